def matmul_kernel(
    a_ptr,
    b_ptr,
    c_ptr,
    M,
    N,
    K,
    stride_am,
    stride_ak,
    stride_bk,
    stride_bn,
    stride_cm,
    stride_cn,
    BLOCK_M: tl.constexpr,
    BLOCK_N: tl.constexpr,
    BLOCK_K: tl.constexpr,
    GROUP_M: tl.constexpr,
):
    pid = tl.program_id(axis=0)
    num_pid_m = tl.cdiv(M, BLOCK_M)
    num_pid_n = tl.cdiv(N, BLOCK_N)
    num_pid_in_group = GROUP_M * num_pid_n
    group_id = pid // num_pid_in_group
    first_pid_m = group_id * GROUP_M
    group_size_m = min(num_pid_m - first_pid_m, GROUP_M)
    pid_m = first_pid_m + ((pid % num_pid_in_group) % group_size_m)
    pid_n = (pid % num_pid_in_group) // group_size_m

    offs_am = (pid_m * BLOCK_M + tl.arange(0, BLOCK_M)) % M
    offs_bn = (pid_n * BLOCK_N + tl.arange(0, BLOCK_N)) % N
    offs_k = tl.arange(0, BLOCK_K)
    a_ptrs = a_ptr + offs_am[:, None] * stride_am + offs_k[None, :] * stride_ak
    b_ptrs = b_ptr + offs_k[:, None] * stride_bk + offs_bn[None, :] * stride_bn

    acc = tl.zeros((BLOCK_M, BLOCK_N), dtype=tl.float32)
    for kk in range(0, tl.cdiv(K, BLOCK_K)):
        a = tl.load(a_ptrs, mask=offs_k[None, :] < K - kk * BLOCK_K, other=0.0)
        b = tl.load(b_ptrs, mask=offs_k[:, None] < K - kk * BLOCK_K, other=0.0)
        acc = tl.dot(a, b, acc)
        a_ptrs += BLOCK_K * stride_ak
        b_ptrs += BLOCK_K * stride_bk

    c = acc.to(c_ptr.dtype.element_ty)
    offs_cm = pid_m * BLOCK_M + tl.arange(0, BLOCK_M)
    offs_cn = pid_n * BLOCK_N + tl.arange(0, BLOCK_N)
    c_ptrs = c_ptr + offs_cm[:, None] * stride_cm + offs_cn[None, :] * stride_cn
    mask = (offs_cm[:, None] < M) & (offs_cn[None, :] < N)
    tl.store(c_ptrs, c, mask=mask)

# config = {"BLOCK_K": 64, "BLOCK_M": 128, "BLOCK_N": 128, "GROUP_M": 8, "arch": "sm_100", "dtype": "fp32", "num_ctas": 1, "num_stages": 5, "num_warps": 4}
# arch = sm_100


// ===== COMPILED SASS (sm_100a) =====

	.target	sm_100a

	.elftype	@"ET_EXEC"


//--------------------- .note.nv.tkinfo           --------------------------
	.section	.note.nv.tkinfo,"",@"SHT_NOTE"
	.sectionflags	@"SHF_NOTE_NV_TKINFO"
	.tkinfo
        /*0018*/ 	.word	0x00000081
        /*0030*/ 	.string	""
        /*0030*/ 	.string	"ptxas-blackwell"
        /*0030*/ 	.string	"Cuda compilation tools, release 12.9, V12.9.86"
        /*0030*/ 	.string	"Build cuda_12.9.r12.9/compiler.36037853_0"
        /*0030*/ 	.string	"-v  -suppress-debug-info  -lineinfo  -arch sm_100a "



//--------------------- .note.nv.cuver            --------------------------
	.section	.note.nv.cuver,"",@"SHT_NOTE"
	.sectionflags	@"SHF_NOTE_NV_CUVER"
        /*0018*/ 	.short	0x0001
        /*001a*/ 	.short	0x0064
        /*001c*/ 	.short	0x0001
        /*001e*/ 	.short	0x0000
        /*0020*/ 	.short	0x0001
        /*0022*/ 	.short	0x0000


//--------------------- .nv.info                  --------------------------
	.section	.nv.info,"",@"SHT_CUDA_INFO"
	.align	4


	//----- nvinfo : EIATTR_REGCOUNT
	.align		4
        /*0000*/ 	.byte	0x04, 0x2f
        /*0002*/ 	.short	(.L_4 - .L_3)
	.align		4
.L_3:
        /*0004*/ 	.word	index@(matmul_kernel)
        /*0008*/ 	.word	0x000000ff


	//----- nvinfo : EIATTR_FRAME_SIZE
	.align		4
.L_4:
        /*000c*/ 	.byte	0x04, 0x11
        /*000e*/ 	.short	(.L_6 - .L_5)
	.align		4
.L_5:
        /*0010*/ 	.word	index@($__internal_2_$__cuda_sm10x_tcgen05_guardrail_trap_unallocated_columns_being_dealloced)
        /*0014*/ 	.word	0x000003c0


	//----- nvinfo : EIATTR_FRAME_SIZE
	.align		4
.L_6:
        /*0018*/ 	.byte	0x04, 0x11
        /*001a*/ 	.short	(.L_8 - .L_7)
	.align		4
.L_7:
        /*001c*/ 	.word	index@($__internal_1_$__cuda_sm10x_tcgen05_guardrail_trap_phase_invalid_during_alloc)
        /*0020*/ 	.word	0x000003c0


	//----- nvinfo : EIATTR_FRAME_SIZE
	.align		4
.L_8:
        /*0024*/ 	.byte	0x04, 0x11
        /*0026*/ 	.short	(.L_10 - .L_9)
	.align		4
.L_9:
        /*0028*/ 	.word	index@($__internal_0_$__cuda_sm10x_tcgen05_guardrail_trap_col_being_dealloced_not_returned_by_alloc)
        /*002c*/ 	.word	0x000003c0


	//----- nvinfo : EIATTR_FRAME_SIZE
	.align		4
.L_10:
        /*0030*/ 	.byte	0x04, 0x11
        /*0032*/ 	.short	(.L_12 - .L_11)
	.align		4
.L_11:
        /*0034*/ 	.word	index@(matmul_kernel)
        /*0038*/ 	.word	0x000003c0


	//----- nvinfo : EIATTR_MIN_STACK_SIZE
	.align		4
.L_12:
        /*003c*/ 	.byte	0x04, 0x12
        /*003e*/ 	.short	(.L_14 - .L_13)
	.align		4
.L_13:
        /*0040*/ 	.word	index@(matmul_kernel)
        /*0044*/ 	.word	0x000003c0
.L_14:


//--------------------- .nv.info.matmul_kernel    --------------------------
	.section	.nv.info.matmul_kernel,"",@"SHT_CUDA_INFO"
	.sectionflags	@""
	.align	4


	//----- nvinfo : EIATTR_CUDA_API_VERSION
	.align		4
        /*0000*/ 	.byte	0x04, 0x37
        /*0002*/ 	.short	(.L_16 - .L_15)
.L_15:
        /*0004*/ 	.word	0x00000081


	//----- nvinfo : EIATTR_KPARAM_INFO
	.align		4
.L_16:
        /*0008*/ 	.byte	0x04, 0x17
        /*000a*/ 	.short	(.L_18 - .L_17)
.L_17:
        /*000c*/ 	.word	0x00000000
        /*0010*/ 	.short	0x000d
        /*0012*/ 	.short	0x0048
        /*0014*/ 	.byte	0x00, 0xf4, 0x21, 0x00


	//----- nvinfo : EIATTR_KPARAM_INFO
	.align		4
.L_18:
        /*0018*/ 	.byte	0x04, 0x17
        /*001a*/ 	.short	(.L_20 - .L_19)
.L_19:
        /*001c*/ 	.word	0x00000000
        /*0020*/ 	.short	0x000c
        /*0022*/ 	.short	0x0040
        /*0024*/ 	.byte	0x00, 0xf4, 0x21, 0x00


	//----- nvinfo : EIATTR_KPARAM_INFO
	.align		4
.L_20:
        /*0028*/ 	.byte	0x04, 0x17
        /*002a*/ 	.short	(.L_22 - .L_21)
.L_21:
        /*002c*/ 	.word	0x00000000
        /*0030*/ 	.short	0x000b
        /*0032*/ 	.short	0x0038
        /*0034*/ 	.byte	0x00, 0xf0, 0x11, 0x00


	//----- nvinfo : EIATTR_KPARAM_INFO
	.align		4
.L_22:
        /*0038*/ 	.byte	0x04, 0x17
        /*003a*/ 	.short	(.L_24 - .L_23)
.L_23:
        /*003c*/ 	.word	0x00000000
        /*0040*/ 	.short	0x000a
        /*0042*/ 	.short	0x0034
        /*0044*/ 	.byte	0x00, 0xf0, 0x11, 0x00


	//----- nvinfo : EIATTR_KPARAM_INFO
	.align		4
.L_24:
        /*0048*/ 	.byte	0x04, 0x17
        /*004a*/ 	.short	(.L_26 - .L_25)
.L_25:
        /*004c*/ 	.word	0x00000000
        /*0050*/ 	.short	0x0009
        /*0052*/ 	.short	0x0030
        /*0054*/ 	.byte	0x00, 0xf0, 0x11, 0x00


	//----- nvinfo : EIATTR_KPARAM_INFO
	.align		4
.L_26:
        /*0058*/ 	.byte	0x04, 0x17
        /*005a*/ 	.short	(.L_28 - .L_27)
.L_27:
        /*005c*/ 	.word	0x00000000
        /*0060*/ 	.short	0x0008
        /*0062*/ 	.short	0x002c
        /*0064*/ 	.byte	0x00, 0xf0, 0x11, 0x00


	//----- nvinfo : EIATTR_KPARAM_INFO
	.align		4
.L_28:
        /*0068*/ 	.byte	0x04, 0x17
        /*006a*/ 	.short	(.L_30 - .L_29)
.L_29:
        /*006c*/ 	.word	0x00000000
        /*0070*/ 	.short	0x0007
        /*0072*/ 	.short	0x0028
        /*0074*/ 	.byte	0x00, 0xf0, 0x11, 0x00


	//----- nvinfo : EIATTR_KPARAM_INFO
	.align		4
.L_30:
        /*0078*/ 	.byte	0x04, 0x17
        /*007a*/ 	.short	(.L_32 - .L_31)
.L_31:
        /*007c*/ 	.word	0x00000000
        /*0080*/ 	.short	0x0006
        /*0082*/ 	.short	0x0024
        /*0084*/ 	.byte	0x00, 0xf0, 0x11, 0x00


	//----- nvinfo : EIATTR_KPARAM_INFO
	.align		4
.L_32:
        /*0088*/ 	.byte	0x04, 0x17
        /*008a*/ 	.short	(.L_34 - .L_33)
.L_33:
        /*008c*/ 	.word	0x00000000
        /*0090*/ 	.short	0x0005
        /*0092*/ 	.short	0x0020
        /*0094*/ 	.byte	0x00, 0xf0, 0x11, 0x00


	//----- nvinfo : EIATTR_KPARAM_INFO
	.align		4
.L_34:
        /*0098*/ 	.byte	0x04, 0x17
        /*009a*/ 	.short	(.L_36 - .L_35)
.L_35:
        /*009c*/ 	.word	0x00000000
        /*00a0*/ 	.short	0x0004
        /*00a2*/ 	.short	0x001c
        /*00a4*/ 	.byte	0x00, 0xf0, 0x11, 0x00


	//----- nvinfo : EIATTR_KPARAM_INFO
	.align		4
.L_36:
        /*00a8*/ 	.byte	0x04, 0x17
        /*00aa*/ 	.short	(.L_38 - .L_37)
.L_37:
        /*00ac*/ 	.word	0x00000000
        /*00b0*/ 	.short	0x0003
        /*00b2*/ 	.short	0x0018
        /*00b4*/ 	.byte	0x00, 0xf0, 0x11, 0x00


	//----- nvinfo : EIATTR_KPARAM_INFO
	.align		4
.L_38:
        /*00b8*/ 	.byte	0x04, 0x17
        /*00ba*/ 	.short	(.L_40 - .L_39)
.L_39:
        /*00bc*/ 	.word	0x00000000
        /*00c0*/ 	.short	0x0002
        /*00c2*/ 	.short	0x0010
        /*00c4*/ 	.byte	0x00, 0xf4, 0x21, 0x00


	//----- nvinfo : EIATTR_KPARAM_INFO
	.align		4
.L_40:
        /*00c8*/ 	.byte	0x04, 0x17
        /*00ca*/ 	.short	(.L_42 - .L_41)
.L_41:
        /*00cc*/ 	.word	0x00000000
        /*00d0*/ 	.short	0x0001
        /*00d2*/ 	.short	0x0008
        /*00d4*/ 	.byte	0x00, 0xf4, 0x21, 0x00


	//----- nvinfo : EIATTR_KPARAM_INFO
	.align		4
.L_42:
        /*00d8*/ 	.byte	0x04, 0x17
        /*00da*/ 	.short	(.L_44 - .L_43)
.L_43:
        /*00dc*/ 	.word	0x00000000
        /*00e0*/ 	.short	0x0000
        /*00e2*/ 	.short	0x0000
        /*00e4*/ 	.byte	0x00, 0xf4, 0x21, 0x00


	//----- nvinfo : EIATTR_AT_ENTRY_FRAGMENTS
	.align		4
.L_44:
        /*00e8*/ 	.byte	0x04, 0x4f
        /*00ea*/ 	.short	(.L_46 - .L_45)


	//   ....[0]....
.L_45:
        /*00ec*/ 	.word	0x00000004


	//----- nvinfo : EIATTR_RESERVED_SMEM_USED
	.align		4
.L_46:
        /*00f0*/ 	.byte	0x01, 0x41
	.zero		2


	//----- nvinfo : EIATTR_SPARSE_MMA_MASK
	.align		4
        /*00f4*/ 	.byte	0x03, 0x50
        /*00f6*/ 	.short	0x0000


	//----- nvinfo : EIATTR_TCGEN05_1CTA_USED
	.align		4
        /*00f8*/ 	.byte	0x01, 0x51
	.zero		2


	//----- nvinfo : EIATTR_MAXREG_COUNT
	.align		4
        /*00fc*/ 	.byte	0x03, 0x1b
        /*00fe*/ 	.short	0x00ff


	//----- nvinfo : EIATTR_NUM_BARRIERS
	.align		4
        /*0100*/ 	.byte	0x02, 0x4c
        /*0102*/ 	.byte	0x01
	.zero		1


	//----- nvinfo : EIATTR_ANNOTATIONS
	.align		4
        /*0104*/ 	.byte	0x04, 0x55
        /*0106*/ 	.short	(.L_48 - .L_47)


	//   ....[0]....
.L_47:
        /*0108*/ 	.word	0x00000001
        /*010c*/ 	.byte	0xf0, 0x09, 0x00, 0x00, 0x01, 0x00, 0x00, 0x00, 0x90, 0x25, 0x00, 0x00, 0x01, 0x00, 0x00, 0x00
        /* <DEDUP_REMOVED lines=296> */
        /*139c*/ 	.byte	0xc0, 0x6c, 0x01, 0x00, 0x01, 0x00, 0x00, 0x00, 0x20, 0x6f, 0x01, 0x00


	//----- nvinfo : EIATTR_INT_WARP_WIDE_INSTR_OFFSETS
	.align		4
.L_48:
        /*13a8*/ 	.byte	0x04, 0x31
        /*13aa*/ 	.short	(.L_50 - .L_49)


	//   ....[0]....
.L_49:
        /*13ac*/ 	.word	0x00005e10


	//   ....[1]....
        /*13b0*/ 	.word	0x00005e30


	//   ....[2]....
        /*13b4*/ 	.word	0x00005ed0


	//   ....[3]....
        /*13b8*/ 	.word	0x0001a8d0


	//   ....[4]....
        /*13bc*/ 	.word	0x0001a920


	//----- nvinfo : EIATTR_COOP_GROUP_MASK_REGIDS
	.align		4
.L_50:
        /*13c0*/ 	.byte	0x04, 0x29
        /*13c2*/ 	.short	(.L_52 - .L_51)


	//   ....[0]....
.L_51:
        /*13c4*/ 	.word	0xffffffff


	//   ....[1]....
        /*13c8*/ 	.word	0xffffffff


	//   ....[2]....
        /*13cc*/ 	.word	0xffffffff


	//   ....[3]....
        /*13d0*/ 	.word	0xffffffff


	//----- nvinfo : EIATTR_COOP_GROUP_INSTR_OFFSETS
	.align		4
.L_52:
        /*13d4*/ 	.byte	0x04, 0x28
        /*13d6*/ 	.short	(.L_54 - .L_53)


	//   ....[0]....
.L_53:
        /*13d8*/ 	.word	0x00000070


	//   ....[1]....
        /*13dc*/ 	.word	0x00000330


	//   ....[2]....
        /*13e0*/ 	.word	0x0001a760


	//   ....[3]....
        /*13e4*/ 	.word	0x0001a9d0


	//----- nvinfo : EIATTR_VRC_CTA_INIT_COUNT
	.align		4
.L_54:
        /*13e8*/ 	.byte	0x02, 0x4a
        /*13ea*/ 	.byte	0x80
	.zero		1


	//----- nvinfo : EIATTR_MBARRIER_INSTR_OFFSETS
	.align		4
        /*13ec*/ 	.byte	0x04, 0x39
        /*13ee*/ 	.short	(.L_56 - .L_55)


	//   ....[0]....
.L_55:
        /*13f0*/ 	.word	0x00005f10
        /*13f4*/ 	.word	0x000000ff
        /*13f8*/ 	.word	0x00000000
        /*13fc*/ 	.short	0x0100
        /*13fe*/ 	.byte	0x08
	.zero		1


	//   ....[1]....
        /*1400*/ 	.word	0x00005fe0
        /*1404*/ 	.word	0x000000ff
        /*1408*/ 	.word	0x00048008
        /*140c*/ 	.short	0x0100
        /*140e*/ 	.byte	0x0a
	.zero		1


	//   ....[2]....
        /*1410*/ 	.word	0x00013960
        /*1414*/ 	.word	0x000000ff
        /*1418*/ 	.word	0x00000000
        /*141c*/ 	.short	0x010a
        /*141e*/ 	.byte	0x08
	.zero		1


	//   ....[3]....
        /*1420*/ 	.word	0x000170c0
        /*1424*/ 	.word	0x000000ff
        /*1428*/ 	.word	0x00000000
        /*142c*/ 	.short	0x010a
        /*142e*/ 	.byte	0x08
	.zero		1


	//   ....[4]....
        /*1430*/ 	.word	0x00017270
        /*1434*/ 	.word	0x000000ff
        /*1438*/ 	.word	0x00048000
        /*143c*/ 	.short	0x0108
        /*143e*/ 	.byte	0x0a
	.zero		1


	//   ....[5]....
        /*1440*/ 	.word	0x00017350
        /*1444*/ 	.word	0x000000ff
        /*1448*/ 	.word	0x00048008
        /*144c*/ 	.short	0x0108
        /*144e*/ 	.byte	0x0a
	.zero		1


	//   ....[6]....
        /*1450*/ 	.word	0x0001a9f0
        /*1454*/ 	.word	0x000000ff
        /*1458*/ 	.word	0x00000000
        /*145c*/ 	.short	0x010a
        /*145e*/ 	.byte	0x08
	.zero		1


	//   ....[7]....
        /*1460*/ 	.word	0x0001aa20
        /*1464*/ 	.word	0x000000ff
        /*1468*/ 	.word	0x00000000
        /*146c*/ 	.short	0x010a
        /*146e*/ 	.byte	0x08
	.zero		1


	//----- nvinfo : EIATTR_NUM_MBARRIERS
	.align		4
.L_56:
        /*1470*/ 	.byte	0x03, 0x38
        /*1472*/ 	.short	0x0002


	//----- nvinfo : EIATTR_EXIT_INSTR_OFFSETS
	.align		4
        /*1474*/ 	.byte	0x04, 0x1c
        /*1476*/ 	.short	(.L_58 - .L_57)


	//   ....[0]....
.L_57:
        /*1478*/ 	.word	0x0001a9e0


	//----- nvinfo : EIATTR_REQNTID
	.align		4
.L_58:
        /*147c*/ 	.byte	0x04, 0x10
        /*147e*/ 	.short	(.L_60 - .L_59)
.L_59:
        /*1480*/ 	.word	0x00000080
        /*1484*/ 	.word	0x00000001
        /*1488*/ 	.word	0x00000001


	//----- nvinfo : EIATTR_CRS_STACK_SIZE
	.align		4
.L_60:
        /*148c*/ 	.byte	0x04, 0x1e
        /*148e*/ 	.short	(.L_62 - .L_61)
.L_61:
        /*1490*/ 	.word	0x00000000


	//----- nvinfo : EIATTR_CBANK_PARAM_SIZE
	.align		4
.L_62:
        /*1494*/ 	.byte	0x03, 0x19
        /*1496*/ 	.short	0x0050


	//----- nvinfo : EIATTR_PARAM_CBANK
	.align		4
        /*1498*/ 	.byte	0x04, 0x0a
        /*149a*/ 	.short	(.L_64 - .L_63)
	.align		4
.L_63:
        /*149c*/ 	.word	index@(.nv.constant0.matmul_kernel)
        /*14a0*/ 	.short	0x0380
        /*14a2*/ 	.short	0x0050


	//----- nvinfo : EIATTR_SW_WAR
	.align		4
.L_64:
        /*14a4*/ 	.byte	0x04, 0x36
        /*14a6*/ 	.short	(.L_66 - .L_65)
.L_65:
        /*14a8*/ 	.word	0x00000008
.L_66:


//--------------------- .nv.compat                --------------------------
	.section	.nv.compat,"",@"SHT_CUDA_COMPAT_INFO"
	.align	4
        /*0000*/ 	.byte	0x02, 0x02, 0x02, 0x00, 0x02, 0x05, 0x05, 0x00, 0x02, 0x03, 0x00, 0x00, 0x02, 0x06, 0x01, 0x00


//--------------------- .nv.callgraph             --------------------------
	.section	.nv.callgraph,"",@"SHT_CUDA_CALLGRAPH"
	.align	4
	.sectionentsize	8
	.align		4
        /*0000*/ 	.word	0x00000000
	.align		4
        /*0004*/ 	.word	0xffffffff
	.align		4
        /*0008*/ 	.word	0x00000000
	.align		4
        /*000c*/ 	.word	0xfffffffe
	.align		4
        /*0010*/ 	.word	0x00000000
	.align		4
        /*0014*/ 	.word	0xfffffffd
	.align		4
        /*0018*/ 	.word	0x00000000
	.align		4
        /*001c*/ 	.word	0xfffffffc


//--------------------- .text.matmul_kernel       --------------------------
	.section	.text.matmul_kernel,"ax",@progbits
	.align	128
        .global         matmul_kernel
        .type           matmul_kernel,@function
        .size           matmul_kernel,(.L_x_21 - matmul_kernel)
        .other          matmul_kernel,@"STO_CUDA_ENTRY STV_DEFAULT"
matmul_kernel:
.text.matmul_kernel:
[----:B------:R-:W1:Y:S01]  /*0000*/  LDC R1, c[0x0][0x37c] ;  /* 0x0000df00ff017b82 */ /* 0x000e620000000800 */
[----:B------:R-:W2:Y:S01]  /*0010*/  S2R R4, SR_TID.X ;  /* 0x0000000000047919 */ /* 0x000ea20000002100 */
[----:B-1----:R-:W-:Y:S01]  /*0020*/  VIADD R1, R1, 0xfffffc40 ;  /* 0xfffffc4001017836 */ /* 0x002fe20000000000 */
[----:B--2---:R-:W-:-:S13]  /*0030*/  ISETP.GE.U32.AND P0, PT, R4, 0x20, PT ;  /* 0x000000200400780c */ /* 0x004fda0003f06070 */
[----:B------:R-:W-:Y:S02]  /*0040*/  VOTEU.ANY UP0, P0 ;  /* 0x0000000000ff7886 */ /* 0x000fe40000000100 */
[----:B------:R-:W-:Y:S05]  /*0050*/  BRA.U UP0, `(.L_x_0) ;  /* 0x0000000100b87547 */ /* 0x000fea000b800000 */
[----:B------:R-:W1:Y:S01]  /*0060*/  S2UR UR6, SR_CgaCtaId ;  /* 0x00000000000679c3 */ /* 0x000e620000008800 */
[----:B------:R-:W-:Y:S01]  /*0070*/  NOP ;  /* 0x0000000000007918 */ /* 0x000fe20000000000 */
[----:B------:R-:W-:Y:S02]  /*0080*/  UMOV UR4, 0x40 ;  /* 0x0000004000047882 */ /* 0x000fe40000000000 */
[----:B-1----:R-:W-:-:S09]  /*0090*/  ULEA UR4, UR6, UR4, 0x18 ;  /* 0x0000000406047291 */ /* 0x002fd2000f8ec0ff */
[----:B------:R-:W1:Y:S01]  /*00a0*/  LDS.U8 R0, [UR4] ;  /* 0x00000004ff007984 */ /* 0x000e620008000000 */
[----:B------:R-:W-:Y:S02]  /*00b0*/  UMOV UR4, 0x400 ;  /* 0x0000040000047882 */ /* 0x000fe40000000000 */
[----:B------:R-:W-:Y:S01]  /*00c0*/  ULEA UR4, UR6, UR4, 0x18 ;  /* 0x0000000406047291 */ /* 0x000fe2000f8ec0ff */
[----:B-1----:R-:W-:-:S13]  /*00d0*/  ISETP.NE.AND P0, PT, R0, RZ, PT ;  /* 0x000000ff0000720c */ /* 0x002fda0003f05270 */
[----:B------:R-:W-:Y:S05]  /*00e0*/  @P0 BRA `(.L_x_1) ;  /* 0x00000000007c0947 */ /* 0x000fea0003800000 */
[----:B------:R-:W-:-:S13]  /*00f0*/  ELECT P0, URZ, PT ;  /* 0x0000000000ff782f */ /* 0x000fda0003800000 */
[----:B------:R-:W-:Y:S05]  /*0100*/  @!P0 BRA `(.L_x_2) ;  /* 0x0000000000848947 */ /* 0x000fea0003800000 */
[----:B------:R-:W-:Y:S01]  /*0110*/  UMOV UR5, 0x8 ;  /* 0x0000000800057882 */ /* 0x000fe20000000000 */
[----:B------:R-:W-:Y:S02]  /*0120*/  IMAD.MOV.U32 R6, RZ, RZ, 0x1 ;  /* 0x00000001ff067424 */ /* 0x000fe400078e00ff */
[----:B------:R-:W-:Y:S02]  /*0130*/  IMAD.MOV.U32 R5, RZ, RZ, 0xff ;  /* 0x000000ffff057424 */ /* 0x000fe400078e00ff */
[----:B------:R-:W-:Y:S04]  /*0140*/  DEPBAR.LE SB1, 0x36 ;  /* 0x00009d800000791a */ /* 0x000fe80000000000 */
[----:B------:R-:W1:Y:S02]  /*0150*/  UTCATOMSWS.FIND_AND_SET.ALIGN UP1, UR5, UR5 ;  /* 0x00000005000575e3 */ /* 0x000e640008020800 */
[----:B-1----:R-:W-:-:S04]  /*0160*/  PLOP3.LUT P0, PT, PT, PT, UP1, 0x80, 0x8 ;  /* 0x000000000008781c */ /* 0x002fc80003f0f018 */
[----:B------:R-:W-:-:S04]  /*0170*/  SEL R0, RZ, 0xffffffff, !P0 ;  /* 0xffffffffff007807 */ /* 0x000fc80004000000 */
[----:B------:R-:W-:Y:S01]  /*0180*/  ISETP.NE.AND P0, PT, R0, RZ, PT ;  /* 0x000000ff0000720c */ /* 0x000fe20003f05270 */
[----:B------:R-:W-:-:S12]  /*0190*/  IMAD.U32 R0, RZ, RZ, UR5 ;  /* 0x00000005ff007e24 */ /* 0x000fd8000f8e00ff */
[----:B------:R-:W-:Y:S05]  /*01a0*/  @P0 BRA `(.L_x_3) ;  /* 0x0000000000240947 */ /* 0x000fea0003800000 */
.L_x_4:
[----:B------:R-:W-:Y:S05]  /*01b0*/  NANOSLEEP 0x64 ;  /* 0x000000640000795d */ /* 0x000fea0003800000 */
[----:B------:R-:W-:-:S05]  /*01c0*/  UMOV UR5, 0x8 ;  /* 0x0000000800057882 */ /* 0x000fca0000000000 */
[----:B------:R-:W-:Y:S04]  /*01d0*/  DEPBAR.LE SB1, 0x36 ;  /* 0x00009d800000791a */ /* 0x000fe80000000000 */
[----:B------:R-:W1:Y:S02]  /*01e0*/  UTCATOMSWS.FIND_AND_SET.ALIGN UP1, UR5, UR5 ;  /* 0x00000005000575e3 */ /* 0x000e640008020800 */
[----:B-1----:R-:W-:-:S04]  /*01f0*/  PLOP3.LUT P0, PT, PT, PT, UP1, 0x80, 0x8 ;  /* 0x000000000008781c */ /* 0x002fc80003f0f018 */
[----:B------:R-:W-:-:S04]  /*0200*/  SEL R0, RZ, 0xffffffff, !P0 ;  /* 0xffffffffff007807 */ /* 0x000fc80004000000 */
[----:B------:R-:W-:Y:S01]  /*0210*/  ISETP.NE.AND P0, PT, R0, RZ, PT ;  /* 0x000000ff0000720c */ /* 0x000fe20003f05270 */
[----:B------:R-:W-:-:S12]  /*0220*/  IMAD.U32 R0, RZ, RZ, UR5 ;  /* 0x00000005ff007e24 */ /* 0x000fd8000f8e00ff */
[----:B------:R-:W-:Y:S05]  /*0230*/  @!P0 BRA `(.L_x_4) ;  /* 0xfffffffc00dc8947 */ /* 0x000fea000383ffff */
.L_x_3:
[C---:B------:R-:W-:Y:S01]  /*0240*/  VIADD R3, R0.reuse, 0x10 ;  /* 0x0000001000037836 */ /* 0x040fe20000000000 */
[----:B------:R-:W-:Y:S01]  /*0250*/  UMOV UR5, 0x50 ;  /* 0x0000005000057882 */ /* 0x000fe20000000000 */
[----:B------:R-:W-:Y:S01]  /*0260*/  SHF.L.U32 R2, R5, R0, RZ ;  /* 0x0000000005027219 */ /* 0x000fe200000006ff */
[----:B------:R-:W-:Y:S01]  /*0270*/  ULEA UR5, UR6, UR5, 0x18 ;  /* 0x0000000506057291 */ /* 0x000fe2000f8ec0ff */
[----:B------:R-:W-:Y:S01]  /*0280*/  IMAD.SHL.U32 R0, R0, 0x20, RZ ;  /* 0x0000002000007824 */ /* 0x000fe200078e00ff */
[----:B------:R-:W-:-:S04]  /*0290*/  SHF.L.U32 R3, R6, R3, RZ ;  /* 0x0000000306037219 */ /* 0x000fc800000006ff */
[----:B------:R-:W-:-:S05]  /*02a0*/  LOP3.LUT R2, R3, R2, RZ, 0xfc, !PT ;  /* 0x0000000203027212 */ /* 0x000fca00078efcff */
[----:B------:R1:W-:Y:S04]  /*02b0*/  ATOMS.OR RZ, [UR5], R2 ;  /* 0x00000002ffff798c */ /* 0x0003e8000b000005 */
[----:B------:R1:W-:Y:S01]  /*02c0*/  STS [UR4], R0 ;  /* 0x00000000ff007988 */ /* 0x0003e20008000804 */
[----:B------:R-:W-:Y:S05]  /*02d0*/  BRA `(.L_x_2) ;  /* 0x0000000000107947 */ /* 0x000fea0003800000 */
.L_x_1:
[----:B------:R-:W-:Y:S01]  /*02e0*/  IMAD.MOV.U32 R0, RZ, RZ, -0x1 ;  /* 0xffffffffff007424 */ /* 0x000fe200078e00ff */
[----:B------:R-:W-:-:S04]  /*02f0*/  MOV R2, 0x320 ;  /* 0x0000032000027802 */ /* 0x000fc80000000f00 */
[----:B------:R1:W-:Y:S03]  /*0300*/  STS [UR4], R0 ;  /* 0x00000000ff007988 */ /* 0x0003e60008000804 */
[----:B-1----:R-:W-:Y:S05]  /*0310*/  CALL.REL.NOINC `($__internal_1_$__cuda_sm10x_tcgen05_guardrail_trap_phase_invalid_during_alloc) ;  /* 0x000001a400d87944 */ /* 0x002fea0003c00000 */
.L_x_2:
[----:B------:R-:W-:Y:S05]  /*0320*/  WARPSYNC.ALL ;  /* 0x0000000000007948 */ /* 0x000fea0003800000 */
[----:B------:R-:W-:Y:S01]  /*0330*/  NOP ;  /* 0x0000000000007918 */ /* 0x000fe20000000000 */
.L_x_0:
[----:B------:R-:W2:Y:S01]  /*0340*/  LDC.64 R46, c[0x0][0x398] ;  /* 0x0000e600ff2e7b82 */ /* 0x000ea20000000a00 */
[----:B------:R-:W3:Y:S01]  /*0350*/  S2R R6, SR_CTAID.X ;  /* 0x0000000000067919 */ /* 0x000ee20000002500 */
[----:B------:R-:W-:Y:S01]  /*0360*/  UMOV UR10, 0x400 ;  /* 0x00000400000a7882 */ /* 0x000fe20000000000 */
[----:B------:R-:W4:Y:S01]  /*0370*/  LDCU UR5, c[0x0][0x3a4] ;  /* 0x00007480ff0577ac */ /* 0x000f220008000800 */
[----:B------:R-:W5:Y:S04]  /*0380*/  LDCU.128 UR12, c[0x0][0x380] ;  /* 0x00007000ff0c77ac */ /* 0x000f680008000c00 */
[----:B------:R-:W1:Y:S01]  /*0390*/  S2UR UR4, SR_CgaCtaId ;  /* 0x00000000000479c3 */ /* 0x000e620000008800 */
[----:B------:R-:W1:Y:S01]  /*03a0*/  LDCU UR8, c[0x0][0x3b0] ;  /* 0x00007600ff0877ac */ /* 0x000e620008000800 */
[----:B------:R-:W-:-:S06]  /*03b0*/  UMOV UR6, 0x1 ;  /* 0x0000000100067882 */ /* 0x000fcc0000000000 */
[----:B------:R-:W4:Y:S01]  /*03c0*/  LDC R252, c[0x0][0x3a0] ;  /* 0x0000e800fffc7b82 */ /* 0x000f220000000800 */
[----:B------:R-:W1:Y:S02]  /*03d0*/  LDCU.64 UR26, c[0x0][0x358] ;  /* 0x00006b00ff1a77ac */ /* 0x000e640008000a00 */
[----:B-12---:R-:W-:-:S05]  /*03e0*/  VIADD R0, R47, 0x7f ;  /* 0x0000007f2f007836 */ /* 0x006fca0000000000 */
[----:B------:R-:W-:Y:S01]  /*03f0*/  SHF.R.S32.HI R3, RZ, 0x1f, R0 ;  /* 0x0000001fff037819 */ /* 0x000fe20000011400 */
[----:B------:R-:W-:-:S03]  /*0400*/  ULEA UR10, UR4, UR10, 0x18 ;  /* 0x0000000a040a7291 */ /* 0x000fc6000f8ec0ff */
[----:B------:R-:W-:Y:S01]  /*0410*/  LEA.HI R3, R3, R0, RZ, 0x7 ;  /* 0x0000000003037211 */ /* 0x000fe200078f38ff */
[----:B------:R-:W-:Y:S01]  /*0420*/  BAR.SYNC.DEFER_BLOCKING 0x0 ;  /* 0x0000000000007b1d */ /* 0x000fe20000010000 */
[----:B---3--:R-:W-:Y:S02]  /*0430*/  IABS R10, R6 ;  /* 0x00000006000a7213 */ /* 0x008fe40000000000 */
[----:B------:R-:W-:-:S05]  /*0440*/  SHF.R.S32.HI R3, RZ, 0x7, R3 ;  /* 0x00000007ff037819 */ /* 0x000fca0000011403 */
[----:B------:R-:W-:-:S05]  /*0450*/  IMAD.SHL.U32 R5, R3, 0x8, RZ ;  /* 0x0000000803057824 */ /* 0x000fca00078e00ff */
[-C--:B------:R-:W-:Y:S02]  /*0460*/  IABS R7, R5.reuse ;  /* 0x0000000500077213 */ /* 0x080fe40000000000 */
[----:B------:R-:W-:Y:S02]  /*0470*/  IABS R11, R5 ;  /* 0x00000005000b7213 */ /* 0x000fe40000000000 */
[----:B------:R-:W1:Y:S01]  /*0480*/  I2F.RP R0, R7 ;  /* 0x0000000700007306 */ /* 0x000e620000209400 */
[----:B------:R-:W2:Y:S07]  /*0490*/  LDS R19, [UR10] ;  /* 0x0000000aff137984 */ /* 0x000eae0008000800 */
[----:B-1----:R-:W1:Y:S02]  /*04a0*/  MUFU.RCP R0, R0 ;  /* 0x0000000000007308 */ /* 0x002e640000001000 */
[----:B-1----:R-:W-:-:S02]  /*04b0*/  VIADD R2, R0, 0xffffffe ;  /* 0x0ffffffe00027836 */ /* 0x002fc40000000000 */
[----:B------:R-:W-:Y:S01]  /*04c0*/  IMAD.MOV R0, RZ, RZ, -R11 ;  /* 0x000000ffff007224 */ /* 0x000fe200078e0a0b */
[----:B------:R-:W-:-:S03]  /*04d0*/  IABS R11, R46 ;  /* 0x0000002e000b7213 */ /* 0x000fc60000000000 */
[----:B------:R1:W3:Y:S02]  /*04e0*/  F2I.FTZ.U32.TRUNC.NTZ R3, R2 ;  /* 0x0000000200037305 */ /* 0x0002e4000021f000 */
[----:B-1----:R-:W-:Y:S01]  /*04f0*/  IMAD.MOV.U32 R2, RZ, RZ, RZ ;  /* 0x000000ffff027224 */ /* 0x002fe200078e00ff */
[----:B--2---:R-:W-:Y:S01]  /*0500*/  R2UR UR11, R19 ;  /* 0x00000000130b72ca */ /* 0x004fe200000e0000 */
[----:B---3--:R-:W-:-:S04]  /*0510*/  IMAD.MOV R8, RZ, RZ, -R3 ;  /* 0x000000ffff087224 */ /* 0x008fc800078e0a03 */
[----:B------:R-:W-:Y:S02]  /*0520*/  IMAD R9, R8, R7, RZ ;  /* 0x0000000708097224 */ /* 0x000fe400078e02ff */
[----:B------:R-:W-:Y:S02]  /*0530*/  IMAD.MOV.U32 R8, RZ, RZ, R10 ;  /* 0x000000ffff087224 */ /* 0x000fe400078e000a */
[----:B------:R-:W-:-:S06]  /*0540*/  IMAD.HI.U32 R3, R3, R9, R2 ;  /* 0x0000000903037227 */ /* 0x000fcc00078e0002 */
[----:B------:R-:W-:-:S04]  /*0550*/  IMAD.HI.U32 R3, R3, R8, RZ ;  /* 0x0000000803037227 */ /* 0x000fc800078e00ff */
[----:B------:R-:W-:Y:S01]  /*0560*/  IMAD R0, R3, R0, R8 ;  /* 0x0000000003007224 */ /* 0x000fe200078e0208 */
[----:B------:R-:W-:Y:S04]  /*0570*/  BAR.SYNC.DEFER_BLOCKING 0x0 ;  /* 0x0000000000007b1d */ /* 0x000fe80000010000 */
[----:B------:R-:W-:-:S13]  /*0580*/  ISETP.GT.U32.AND P1, PT, R7, R0, PT ;  /* 0x000000000700720c */ /* 0x000fda0003f24070 */
[----:B------:R-:W-:Y:S02]  /*0590*/  @!P1 IMAD.IADD R0, R0, 0x1, -R7 ;  /* 0x0000000100009824 */ /* 0x000fe400078e0a07 */
[----:B------:R-:W-:Y:S01]  /*05a0*/  @!P1 VIADD R3, R3, 0x1 ;  /* 0x0000000103039836 */ /* 0x000fe20000000000 */
[----:B------:R-:W-:Y:S02]  /*05b0*/  ISETP.NE.AND P1, PT, R5, RZ, PT ;  /* 0x000000ff0500720c */ /* 0x000fe40003f25270 */
[----:B------:R-:W-:Y:S02]  /*05c0*/  ISETP.GE.U32.AND P0, PT, R0, R7, PT ;  /* 0x000000070000720c */ /* 0x000fe40003f06070 */
[----:B------:R-:W-:-:S04]  /*05d0*/  LOP3.LUT R0, R6, R5, RZ, 0x3c, !PT ;  /* 0x0000000506007212 */ /* 0x000fc800078e3cff */
[----:B------:R-:W-:Y:S01]  /*05e0*/  ISETP.GE.AND P2, PT, R0, RZ, PT ;  /* 0x000000ff0000720c */ /* 0x000fe20003f46270 */
[----:B------:R-:W-:-:S06]  /*05f0*/  VIADD R0, R46, 0x7f ;  /* 0x0000007f2e007836 */ /* 0x000fcc0000000000 */
[----:B------:R-:W-:-:S04]  /*0600*/  @P0 VIADD R3, R3, 0x1 ;  /* 0x0000000103030836 */ /* 0x000fc80000000000 */
[----:B------:R-:W-:Y:S01]  /*0610*/  IMAD.MOV.U32 R2, RZ, RZ, R3 ;  /* 0x000000ffff027224 */ /* 0x000fe200078e0003 */
[----:B------:R-:W-:-:S03]  /*0620*/  SHF.R.S32.HI R3, RZ, 0x1f, R0 ;  /* 0x0000001fff037819 */ /* 0x000fc60000011400 */
[----:B------:R-:W-:Y:S01]  /*0630*/  @!P2 IMAD.MOV R2, RZ, RZ, -R2 ;  /* 0x000000ffff02a224 */ /* 0x000fe200078e0a02 */
[----:B------:R-:W-:Y:S02]  /*0640*/  @!P1 LOP3.LUT R2, RZ, R5, RZ, 0x33, !PT ;  /* 0x00000005ff029212 */ /* 0x000fe400078e33ff */
[----:B------:R-:W-:-:S03]  /*0650*/  LEA.HI R3, R3, R0, RZ, 0x7 ;  /* 0x0000000003037211 */ /* 0x000fc600078f38ff */
[----:B------:R-:W-:Y:S02]  /*0660*/  IMAD.SHL.U32 R10, R2, 0x8, RZ ;  /* 0x00000008020a7824 */ /* 0x000fe400078e00ff */
[----:B------:R-:W-:-:S03]  /*0670*/  IMAD.MOV R2, RZ, RZ, -R2 ;  /* 0x000000ffff027224 */ /* 0x000fc600078e0a02 */
[----:B------:R-:W-:Y:S01]  /*0680*/  LEA.HI.SX32 R3, R3, -R10, 0x19 ;  /* 0x8000000a03037211 */ /* 0x000fe200078fcaff */
[----:B------:R-:W-:Y:S02]  /*0690*/  IMAD R12, R5, R2, R6 ;  /* 0x00000002050c7224 */ /* 0x000fe400078e0206 */
[----:B------:R-:W-:Y:S01]  /*06a0*/  IMAD.MOV.U32 R2, RZ, RZ, RZ ;  /* 0x000000ffff027224 */ /* 0x000fe200078e00ff */
[----:B------:R-:W-:Y:S02]  /*06b0*/  VIMNMX R9, PT, PT, R3, 0x8, PT ;  /* 0x0000000803097848 */ /* 0x000fe40003fe0100 */
[----:B------:R-:W-:Y:S02]  /*06c0*/  IABS R6, R12 ;  /* 0x0000000c00067213 */ /* 0x000fe40000000000 */
[----:B------:R-:W-:-:S04]  /*06d0*/  IABS R7, R9 ;  /* 0x0000000900077213 */ /* 0x000fc80000000000 */
[----:B------:R-:W1:Y:S08]  /*06e0*/  I2F.RP R0, R7 ;  /* 0x0000000700007306 */ /* 0x000e700000209400 */
[----:B-1----:R-:W1:Y:S02]  /*06f0*/  MUFU.RCP R0, R0 ;  /* 0x0000000000007308 */ /* 0x002e640000001000 */
[----:B-1----:R-:W-:-:S06]  /*0700*/  VIADD R3, R0, 0xffffffe ;  /* 0x0ffffffe00037836 */ /* 0x002fcc0000000000 */
[----:B------:R-:W1:Y:S02]  /*0710*/  F2I.FTZ.U32.TRUNC.NTZ R3, R3 ;  /* 0x0000000300037305 */ /* 0x000e64000021f000 */
[----:B-1----:R-:W-:-:S04]  /*0720*/  IMAD.MOV R8, RZ, RZ, -R3 ;  /* 0x000000ffff087224 */ /* 0x002fc800078e0a03 */
[----:B------:R-:W-:Y:S01]  /*0730*/  IMAD R5, R8, R7, RZ ;  /* 0x0000000708057224 */ /* 0x000fe200078e02ff */
[----:B------:R-:W-:-:S03]  /*0740*/  IABS R8, R9 ;  /* 0x0000000900087213 */ /* 0x000fc60000000000 */
[----:B------:R-:W-:Y:S02]  /*0750*/  IMAD.HI.U32 R2, R3, R5, R2 ;  /* 0x0000000503027227 */ /* 0x000fe400078e0002 */
[----:B------:R-:W1:Y:S02]  /*0760*/  I2F.RP R3, R11 ;  /* 0x0000000b00037306 */ /* 0x000e640000209400 */
[----:B------:R-:W-:Y:S02]  /*0770*/  IMAD.MOV.U32 R5, RZ, RZ, R6 ;  /* 0x000000ffff057224 */ /* 0x000fe400078e0006 */
[----:B------:R-:W-:Y:S02]  /*0780*/  IMAD.MOV R0, RZ, RZ, -R8 ;  /* 0x000000ffff007224 */ /* 0x000fe400078e0a08 */
[----:B------:R-:W-:-:S04]  /*0790*/  IMAD.HI.U32 R2, R2, R5, RZ ;  /* 0x0000000502027227 */ /* 0x000fc800078e00ff */
[----:B------:R-:W-:Y:S01]  /*07a0*/  IMAD R0, R2, R0, R5 ;  /* 0x0000000002007224 */ /* 0x000fe200078e0205 */
[----:B------:R-:W-:-:S04]  /*07b0*/  IABS R5, R47 ;  /* 0x0000002f00057213 */ /* 0x000fc80000000000 */
[----:B------:R-:W-:Y:S01]  /*07c0*/  ISETP.GT.U32.AND P1, PT, R7, R0, PT ;  /* 0x000000000700720c */ /* 0x000fe20003f24070 */
[----:B-1----:R-:W1:Y:S08]  /*07d0*/  MUFU.RCP R3, R3 ;  /* 0x0000000300037308 */ /* 0x002e700000001000 */
[----:B------:R-:W2:Y:S04]  /*07e0*/  I2F.RP R8, R5 ;  /* 0x0000000500087306 */ /* 0x000ea80000209400 */
[----:B------:R-:W-:-:S02]  /*07f0*/  @!P1 IMAD.IADD R0, R0, 0x1, -R7 ;  /* 0x0000000100009824 */ /* 0x000fc400078e0a07 */
[----:B------:R-:W-:Y:S01]  /*0800*/  @!P1 VIADD R2, R2, 0x1 ;  /* 0x0000000102029836 */ /* 0x000fe20000000000 */
[----:B------:R-:W-:Y:S02]  /*0810*/  ISETP.NE.AND P1, PT, R9, RZ, PT ;  /* 0x000000ff0900720c */ /* 0x000fe40003f25270 */
[----:B------:R-:W-:Y:S01]  /*0820*/  ISETP.GE.U32.AND P0, PT, R0, R7, PT ;  /* 0x000000070000720c */ /* 0x000fe20003f06070 */
[----:B-1----:R-:W-:Y:S01]  /*0830*/  VIADD R6, R3, 0xffffffe ;  /* 0x0ffffffe03067836 */ /* 0x002fe20000000000 */
[----:B------:R-:W-:-:S03]  /*0840*/  LOP3.LUT R0, R12, R9, RZ, 0x3c, !PT ;  /* 0x000000090c007212 */ /* 0x000fc600078e3cff */
[----:B------:R1:W3:Y:S01]  /*0850*/  F2I.FTZ.U32.TRUNC.NTZ R7, R6 ;  /* 0x0000000600077305 */ /* 0x0002e2000021f000 */
[----:B------:R-:W-:-:S07]  /*0860*/  ISETP.GE.AND P2, PT, R0, RZ, PT ;  /* 0x000000ff0000720c */ /* 0x000fce0003f46270 */
[----:B------:R-:W-:Y:S01]  /*0870*/  @P0 VIADD R2, R2, 0x1 ;  /* 0x0000000102020836 */ /* 0x000fe20000000000 */
[----:B--2---:R-:W2:Y:S01]  /*0880*/  MUFU.RCP R8, R8 ;  /* 0x0000000800087308 */ /* 0x004ea20000001000 */
[----:B-1----:R-:W-:Y:S02]  /*0890*/  IMAD.MOV.U32 R6, RZ, RZ, RZ ;  /* 0x000000ffff067224 */ /* 0x002fe400078e00ff */
[----:B------:R-:W-:Y:S02]  /*08a0*/  IMAD.MOV.U32 R14, RZ, RZ, R2 ;  /* 0x000000ffff0e7224 */ /* 0x000fe400078e0002 */
[----:B---3--:R-:W-:Y:S02]  /*08b0*/  IMAD.MOV R2, RZ, RZ, -R7 ;  /* 0x000000ffff027224 */ /* 0x008fe400078e0a07 */
[----:B------:R-:W-:Y:S01]  /*08c0*/  @!P2 IMAD.MOV R14, RZ, RZ, -R14 ;  /* 0x000000ffff0ea224 */ /* 0x000fe200078e0a0e */
[----:B------:R-:W-:Y:S01]  /*08d0*/  @!P1 LOP3.LUT R14, RZ, R9, RZ, 0x33, !PT ;  /* 0x00000009ff0e9212 */ /* 0x000fe200078e33ff */
[----:B------:R-:W-:Y:S01]  /*08e0*/  IMAD R13, R2, R11, RZ ;  /* 0x0000000b020d7224 */ /* 0x000fe200078e02ff */
[----:B------:R-:W-:-:S03]  /*08f0*/  LOP3.LUT R2, R4, 0x7f, RZ, 0xc0, !PT ;  /* 0x0000007f04027812 */ /* 0x000fc600078ec0ff */
[----:B------:R-:W-:Y:S02]  /*0900*/  IMAD.MOV R0, RZ, RZ, -R14 ;  /* 0x000000ffff007224 */ /* 0x000fe400078e0a0e */
[----:B------:R-:W-:Y:S01]  /*0910*/  IMAD.HI.U32 R6, R7, R13, R6 ;  /* 0x0000000d07067227 */ /* 0x000fe200078e0006 */
[--C-:B------:R-:W-:Y:S02]  /*0920*/  SHF.R.U32.HI R7, RZ, 0x6, R4.reuse ;  /* 0x00000006ff077819 */ /* 0x100fe40000011604 */
[----:B------:R-:W-:Y:S01]  /*0930*/  SHF.R.U32.HI R13, RZ, 0x5, R4 ;  /* 0x00000005ff0d7819 */ /* 0x000fe20000011604 */
[----:B------:R-:W-:Y:S01]  /*0940*/  IMAD R0, R9, R0, R12 ;  /* 0x0000000009007224 */ /* 0x000fe200078e020c */
[----:B------:R-:W-:Y:S01]  /*0950*/  SGXT.U32 R7, R7, 0x1 ;  /* 0x000000010707781a */ /* 0x000fe20000000000 */
[----:B--2---:R-:W-:Y:S01]  /*0960*/  VIADD R9, R8, 0xffffffe ;  /* 0x0ffffffe08097836 */ /* 0x004fe20000000000 */
[----:B------:R-:W-:Y:S01]  /*0970*/  R2UR UR7, R13 ;  /* 0x000000000d0772ca */ /* 0x000fe200000e0000 */
[----:B------:R-:W-:-:S02]  /*0980*/  IMAD.IADD R3, R10, 0x1, R0 ;  /* 0x000000010a037824 */ /* 0x000fc400078e0200 */
[----:B------:R-:W-:Y:S02]  /*0990*/  IMAD.SHL.U32 R0, R14, 0x80, RZ ;  /* 0x000000800e007824 */ /* 0x000fe400078e00ff */
[----:B------:R-:W1:Y:S01]  /*09a0*/  F2I.FTZ.U32.TRUNC.NTZ R9, R9 ;  /* 0x0000000900097305 */ /* 0x000e62000021f000 */
[----:B------:R-:W-:Y:S01]  /*09b0*/  IMAD R20, R3, 0x80, R2 ;  /* 0x0000008003147824 */ /* 0x000fe200078e0202 */
[----:B------:R-:W-:Y:S01]  /*09c0*/  SHF.R.S32.HI R3, RZ, 0x6, R4 ;  /* 0x00000006ff037819 */ /* 0x000fe20000011404 */
[----:B------:R-:W-:-:S03]  /*09d0*/  IMAD.SHL.U32 R10, R4, 0x4, RZ ;  /* 0x00000004040a7824 */ /* 0x000fc600078e00ff */
[----:B------:R-:W-:Y:S01]  /*09e0*/  IABS R76, R20 ;  /* 0x00000014004c7213 */ /* 0x000fe20000000000 */
[----:B------:R2:W-:Y:S01]  /*09f0*/  STL [R1+0x270], R20 ;  /* 0x0002701401007387 */ /* 0x0005e20000100800 */
[----:B------:R-:W-:Y:S02]  /*0a00*/  SGXT R3, R3, 0x1 ;  /* 0x000000010303781a */ /* 0x000fe40000000200 */
[----:B------:R-:W-:Y:S01]  /*0a10*/  ISETP.GE.AND P2, PT, R20, RZ, PT ;  /* 0x000000ff1400720c */ /* 0x000fe20003f46270 */
[----:B------:R-:W-:Y:S01]  /*0a20*/  IMAD.HI.U32 R8, R6, R76, RZ ;  /* 0x0000004c06087227 */ /* 0x000fe200078e00ff */
[----:B------:R-:W-:Y:S02]  /*0a30*/  LOP3.LUT R6, R0, R7, RZ, 0xfc, !PT ;  /* 0x0000000700067212 */ /* 0x000fe400078efcff */
[----:B------:R-:W-:Y:S01]  /*0a40*/  LOP3.LUT R3, R3, 0x90, RZ, 0xc0, !PT ;  /* 0x0000009003037812 */ /* 0x000fe200078ec0ff */
[----:B------:R-:W-:Y:S01]  /*0a50*/  IMAD.MOV R8, RZ, RZ, -R8 ;  /* 0x000000ffff087224 */ /* 0x000fe200078e0a08 */
[C---:B------:R-:W-:Y:S01]  /*0a60*/  LOP3.LUT R24, R6.reuse, 0x7e, RZ, 0xfc, !PT ;  /* 0x0000007e06187812 */ /* 0x040fe200078efcff */
[----:B-1----:R-:W-:Y:S01]  /*0a70*/  IMAD.MOV R12, RZ, RZ, -R9 ;  /* 0x000000ffff0c7224 */ /* 0x002fe200078e0a09 */
[----:B------:R-:W-:Y:S01]  /*0a80*/  LOP3.LUT R17, R6, 0x4, RZ, 0xfc, !PT ;  /* 0x0000000406117812 */ /* 0x000fe200078efcff */
[C---:B------:R-:W-:Y:S01]  /*0a90*/  IMAD R76, R11.reuse, R8, R76 ;  /* 0x000000080b4c7224 */ /* 0x040fe200078e024c */
[----:B------:R-:W-:Y:S01]  /*0aa0*/  IABS R18, R24 ;  /* 0x0000001800127213 */ /* 0x000fe20000000000 */
[----:B------:R-:W-:Y:S01]  /*0ab0*/  IMAD R7, R12, R5, RZ ;  /* 0x000000050c077224 */ /* 0x000fe200078e02ff */
[----:B------:R-:W-:Y:S01]  /*0ac0*/  IABS R12, R6 ;  /* 0x00000006000c7213 */ /* 0x000fe20000000000 */
[----:B------:R-:W-:Y:S01]  /*0ad0*/  IMAD.MOV.U32 R8, RZ, RZ, RZ ;  /* 0x000000ffff087224 */ /* 0x000fe200078e00ff */
[----:B------:R-:W-:-:S02]  /*0ae0*/  ISETP.GT.U32.AND P0, PT, R11, R76, PT ;  /* 0x0000004c0b00720c */ /* 0x000fc40003f04070 */
[----:B------:R-:W-:Y:S01]  /*0af0*/  LOP3.LUT R10, R3, 0x7c, R10, 0x78, !PT ;  /* 0x0000007c030a7812 */ /* 0x000fe200078e780a */
[----:B------:R-:W-:Y:S01]  /*0b00*/  IMAD.HI.U32 R7, R9, R7, R8 ;  /* 0x0000000709077227 */ /* 0x000fe200078e0008 */
[----:B------:R-:W-:Y:S02]  /*0b10*/  IABS R16, R17 ;  /* 0x0000001100107213 */ /* 0x000fe40000000000 */
[----:B------:R-:W-:Y:S01]  /*0b20*/  LOP3.LUT R15, R6, 0x2, RZ, 0xfc, !PT ;  /* 0x00000002060f7812 */ /* 0x000fe200078efcff */
[----:B------:R-:W-:Y:S01]  /*0b30*/  IMAD.SHL.U32 R3, R4, 0x200, RZ ;  /* 0x0000020004037824 */ /* 0x000fe200078e00ff */
[----:B------:R-:W-:Y:S01]  /*0b40*/  LOP3.LUT R19, R6, 0xa, RZ, 0xfc, !PT ;  /* 0x0000000a06137812 */ /* 0x000fe200078efcff */
[----:B------:R-:W-:Y:S01]  /*0b50*/  IMAD.HI.U32 R8, R7, R18, RZ ;  /* 0x0000001207087227 */ /* 0x000fe200078e00ff */
[----:B------:R-:W-:Y:S02]  /*0b60*/  IABS R14, R15 ;  /* 0x0000000f000e7213 */ /* 0x000fe40000000000 */
[----:B------:R-:W-:Y:S01]  /*0b70*/  LOP3.LUT R3, R10, 0x4000, R3, 0xf8, !PT ;  /* 0x000040000a037812 */ /* 0x000fe200078ef803 */
[----:B------:R-:W-:Y:S01]  /*0b80*/  IMAD.MOV R13, RZ, RZ, -R8 ;  /* 0x000000ffff0d7224 */ /* 0x000fe200078e0a08 */
[----:B------:R-:W-:Y:S01]  /*0b90*/  ISETP.GE.AND P4, PT, R15, RZ, PT ;  /* 0x000000ff0f00720c */ /* 0x000fe20003f86270 */
[----:B------:R-:W-:Y:S01]  /*0ba0*/  IMAD.HI.U32 R8, R7, R12, RZ ;  /* 0x0000000c07087227 */ /* 0x000fe200078e00ff */
[----:B------:R-:W-:-:S02]  /*0bb0*/  LOP3.LUT R15, R6, 0x8, RZ, 0xfc, !PT ;  /* 0x00000008060f7812 */ /* 0x000fc400078efcff */
[C---:B------:R-:W-:Y:S01]  /*0bc0*/  LOP3.LUT R21, R6.reuse, 0xc, RZ, 0xfc, !PT ;  /* 0x0000000c06157812 */ /* 0x040fe200078efcff */
[C---:B------:R-:W-:Y:S01]  /*0bd0*/  IMAD R18, R5.reuse, R13, R18 ;  /* 0x0000000d05127224 */ /* 0x040fe200078e0212 */
[C---:B------:R-:W-:Y:S01]  /*0be0*/  LOP3.LUT R13, R6.reuse, 0x6, RZ, 0xfc, !PT ;  /* 0x00000006060d7812 */ /* 0x040fe200078efcff */
[----:B------:R-:W-:Y:S01]  /*0bf0*/  IMAD.MOV R8, RZ, RZ, -R8 ;  /* 0x000000ffff087224 */ /* 0x000fe200078e0a08 */
[----:B------:R-:W-:Y:S01]  /*0c00*/  LOP3.LUT R23, R6, 0xe, RZ, 0xfc, !PT ;  /* 0x0000000e06177812 */ /* 0x000fe200078efcff */
[----:B------:R-:W-:Y:S01]  /*0c10*/  @!P0 IMAD.IADD R76, R76, 0x1, -R11 ;  /* 0x000000014c4c8824 */ /* 0x000fe200078e0a0b */
[----:B------:R-:W-:Y:S01]  /*0c20*/  ISETP.GT.U32.AND P1, PT, R5, R18, PT ;  /* 0x000000120500720c */ /* 0x000fe20003f24070 */
[----:B------:R-:W-:Y:S01]  /*0c30*/  IMAD.HI.U32 R10, R7, R16, RZ ;  /* 0x00000010070a7227 */ /* 0x000fe200078e00ff */
[----:B--2---:R-:W-:Y:S02]  /*0c40*/  IABS R20, R21 ;  /* 0x0000001500147213 */ /* 0x004fe40000000000 */
[----:B------:R-:W-:Y:S01]  /*0c50*/  ISETP.GT.U32.AND P0, PT, R11, R76, PT ;  /* 0x0000004c0b00720c */ /* 0x000fe20003f04070 */
[----:B------:R-:W-:Y:S01]  /*0c60*/  IMAD R8, R5, R8, R12 ;  /* 0x0000000805087224 */ /* 0x000fe200078e020c */
[----:B------:R-:W-:Y:S01]  /*0c70*/  IABS R22, R23 ;  /* 0x0000001700167213 */ /* 0x000fe20000000000 */
[----:B------:R-:W-:Y:S01]  /*0c80*/  IMAD.MOV R10, RZ, RZ, -R10 ;  /* 0x000000ffff0a7224 */ /* 0x000fe200078e0a0a */
[C---:B------:R-:W-:Y:S01]  /*0c90*/  LOP3.LUT R25, R6.reuse, 0x12, RZ, 0xfc, !PT ;  /* 0x0000001206197812 */ /* 0x040fe200078efcff */
[----:B------:R-:W-:Y:S01]  /*0ca0*/  IMAD.HI.U32 R9, R7, R14, RZ ;  /* 0x0000000e07097227 */ /* 0x000fe200078e00ff */
[----:B------:R-:W-:-:S02]  /*0cb0*/  LOP3.LUT R29, R6, 0x1e, RZ, 0xfc, !PT ;  /* 0x0000001e061d7812 */ /* 0x000fc400078efcff */
[----:B------:R-:W-:Y:S01]  /*0cc0*/  LOP3.LUT R33, R6, 0x22, RZ, 0xfc, !PT ;  /* 0x0000002206217812 */ /* 0x000fe200078efcff */
[----:B------:R-:W-:Y:S01]  /*0cd0*/  @!P1 IMAD.IADD R18, R18, 0x1, -R5 ;  /* 0x0000000112129824 */ /* 0x000fe200078e0a05 */
[C---:B------:R-:W-:Y:S01]  /*0ce0*/  ISETP.GT.U32.AND P1, PT, R5.reuse, R8, PT ;  /* 0x000000080500720c */ /* 0x040fe20003f24070 */
[C---:B------:R-:W-:Y:S01]  /*0cf0*/  IMAD R10, R5.reuse, R10, R16 ;  /* 0x0000000a050a7224 */ /* 0x040fe200078e0210 */
[----:B------:R-:W-:Y:S01]  /*0d00*/  IABS R16, R15 ;  /* 0x0000000f00107213 */ /* 0x000fe20000000000 */
[----:B------:R-:W-:Y:S01]  /*0d10*/  IMAD.MOV R9, RZ, RZ, -R9 ;  /* 0x000000ffff097224 */ /* 0x000fe200078e0a09 */
[C---:B------:R-:W-:Y:S01]  /*0d20*/  ISETP.GT.U32.AND P3, PT, R5.reuse, R18, PT ;  /* 0x000000120500720c */ /* 0x040fe20003f64070 */
[----:B------:R-:W-:Y:S01]  /*0d30*/  @!P0 IMAD.IADD R76, R76, 0x1, -R11 ;  /* 0x000000014c4c8824 */ /* 0x000fe200078e0a0b */
[C---:B------:R-:W-:Y:S01]  /*0d40*/  ISETP.GT.U32.AND P6, PT, R5.reuse, R10, PT ;  /* 0x0000000a0500720c */ /* 0x040fe20003fc4070 */
[----:B------:R-:W-:Y:S01]  /*0d50*/  IMAD R9, R5, R9, R14 ;  /* 0x0000000905097224 */ /* 0x000fe200078e020e */
[----:B------:R-:W-:Y:S01]  /*0d60*/  ISETP.NE.AND P0, PT, R46, RZ, PT ;  /* 0x000000ff2e00720c */ /* 0x000fe20003f05270 */
[----:B------:R-:W-:Y:S01]  /*0d70*/  IMAD.HI.U32 R12, R7, R16, RZ ;  /* 0x00000010070c7227 */ /* 0x000fe200078e00ff */
[----:B------:R-:W-:-:S02]  /*0d80*/  IABS R14, R13 ;  /* 0x0000000d000e7213 */ /* 0x000fc40000000000 */
[----:B------:R-:W-:Y:S01]  /*0d90*/  ISETP.GT.U32.AND P5, PT, R5, R9, PT ;  /* 0x000000090500720c */ /* 0x000fe20003fa4070 */
[--C-:B------:R-:W-:Y:S01]  /*0da0*/  @!P1 IMAD.IADD R8, R8, 0x1, -R5.reuse ;  /* 0x0000000108089824 */ /* 0x100fe200078e0a05 */
[----:B------:R-:W-:Y:S01]  /*0db0*/  ISETP.GE.AND P1, PT, R15, RZ, PT ;  /* 0x000000ff0f00720c */ /* 0x000fe20003f26270 */
[----:B------:R-:W-:Y:S01]  /*0dc0*/  IMAD.HI.U32 R11, R7, R14, RZ ;  /* 0x0000000e070b7227 */ /* 0x000fe200078e00ff */
[----:B------:R-:W-:Y:S02]  /*0dd0*/  IABS R30, R29 ;  /* 0x0000001d001e7213 */ /* 0x000fe40000000000 */
[----:B------:R-:W-:Y:S01]  /*0de0*/  IABS R32, R33 ;  /* 0x0000002100207213 */ /* 0x000fe20000000000 */
[--C-:B------:R-:W-:Y:S01]  /*0df0*/  @!P3 IMAD.IADD R18, R18, 0x1, -R5.reuse ;  /* 0x000000011212b824 */ /* 0x100fe200078e0a05 */
[C---:B------:R-:W-:Y:S01]  /*0e00*/  ISETP.GT.U32.AND P3, PT, R5.reuse, R8, PT ;  /* 0x000000080500720c */ /* 0x040fe20003f64070 */
[----:B------:R-:W-:Y:S01]  /*0e10*/  @!P6 IMAD.IADD R10, R10, 0x1, -R5 ;  /* 0x000000010a0ae824 */ /* 0x000fe200078e0a05 */
[----:B------:R-:W-:Y:S01]  /*0e20*/  LOP3.LUT R35, R6, 0x24, RZ, 0xfc, !PT ;  /* 0x0000002406237812 */ /* 0x000fe200078efcff */
[----:B------:R-:W-:Y:S01]  /*0e30*/  @!P2 IMAD.MOV R76, RZ, RZ, -R76 ;  /* 0x000000ffff4ca224 */ /* 0x000fe200078e0a4c */
[----:B------:R-:W-:Y:S01]  /*0e40*/  @!P0 LOP3.LUT R76, RZ, R46, RZ, 0x33, !PT ;  /* 0x0000002eff4c8212 */ /* 0x000fe200078e33ff */
[----:B------:R-:W-:Y:S01]  /*0e50*/  IMAD.MOV R11, RZ, RZ, -R11 ;  /* 0x000000ffff0b7224 */ /* 0x000fe200078e0a0b */
[----:B------:R-:W-:Y:S01]  /*0e60*/  ISETP.GT.U32.AND P6, PT, R5, R10, PT ;  /* 0x0000000a0500720c */ /* 0x000fe20003fc4070 */
[--C-:B------:R-:W-:Y:S01]  /*0e70*/  @!P5 IMAD.IADD R9, R9, 0x1, -R5.reuse ;  /* 0x000000010909d824 */ /* 0x100fe200078e0a05 */
[----:B------:R-:W-:Y:S01]  /*0e80*/  ISETP.GE.AND P0, PT, R13, RZ, PT ;  /* 0x000000ff0d00720c */ /* 0x000fe20003f06270 */
[----:B------:R-:W-:Y:S01]  /*0e90*/  IMAD.MOV R13, RZ, RZ, -R12 ;  /* 0x000000ffff0d7224 */ /* 0x000fe200078e0a0c */
[----:B------:R-:W-:Y:S01]  /*0ea0*/  ISETP.GE.AND P2, PT, R17, RZ, PT ;  /* 0x000000ff1100720c */ /* 0x000fe20003f46270 */
[C---:B------:R-:W-:Y:S01]  /*0eb0*/  IMAD R12, R5.reuse, R11, R14 ;  /* 0x0000000b050c7224 */ /* 0x040fe200078e020e */
[C---:B------:R-:W-:Y:S01]  /*0ec0*/  ISETP.GT.U32.AND P5, PT, R5.reuse, R9, PT ;  /* 0x000000090500720c */ /* 0x040fe20003fa4070 */
[----:B------:R-:W-:Y:S01]  /*0ed0*/  @!P3 IMAD.IADD R8, R8, 0x1, -R5 ;  /* 0x000000010808b824 */ /* 0x000fe200078e0a05 */
[----:B------:R-:W-:Y:S01]  /*0ee0*/  IABS R34, R35 ;  /* 0x0000002300227213 */ /* 0x000fe20000000000 */
[C---:B------:R-:W-:Y:S01]  /*0ef0*/  IMAD R13, R5.reuse, R13, R16 ;  /* 0x0000000d050d7224 */ /* 0x040fe200078e0210 */
[----:B------:R-:W-:Y:S01]  /*0f00*/  ISETP.GT.U32.AND P3, PT, R5, R12, PT ;  /* 0x0000000c0500720c */ /* 0x000fe20003f64070 */
[----:B------:R-:W-:Y:S01]  /*0f10*/  IMAD.HI.U32 R14, R7, R20, RZ ;  /* 0x00000014070e7227 */ /* 0x000fe200078e00ff */
[----:B------:R-:W-:-:S02]  /*0f20*/  IABS R16, R19 ;  /* 0x0000001300107213 */ /* 0x000fc40000000000 */
[----:B------:R-:W-:Y:S01]  /*0f30*/  LOP3.LUT R37, R6, 0x26, RZ, 0xfc, !PT ;  /* 0x0000002606257812 */ /* 0x000fe200078efcff */
[--C-:B------:R-:W-:Y:S01]  /*0f40*/  @!P6 IMAD.IADD R10, R10, 0x1, -R5.reuse ;  /* 0x000000010a0ae824 */ /* 0x100fe200078e0a05 */
[----:B------:R-:W-:Y:S01]  /*0f50*/  ISETP.GT.U32.AND P6, PT, R5, R13, PT ;  /* 0x0000000d0500720c */ /* 0x000fe20003fc4070 */
[----:B------:R-:W-:Y:S01]  /*0f60*/  IMAD.HI.U32 R11, R7, R16, RZ ;  /* 0x00000010070b7227 */ /* 0x000fe200078e00ff */
[C---:B------:R-:W-:Y:S02]  /*0f70*/  LOP3.LUT R39, R6.reuse, 0x28, RZ, 0xfc, !PT ;  /* 0x0000002806277812 */ /* 0x040fe400078efcff */
[----:B------:R-:W-:Y:S01]  /*0f80*/  IABS R36, R37 ;  /* 0x0000002500247213 */ /* 0x000fe20000000000 */
[--C-:B------:R-:W-:Y:S01]  /*0f90*/  @!P5 IMAD.IADD R9, R9, 0x1, -R5.reuse ;  /* 0x000000010909d824 */ /* 0x100fe200078e0a05 */
[----:B------:R-:W-:Y:S01]  /*0fa0*/  ISETP.GE.AND P5, PT, R6, RZ, PT ;  /* 0x000000ff0600720c */ /* 0x000fe20003fa6270 */
[----:B------:R-:W-:Y:S01]  /*0fb0*/  @!P3 IMAD.IADD R12, R12, 0x1, -R5 ;  /* 0x000000010c0cb824 */ /* 0x000fe200078e0a05 */
[----:B------:R-:W-:Y:S01]  /*0fc0*/  ISETP.GE.AND P3, PT, R24, RZ, PT ;  /* 0x000000ff1800720c */ /* 0x000fe20003f66270 */
[----:B------:R-:W-:Y:S01]  /*0fd0*/  IMAD.HI.U32 R15, R7, R22, RZ ;  /* 0x00000016070f7227 */ /* 0x000fe200078e00ff */
[----:B------:R-:W-:-:S02]  /*0fe0*/  LOP3.LUT R24, R6, 0x10, RZ, 0xfc, !PT ;  /* 0x0000001006187812 */ /* 0x000fc400078efcff */
[----:B------:R-:W-:Y:S01]  /*0ff0*/  IABS R38, R39 ;  /* 0x0000002700267213 */ /* 0x000fe20000000000 */
[----:B------:R-:W-:Y:S01]  /*1000*/  IMAD.MOV R11, RZ, RZ, -R11 ;  /* 0x000000ffff0b7224 */ /* 0x000fe200078e0a0b */
[C---:B------:R-:W-:Y:S01]  /*1010*/  LOP3.LUT R40, R6.reuse, 0x2a, RZ, 0xfc, !PT ;  /* 0x0000002a06287812 */ /* 0x040fe200078efcff */
[----:B------:R-:W-:Y:S01]  /*1020*/  @!P6 IMAD.IADD R13, R13, 0x1, -R5 ;  /* 0x000000010d0de824 */ /* 0x000fe200078e0a05 */
[C---:B------:R-:W-:Y:S01]  /*1030*/  ISETP.GT.U32.AND P6, PT, R5.reuse, R12, PT ;  /* 0x0000000c0500720c */ /* 0x040fe20003fc4070 */
[----:B------:R-:W-:Y:S01]  /*1040*/  IMAD.MOV R14, RZ, RZ, -R14 ;  /* 0x000000ffff0e7224 */ /* 0x000fe200078e0a0e */
[C---:B------:R-:W-:Y:S01]  /*1050*/  LOP3.LUT R41, R6.reuse, 0x2e, RZ, 0xfc, !PT ;  /* 0x0000002e06297812 */ /* 0x040fe200078efcff */
[----:B------:R-:W-:Y:S01]  /*1060*/  IMAD.MOV R17, RZ, RZ, -R15 ;  /* 0x000000ffff117224 */ /* 0x000fe200078e0a0f */
[C---:B------:R-:W-:Y:S01]  /*1070*/  LOP3.LUT R42, R6.reuse, 0x30, RZ, 0xfc, !PT ;  /* 0x00000030062a7812 */ /* 0x040fe200078efcff */
[C---:B------:R-:W-:Y:S01]  /*1080*/  IMAD R15, R5.reuse, R11, R16 ;  /* 0x0000000b050f7224 */ /* 0x040fe200078e0210 */
[C---:B------:R-:W-:Y:S01]  /*1090*/  LOP3.LUT R43, R6.reuse, 0x3a, RZ, 0xfc, !PT ;  /* 0x0000003a062b7812 */ /* 0x040fe200078efcff */
[----:B------:R-:W-:Y:S01]  /*10a0*/  IMAD.MOV.U32 R11, RZ, RZ, R18 ;  /* 0x000000ffff0b7224 */ /* 0x000fe200078e0012 */
[----:B------:R-:W-:Y:S01]  /*10b0*/  LOP3.LUT R45, R6, 0x3c, RZ, 0xfc, !PT ;  /* 0x0000003c062d7812 */ /* 0x000fe200078efcff */
[C---:B------:R-:W-:Y:S01]  /*10c0*/  IMAD R16, R5.reuse, R14, R20 ;  /* 0x0000000e05107224 */ /* 0x040fe200078e0214 */
[----:B------:R-:W-:Y:S01]  /*10d0*/  IABS R14, R24 ;  /* 0x00000018000e7213 */ /* 0x000fe20000000000 */
[----:B------:R-:W-:Y:S01]  /*10e0*/  @!P3 IMAD.MOV R11, RZ, RZ, -R11 ;  /* 0x000000ffff0bb224 */ /* 0x000fe200078e0a0b */
[C---:B------:R-:W-:Y:S01]  /*10f0*/  ISETP.GT.U32.AND P3, PT, R5.reuse, R15, PT ;  /* 0x0000000f0500720c */ /* 0x040fe20003f64070 */
[C---:B------:R-:W-:Y:S01]  /*1100*/  IMAD R17, R5.reuse, R17, R22 ;  /* 0x0000001105117224 */ /* 0x040fe200078e0216 */
[----:B------:R-:W-:Y:S01]  /*1110*/  IABS R20, R25 ;  /* 0x0000001900147213 */ /* 0x000fe20000000000 */
[----:B------:R-:W-:Y:S01]  /*1120*/  @!P5 IMAD.MOV R8, RZ, RZ, -R8 ;  /* 0x000000ffff08d224 */ /* 0x000fe200078e0a08 */
[C---:B------:R-:W-:Y:S01]  /*1130*/  ISETP.GT.U32.AND P5, PT, R5.reuse, R13, PT ;  /* 0x0000000d0500720c */ /* 0x040fe20003fa4070 */
[----:B------:R-:W-:Y:S01]  /*1140*/  @!P4 IMAD.MOV R9, RZ, RZ, -R9 ;  /* 0x000000ffff09c224 */ /* 0x000fe200078e0a09 */
[C---:B------:R-:W-:Y:S01]  /*1150*/  ISETP.GT.U32.AND P4, PT, R5.reuse, R16, PT ;  /* 0x000000100500720c */ /* 0x040fe20003f84070 */
[----:B------:R-:W-:Y:S01]  /*1160*/  IMAD.MOV.U32 R18, RZ, RZ, R14 ;  /* 0x000000ffff127224 */ /* 0x000fe200078e000e */
[----:B------:R-:W-:Y:S01]  /*1170*/  IABS R44, R43 ;  /* 0x0000002b002c7213 */ /* 0x000fe20000000000 */
[----:B------:R-:W-:Y:S01]  /*1180*/  @!P6 IMAD.IADD R12, R12, 0x1, -R5 ;  /* 0x000000010c0ce824 */ /* 0x000fe200078e0a05 */
[----:B------:R-:W-:Y:S01]  /*1190*/  ISETP.GT.U32.AND P6, PT, R5, R17, PT ;  /* 0x000000110500720c */ /* 0x000fe20003fc4070 */
[----:B------:R-:W-:Y:S01]  /*11a0*/  IMAD.HI.U32 R14, R7, R18, RZ ;  /* 0x00000012070e7227 */ /* 0x000fe200078e00ff */
[----:B------:R-:W-:-:S02]  /*11b0*/  LOP3.LUT R48, R6, 0x3e, RZ, 0xfc, !PT ;  /* 0x0000003e06307812 */ /* 0x000fc400078efcff */
[C---:B------:R-:W-:Y:S01]  /*11c0*/  LOP3.LUT R49, R6.reuse, 0x40, RZ, 0xfc, !PT ;  /* 0x0000004006317812 */ /* 0x040fe200078efcff */
[----:B------:R-:W-:Y:S01]  /*11d0*/  @!P2 IMAD.MOV R10, RZ, RZ, -R10 ;  /* 0x000000ffff0aa224 */ /* 0x000fe200078e0a0a */
[----:B------:R-:W-:Y:S01]  /*11e0*/  ISETP.GE.AND P2, PT, R19, RZ, PT ;  /* 0x000000ff1300720c */ /* 0x000fe20003f46270 */
[----:B------:R-:W-:Y:S01]  /*11f0*/  IMAD.MOV R19, RZ, RZ, -R14 ;  /* 0x000000ffff137224 */ /* 0x000fe200078e0a0e */
[C---:B------:R-:W-:Y:S01]  /*1200*/  LOP3.LUT R50, R6.reuse, 0x42, RZ, 0xfc, !PT ;  /* 0x0000004206327812 */ /* 0x040fe200078efcff */
[--C-:B------:R-:W-:Y:S01]  /*1210*/  @!P3 IMAD.IADD R15, R15, 0x1, -R5.reuse ;  /* 0x000000010f0fb824 */ /* 0x100fe200078e0a05 */
[----:B------:R-:W-:Y:S01]  /*1220*/  ISETP.GE.AND P3, PT, R23, RZ, PT ;  /* 0x000000ff1700720c */ /* 0x000fe20003f66270 */
[--C-:B------:R-:W-:Y:S01]  /*1230*/  @!P5 IMAD.IADD R13, R13, 0x1, -R5.reuse ;  /* 0x000000010d0dd824 */ /* 0x100fe200078e0a05 */
[----:B------:R-:W-:Y:S01]  /*1240*/  ISETP.GE.AND P5, PT, R21, RZ, PT ;  /* 0x000000ff1500720c */ /* 0x000fe20003fa6270 */
[C---:B------:R-:W-:Y:S01]  /*1250*/  IMAD R18, R5.reuse, R19, R18 ;  /* 0x0000001305127224 */ /* 0x040fe200078e0212 */
[----:B------:R-:W-:Y:S01]  /*1260*/  LOP3.LUT R21, R6, 0x14, RZ, 0xfc, !PT ;  /* 0x0000001406157812 */ /* 0x000fe200078efcff */
[--C-:B------:R-:W-:Y:S01]  /*1270*/  @!P4 IMAD.IADD R16, R16, 0x1, -R5.reuse ;  /* 0x000000011010c824 */ /* 0x100fe200078e0a05 */
[----:B------:R-:W-:Y:S01]  /*1280*/  ISETP.GT.U32.AND P4, PT, R5, R15, PT ;  /* 0x0000000f0500720c */ /* 0x000fe20003f84070 */
[----:B------:R-:W-:Y:S01]  /*1290*/  @!P6 IMAD.IADD R17, R17, 0x1, -R5 ;  /* 0x000000011111e824 */ /* 0x000fe200078e0a05 */
[----:B------:R-:W-:Y:S01]  /*12a0*/  LOP3.LUT R23, R6, 0x16, RZ, 0xfc, !PT ;  /* 0x0000001606177812 */ /* 0x000fe200078efcff */
[----:B------:R-:W-:Y:S01]  /*12b0*/  @!P1 IMAD.MOV R13, RZ, RZ, -R13 ;  /* 0x000000ffff0d9224 */ /* 0x000fe200078e0a0d */
[----:B------:R-:W-:Y:S01]  /*12c0*/  ISETP.GT.U32.AND P6, PT, R5, R16, PT ;  /* 0x000000100500720c */ /* 0x000fe20003fc4070 */
[----:B------:R-:W-:Y:S01]  /*12d0*/  IMAD.HI.U32 R14, R7, R20, RZ ;  /* 0x00000014070e7227 */ /* 0x000fe200078e00ff */
[----:B------:R-:W-:-:S02]  /*12e0*/  ISETP.GT.U32.AND P1, PT, R5, R18, PT ;  /* 0x000000120500720c */ /* 0x000fc40003f24070 */
[----:B------:R-:W-:Y:S01]  /*12f0*/  IABS R22, R21 ;  /* 0x0000001500167213 */ /* 0x000fe20000000000 */
[----:B------:R-:W-:Y:S01]  /*1300*/  IMAD.MOV R14, RZ, RZ, -R14 ;  /* 0x000000ffff0e7224 */ /* 0x000fe200078e0a0e */
[----:B------:R-:W-:Y:S01]  /*1310*/  LOP3.LUT R51, R6, 0x44, RZ, 0xfc, !PT ;  /* 0x0000004406337812 */ /* 0x000fe200078efcff */
[----:B------:R-:W-:Y:S01]  /*1320*/  @!P0 IMAD.MOV R12, RZ, RZ, -R12 ;  /* 0x000000ffff0c8224 */ /* 0x000fe200078e0a0c */
[C---:B------:R-:W-:Y:S01]  /*1330*/  ISETP.GT.U32.AND P0, PT, R5.reuse, R17, PT ;  /* 0x000000110500720c */ /* 0x040fe20003f04070 */
[----:B------:R-:W-:Y:S01]  /*1340*/  IMAD R19, R5, R14, R20 ;  /* 0x0000000e05137224 */ /* 0x000fe200078e0214 */
[----:B------:R-:W-:Y:S01]  /*1350*/  IABS R46, R50 ;  /* 0x00000032002e7213 */ /* 0x000fe20000000000 */
[--C-:B------:R-:W-:Y:S01]  /*1360*/  @!P4 IMAD.IADD R15, R15, 0x1, -R5.reuse ;  /* 0x000000010f0fc824 */ /* 0x100fe200078e0a05 */
[----:B------:R-:W-:Y:S01]  /*1370*/  ISETP.GE.AND P4, PT, R24, RZ, PT ;  /* 0x000000ff1800720c */ /* 0x000fe20003f86270 */
[--C-:B------:R-:W-:Y:S01]  /*1380*/  @!P6 IMAD.IADD R16, R16, 0x1, -R5.reuse ;  /* 0x000000011010e824 */ /* 0x100fe200078e0a05 */
[----:B------:R-:W-:Y:S01]  /*1390*/  IABS R24, R23 ;  /* 0x0000001700187213 */ /* 0x000fe20000000000 */
[----:B------:R-:W-:Y:S01]  /*13a0*/  @!P1 IMAD.IADD R18, R18, 0x1, -R5 ;  /* 0x0000000112129824 */ /* 0x000fe200078e0a05 */
[----:B------:R-:W-:Y:S01]  /*13b0*/  ISETP.GT.U32.AND P6, PT, R5, R19, PT ;  /* 0x000000130500720c */ /* 0x000fe20003fc4070 */
[----:B------:R-:W-:Y:S01]  /*13c0*/  IMAD.HI.U32 R14, R7, R22, RZ ;  /* 0x00000016070e7227 */ /* 0x000fe200078e00ff */
[----:B------:R-:W-:-:S02]  /*13d0*/  ISETP.GE.AND P1, PT, R21, RZ, PT ;  /* 0x000000ff1500720c */ /* 0x000fc40003f26270 */
[C---:B------:R-:W-:Y:S01]  /*13e0*/  LOP3.LUT R53, R6.reuse, 0x4c, RZ, 0xfc, !PT ;  /* 0x0000004c06357812 */ /* 0x040fe200078efcff */
[----:B------:R-:W-:Y:S01]  /*13f0*/  @!P2 IMAD.MOV R15, RZ, RZ, -R15 ;  /* 0x000000ffff0fa224 */ /* 0x000fe200078e0a0f */
[----:B------:R-:W-:Y:S01]  /*1400*/  ISETP.GT.U32.AND P2, PT, R5, R18, PT ;  /* 0x000000120500720c */ /* 0x000fe20003f44070 */
[----:B------:R-:W-:Y:S01]  /*1410*/  IMAD.HI.U32 R20, R7, R24, RZ ;  /* 0x0000001807147227 */ /* 0x000fe200078e00ff */
[C---:B------:R-:W-:Y:S02]  /*1420*/  LOP3.LUT R55, R6.reuse, 0x4e, RZ, 0xfc, !PT ;  /* 0x0000004e06377812 */ /* 0x040fe400078efcff */
[C---:B------:R-:W-:Y:S01]  /*1430*/  LOP3.LUT R57, R6.reuse, 0x50, RZ, 0xfc, !PT ;  /* 0x0000005006397812 */ /* 0x040fe200078efcff */
[----:B------:R-:W-:Y:S01]  /*1440*/  IMAD.MOV R14, RZ, RZ, -R14 ;  /* 0x000000ffff0e7224 */ /* 0x000fe200078e0a0e */
[----:B------:R-:W-:Y:S01]  /*1450*/  IABS R54, R55 ;  /* 0x0000003700367213 */ /* 0x000fe20000000000 */
[----:B------:R-:W-:Y:S01]  /*1460*/  IMAD.MOV R21, RZ, RZ, -R20 ;  /* 0x000000ffff157224 */ /* 0x000fe200078e0a14 */
[C---:B------:R-:W-:Y:S01]  /*1470*/  LOP3.LUT R59, R6.reuse, 0x52, RZ, 0xfc, !PT ;  /* 0x00000052063b7812 */ /* 0x040fe200078efcff */
[----:B------:R-:W-:Y:S01]  /*1480*/  IMAD R20, R5, R14, R22 ;  /* 0x0000000e05147224 */ /* 0x000fe200078e0216 */
[C---:B------:R-:W-:Y:S01]  /*1490*/  LOP3.LUT R61, R6.reuse, 0x54, RZ, 0xfc, !PT ;  /* 0x00000054063d7812 */ /* 0x040fe200078efcff */
[--C-:B------:R-:W-:Y:S01]  /*14a0*/  @!P0 IMAD.IADD R17, R17, 0x1, -R5.reuse ;  /* 0x0000000111118824 */ /* 0x100fe200078e0a05 */
[----:B------:R-:W-:Y:S01]  /*14b0*/  ISETP.GE.AND P0, PT, R25, RZ, PT ;  /* 0x000000ff1900720c */ /* 0x000fe20003f06270 */
[--C-:B------:R-:W-:Y:S01]  /*14c0*/  @!P6 IMAD.IADD R19, R19, 0x1, -R5.reuse ;  /* 0x000000011313e824 */ /* 0x100fe200078e0a05 */
[----:B------:R-:W-:Y:S01]  /*14d0*/  LOP3.LUT R25, R6, 0x18, RZ, 0xfc, !PT ;  /* 0x0000001806197812 */ /* 0x000fe200078efcff */
[C---:B------:R-:W-:Y:S01]  /*14e0*/  IMAD R21, R5.reuse, R21, R24 ;  /* 0x0000001505157224 */ /* 0x040fe200078e0218 */
[----:B------:R-:W-:Y:S01]  /*14f0*/  IABS R56, R61 ;  /* 0x0000003d00387213 */ /* 0x000fe20000000000 */
[----:B------:R-:W-:Y:S01]  /*1500*/  @!P5 IMAD.MOV R16, RZ, RZ, -R16 ;  /* 0x000000ffff10d224 */ /* 0x000fe200078e0a10 */
[C---:B------:R-:W-:Y:S01]  /*1510*/  ISETP.GT.U32.AND P5, PT, R5.reuse, R20, PT ;  /* 0x000000140500720c */ /* 0x040fe20003fa4070 */
[----:B------:R-:W-:Y:S01]  /*1520*/  @!P2 IMAD.IADD R18, R18, 0x1, -R5 ;  /* 0x000000011212a824 */ /* 0x000fe200078e0a05 */
[----:B------:R-:W-:Y:S01]  /*1530*/  IABS R26, R25 ;  /* 0x00000019001a7213 */ /* 0x000fe20000000000 */
[----:B------:R-:W-:Y:S01]  /*1540*/  @!P3 IMAD.MOV R17, RZ, RZ, -R17 ;  /* 0x000000ffff11b224 */ /* 0x000fe200078e0a11 */
[C---:B------:R-:W-:Y:S01]  /*1550*/  ISETP.GT.U32.AND P6, PT, R5.reuse, R19, PT ;  /* 0x000000130500720c */ /* 0x040fe20003fc4070 */
[----:B------:R-:W-:Y:S01]  /*1560*/  @!P4 IMAD.MOV R18, RZ, RZ, -R18 ;  /* 0x000000ffff12c224 */ /* 0x000fe200078e0a12 */
[----:B------:R-:W-:Y:S01]  /*1570*/  ISETP.GT.U32.AND P2, PT, R5, R21, PT ;  /* 0x000000150500720c */ /* 0x000fe20003f44070 */
[----:B------:R-:W-:Y:S01]  /*1580*/  IMAD.HI.U32 R14, R7, R26, RZ ;  /* 0x0000001a070e7227 */ /* 0x000fe200078e00ff */
[----:B------:R-:W-:-:S02]  /*1590*/  ISETP.GE.AND P3, PT, R23, RZ, PT ;  /* 0x000000ff1700720c */ /* 0x000fc40003f66270 */
[C---:B------:R-:W-:Y:S01]  /*15a0*/  LOP3.LUT R63, R6.reuse, 0x64, RZ, 0xfc, !PT ;  /* 0x00000064063f7812 */ /* 0x040fe200078efcff */
[----:B------:R-:W-:Y:S01]  /*15b0*/  IMAD.MOV R14, RZ, RZ, -R14 ;  /* 0x000000ffff0e7224 */ /* 0x000fe200078e0a0e */
[----:B------:R-:W-:Y:S01]  /*15c0*/  LOP3.LUT R67, R6, 0x68, RZ, 0xfc, !PT ;  /* 0x0000006806437812 */ /* 0x000fe200078efcff */
[--C-:B------:R-:W-:Y:S01]  /*15d0*/  @!P5 IMAD.IADD R20, R20, 0x1, -R5.reuse ;  /* 0x000000011414d824 */ /* 0x100fe200078e0a05 */
[C---:B------:R-:W-:Y:S01]  /*15e0*/  LOP3.LUT R69, R6.reuse, 0x6a, RZ, 0xfc, !PT ;  /* 0x0000006a06457812 */ /* 0x040fe200078efcff */
[----:B------:R-:W-:Y:S01]  /*15f0*/  IMAD R22, R5, R14, R26 ;  /* 0x0000000e05167224 */ /* 0x000fe200078e021a */
[C---:B------:R-:W-:Y:S01]  /*1600*/  LOP3.LUT R14, R6.reuse, 0x1a, RZ, 0xfc, !PT ;  /* 0x0000001a060e7812 */ /* 0x040fe200078efcff */
[--C-:B------:R-:W-:Y:S01]  /*1610*/  @!P6 IMAD.IADD R19, R19, 0x1, -R5.reuse ;  /* 0x000000011313e824 */ /* 0x100fe200078e0a05 */
[----:B------:R-:W-:Y:S01]  /*1620*/  ISETP.GT.U32.AND P5, PT, R5, R20, PT ;  /* 0x000000140500720c */ /* 0x000fe20003fa4070 */
[----:B------:R-:W-:Y:S01]  /*1630*/  @!P2 IMAD.IADD R21, R21, 0x1, -R5 ;  /* 0x000000011515a824 */ /* 0x000fe200078e0a05 */
[----:B------:R-:W-:Y:S01]  /*1640*/  ISETP.GE.AND P6, PT, R25, RZ, PT ;  /* 0x000000ff1900720c */ /* 0x000fe20003fc6270 */
[----:B------:R-:W-:Y:S01]  /*1650*/  @!P0 IMAD.MOV R19, RZ, RZ, -R19 ;  /* 0x000000ffff138224 */ /* 0x000fe200078e0a13 */
[----:B------:R-:W-:Y:S01]  /*1660*/  LOP3.LUT R25, R6, 0x1c, RZ, 0xfc, !PT ;  /* 0x0000001c06197812 */ /* 0x000fe200078efcff */
[----:B------:R-:W-:Y:S01]  /*1670*/  IMAD.HI.U32 R24, R7, R30, RZ ;  /* 0x0000001e07187227 */ /* 0x000fe200078e00ff */
[----:B------:R-:W-:-:S02]  /*1680*/  IABS R26, R14 ;  /* 0x0000000e001a7213 */ /* 0x000fc40000000000 */
[C---:B------:R-:W-:Y:S01]  /*1690*/  ISETP.GT.U32.AND P2, PT, R5.reuse, R21, PT ;  /* 0x000000150500720c */ /* 0x040fe20003f44070 */
[----:B------:R-:W-:Y:S01]  /*16a0*/  IMAD.MOV R27, RZ, RZ, -R24 ;  /* 0x000000ffff1b7224 */ /* 0x000fe200078e0a18 */
[----:B------:R-:W-:Y:S01]  /*16b0*/  ISETP.GT.U32.AND P0, PT, R5, R22, PT ;  /* 0x000000160500720c */ /* 0x000fe20003f04070 */
[----:B----4-:R-:W-:Y:S01]  /*16c0*/  IMAD R76, R76, UR5, RZ ;  /* 0x000000054c4c7c24 */ /* 0x010fe2000f8e02ff */
[----:B------:R-:W-:Y:S01]  /*16d0*/  IABS R28, R25 ;  /* 0x00000019001c7213 */ /* 0x000fe20000000000 */
[----:B------:R-:W-:Y:S01]  /*16e0*/  @!P5 IMAD.IADD R20, R20, 0x1, -R5 ;  /* 0x000000011414d824 */ /* 0x000fe200078e0a05 */
[----:B------:R-:W-:Y:S01]  /*16f0*/  ISETP.GE.AND P4, PT, R14, RZ, PT ;  /* 0x000000ff0e00720c */ /* 0x000fe20003f86270 */
[----:B------:R-:W-:Y:S01]  /*1700*/  IMAD.HI.U32 R14, R7, R26, RZ ;  /* 0x0000001a070e7227 */ /* 0x000fe200078e00ff */
[----:B------:R-:W-:Y:S02]  /*1710*/  ISETP.GE.AND P5, PT, R25, RZ, PT ;  /* 0x000000ff1900720c */ /* 0x000fe40003fa6270 */
[----:B------:R-:W-:Y:S01]  /*1720*/  IABS R72, R67 ;  /* 0x0000004300487213 */ /* 0x000fe20000000000 */
[----:B------:R-:W-:Y:S01]  /*1730*/  IMAD.HI.U32 R23, R7, R28, RZ ;  /* 0x0000001c07177227 */ /* 0x000fe200078e00ff */
[----:B------:R-:W-:-:S02]  /*1740*/  LOP3.LUT R65, R6, 0x66, RZ, 0xfc, !PT ;  /* 0x0000006606417812 */ /* 0x000fc400078efcff */
[----:B------:R-:W-:Y:S01]  /*1750*/  IABS R74, R69 ;  /* 0x00000045004a7213 */ /* 0x000fe20000000000 */
[----:B------:R-:W-:Y:S01]  /*1760*/  IMAD.MOV R14, RZ, RZ, -R14 ;  /* 0x000000ffff0e7224 */ /* 0x000fe200078e0a0e */
[----:B------:R-:W-:Y:S01]  /*1770*/  IABS R70, R65 ;  /* 0x0000004100467213 */ /* 0x000fe20000000000 */
[----:B------:R-:W-:Y:S01]  /*1780*/  IMAD.MOV R25, RZ, RZ, -R23 ;  /* 0x000000ffff197224 */ /* 0x000fe200078e0a17 */
[C---:B------:R-:W-:Y:S01]  /*1790*/  LOP3.LUT R71, R6.reuse, 0x6c, RZ, 0xfc, !PT ;  /* 0x0000006c06477812 */ /* 0x040fe200078efcff */
[--C-:B------:R-:W-:Y:S01]  /*17a0*/  @!P2 IMAD.IADD R21, R21, 0x1, -R5.reuse ;  /* 0x000000011515a824 */ /* 0x100fe200078e0a05 */
[----:B------:R-:W-:Y:S01]  /*17b0*/  ISETP.GE.AND P2, PT, R29, RZ, PT ;  /* 0x000000ff1d00720c */ /* 0x000fe20003f46270 */
[C---:B------:R-:W-:Y:S01]  /*17c0*/  IMAD R23, R5.reuse, R14, R26 ;  /* 0x0000000e05177224 */ /* 0x040fe200078e021a */
[----:B------:R-:W-:Y:S01]  /*17d0*/  LOP3.LUT R14, R6, 0x20, RZ, 0xfc, !PT ;  /* 0x00000020060e7812 */ /* 0x000fe200078efcff */
[----:B------:R-:W-:Y:S01]  /*17e0*/  @!P0 IMAD.IADD R22, R22, 0x1, -R5 ;  /* 0x0000000116168824 */ /* 0x000fe200078e0a05 */
[----:B------:R-:W-:Y:S01]  /*17f0*/  IABS R80, R71 ;  /* 0x0000004700507213 */ /* 0x000fe20000000000 */
[----:B------:R-:W-:Y:S01]  /*1800*/  @!P3 IMAD.MOV R21, RZ, RZ, -R21 ;  /* 0x000000ffff15b224 */ /* 0x000fe200078e0a15 */
[C---:B------:R-:W-:Y:S01]  /*1810*/  ISETP.GT.U32.AND P3, PT, R5.reuse, R23, PT ;  /* 0x000000170500720c */ /* 0x040fe20003f64070 */
[C---:B------:R-:W-:Y:S01]  /*1820*/  IMAD R24, R5.reuse, R25, R28 ;  /* 0x0000001905187224 */ /* 0x040fe200078e021c */
[C---:B------:R-:W-:Y:S01]  /*1830*/  ISETP.GT.U32.AND P0, PT, R5.reuse, R22, PT ;  /* 0x000000160500720c */ /* 0x040fe20003f04070 */
[----:B------:R-:W-:Y:S01]  /*1840*/  IMAD R25, R5, R27, R30 ;  /* 0x0000001b05197224 */ /* 0x000fe200078e021e */
[----:B------:R-:W-:Y:S01]  /*1850*/  IABS R30, R14 ;  /* 0x0000000e001e7213 */ /* 0x000fe20000000000 */
[----:B------:R-:W-:Y:S01]  /*1860*/  @!P1 IMAD.MOV R20, RZ, RZ, -R20 ;  /* 0x000000ffff149224 */ /* 0x000fe200078e0a14 */
[----:B------:R-:W-:Y:S01]  /*1870*/  ISETP.GE.AND P1, PT, R14, RZ, PT ;  /* 0x000000ff0e00720c */ /* 0x000fe20003f26270 */
[----:B------:R-:W-:Y:S01]  /*1880*/  IMAD.HI.U32 R26, R7, R32, RZ ;  /* 0x00000020071a7227 */ /* 0x000fe200078e00ff */
[----:B------:R-:W-:-:S02]  /*1890*/  LOP3.LUT R73, R6, 0x6e, RZ, 0xfc, !PT ;  /* 0x0000006e06497812 */ /* 0x000fc400078efcff */
[C---:B------:R-:W-:Y:S01]  /*18a0*/  LOP3.LUT R75, R6.reuse, 0x70, RZ, 0xfc, !PT ;  /* 0x00000070064b7812 */ /* 0x040fe200078efcff */
[----:B------:R-:W-:Y:S01]  /*18b0*/  IMAD.HI.U32 R14, R7, R30, RZ ;  /* 0x0000001e070e7227 */ /* 0x000fe200078e00ff */
[----:B------:R-:W-:Y:S02]  /*18c0*/  IABS R82, R73 ;  /* 0x0000004900527213 */ /* 0x000fe40000000000 */
[----:B------:R-:W-:Y:S01]  /*18d0*/  LOP3.LUT R77, R6, 0x72, RZ, 0xfc, !PT ;  /* 0x00000072064d7812 */ /* 0x000fe200078efcff */
[--C-:B------:R-:W-:Y:S01]  /*18e0*/  @!P0 IMAD.IADD R22, R22, 0x1, -R5.reuse ;  /* 0x0000000116168824 */ /* 0x100fe200078e0a05 */
[----:B------:R-:W-:Y:S01]  /*18f0*/  ISETP.GT.U32.AND P0, PT, R5, R24, PT ;  /* 0x000000180500720c */ /* 0x000fe20003f04070 */
[----:B------:R-:W-:Y:S01]  /*1900*/  @!P3 IMAD.IADD R23, R23, 0x1, -R5 ;  /* 0x000000011717b824 */ /* 0x000fe200078e0a05 */
[----:B------:R-:W-:Y:S01]  /*1910*/  IABS R84, R75 ;  /* 0x0000004b00547213 */ /* 0x000fe20000000000 */
[----:B------:R-:W-:Y:S01]  /*1920*/  IMAD.MOV R14, RZ, RZ, -R14 ;  /* 0x000000ffff0e7224 */ /* 0x000fe200078e0a0e */
[----:B------:R-:W-:Y:S01]  /*1930*/  IABS R86, R77 ;  /* 0x0000004d00567213 */ /* 0x000fe20000000000 */
[----:B------:R-:W-:Y:S01]  /*1940*/  IMAD.MOV R27, RZ, RZ, -R26 ;  /* 0x000000ffff1b7224 */ /* 0x000fe200078e0a1a */
[C---:B------:R-:W-:Y:S01]  /*1950*/  ISETP.GT.U32.AND P3, PT, R5.reuse, R23, PT ;  /* 0x000000170500720c */ /* 0x040fe20003f64070 */
[----:B------:R-:W-:Y:S01]  /*1960*/  @!P6 IMAD.MOV R22, RZ, RZ, -R22 ;  /* 0x000000ffff16e224 */ /* 0x000fe200078e0a16 */
[C---:B------:R-:W-:Y:S01]  /*1970*/  ISETP.GT.U32.AND P6, PT, R5.reuse, R25, PT ;  /* 0x000000190500720c */ /* 0x040fe20003fc4070 */
[----:B------:R-:W-:Y:S01]  /*1980*/  IMAD R26, R5, R14, R30 ;  /* 0x0000000e051a7224 */ /* 0x000fe200078e021e */
[C---:B------:R-:W-:Y:S01]  /*1990*/  LOP3.LUT R81, R6.reuse, 0x78, RZ, 0xfc, !PT ;  /* 0x0000007806517812 */ /* 0x040fe200078efcff */
[----:B------:R-:W-:Y:S01]  /*19a0*/  IMAD.HI.U32 R28, R7, R34, RZ ;  /* 0x00000022071c7227 */ /* 0x000fe200078e00ff */
[----:B------:R-:W-:-:S02]  /*19b0*/  LOP3.LUT R83, R6, 0x7a, RZ, 0xfc, !PT ;  /* 0x0000007a06537812 */ /* 0x000fc400078efcff */
[----:B------:R-:W-:Y:S01]  /*19c0*/  IABS R90, R81 ;  /* 0x00000051005a7213 */ /* 0x000fe20000000000 */
[--C-:B------:R-:W-:Y:S01]  /*19d0*/  @!P0 IMAD.IADD R24, R24, 0x1, -R5.reuse ;  /* 0x0000000118188824 */ /* 0x100fe200078e0a05 */
[----:B------:R-:W-:Y:S01]  /*19e0*/  IABS R92, R83 ;  /* 0x00000053005c7213 */ /* 0x000fe20000000000 */
[----:B------:R-:W-:Y:S01]  /*19f0*/  IMAD R27, R5, R27, R32 ;  /* 0x0000001b051b7224 */ /* 0x000fe200078e0220 */
[----:B------:R-:W-:Y:S01]  /*1a00*/  IABS R32, R40 ;  /* 0x0000002800207213 */ /* 0x000fe20000000000 */
[--C-:B------:R-:W-:Y:S01]  /*1a10*/  @!P3 IMAD.IADD R23, R23, 0x1, -R5.reuse ;  /* 0x000000011717b824 */ /* 0x100fe200078e0a05 */
[----:B------:R-:W-:Y:S01]  /*1a20*/  ISETP.GT.U32.AND P0, PT, R5, R24, PT ;  /* 0x000000180500720c */ /* 0x000fe20003f04070 */
[----:B------:R-:W-:Y:S01]  /*1a30*/  @!P6 IMAD.IADD R25, R25, 0x1, -R5 ;  /* 0x000000011919e824 */ /* 0x000fe200078e0a05 */
[----:B------:R-:W-:Y:S01]  /*1a40*/  ISETP.GT.U32.AND P3, PT, R5, R26, PT ;  /* 0x0000001a0500720c */ /* 0x000fe20003f64070 */
[----:B------:R-:W-:Y:S01]  /*1a50*/  IMAD.MOV R28, RZ, RZ, -R28 ;  /* 0x000000ffff1c7224 */ /* 0x000fe200078e0a1c */
[----:B------:R-:W-:Y:S01]  /*1a60*/  LOP3.LUT R4, R4, 0x3f, RZ, 0xc0, !PT ;  /* 0x0000003f04047812 */ /* 0x000fe200078ec0ff */
[----:B------:R-:W-:-:S04]  /*1a70*/  IMAD.HI.U32 R14, R7, R36, RZ ;  /* 0x00000024070e7227 */ /* 0x000fc800078e00ff */
[----:B------:R-:W-:Y:S02]  /*1a80*/  IMAD R28, R5, R28, R34 ;  /* 0x0000001c051c7224 */ /* 0x000fe400078e0222 */
[----:B------:R-:W-:-:S03]  /*1a90*/  IMAD.HI.U32 R29, R7, R38, RZ ;  /* 0x00000026071d7227 */ /* 0x000fc600078e00ff */
[C---:B------:R-:W-:Y:S01]  /*1aa0*/  ISETP.GT.U32.AND P6, PT, R5.reuse, R28, PT ;  /* 0x0000001c0500720c */ /* 0x040fe20003fc4070 */
[--C-:B------:R-:W-:Y:S01]  /*1ab0*/  @!P0 IMAD.IADD R24, R24, 0x1, -R5.reuse ;  /* 0x0000000118188824 */ /* 0x100fe200078e0a05 */
[C---:B------:R-:W-:Y:S01]  /*1ac0*/  ISETP.GT.U32.AND P0, PT, R5.reuse, R27, PT ;  /* 0x0000001b0500720c */ /* 0x040fe20003f04070 */
[----:B------:R-:W-:Y:S01]  /*1ad0*/  @!P3 IMAD.IADD R26, R26, 0x1, -R5 ;  /* 0x000000011a1ab824 */ /* 0x000fe200078e0a05 */
[C---:B------:R-:W-:Y:S01]  /*1ae0*/  ISETP.GT.U32.AND P3, PT, R5.reuse, R25, PT ;  /* 0x000000190500720c */ /* 0x040fe20003f64070 */
[----:B------:R-:W-:Y:S02]  /*1af0*/  IMAD.MOV R14, RZ, RZ, -R14 ;  /* 0x000000ffff0e7224 */ /* 0x000fe400078e0a0e */
[----:B------:R-:W-:Y:S02]  /*1b00*/  IMAD.MOV R30, RZ, RZ, -R29 ;  /* 0x000000ffff1e7224 */ /* 0x000fe400078e0a1d */
[----:B------:R-:W-:Y:S01]  /*1b10*/  IMAD R29, R5, R14, R36 ;  /* 0x0000000e051d7224 */ /* 0x000fe200078e0224 */
[----:B------:R-:W-:Y:S01]  /*1b20*/  IABS R36, R41 ;  /* 0x0000002900247213 */ /* 0x000fe20000000000 */
[----:B------:R-:W-:-:S02]  /*1b30*/  @!P4 IMAD.MOV R23, RZ, RZ, -R23 ;  /* 0x000000ffff17c224 */ /* 0x000fc400078e0a17 */
[--C-:B------:R-:W-:Y:S02]  /*1b40*/  @!P6 IMAD.IADD R28, R28, 0x1, -R5.reuse ;  /* 0x000000011c1ce824 */ /* 0x100fe400078e0a05 */
[--C-:B------:R-:W-:Y:S01]  /*1b50*/  @!P0 IMAD.IADD R27, R27, 0x1, -R5.reuse ;  /* 0x000000011b1b8824 */ /* 0x100fe200078e0a05 */
[----:B------:R-:W-:Y:S01]  /*1b60*/  ISETP.GT.U32.AND P0, PT, R5, R26, PT ;  /* 0x0000001a0500720c */ /* 0x000fe20003f04070 */
[----:B------:R-:W-:Y:S01]  /*1b70*/  @!P3 IMAD.IADD R25, R25, 0x1, -R5 ;  /* 0x000000011919b824 */ /* 0x000fe200078e0a05 */
[----:B------:R-:W-:Y:S01]  /*1b80*/  ISETP.GT.U32.AND P3, PT, R5, R29, PT ;  /* 0x0000001d0500720c */ /* 0x000fe20003f64070 */
[----:B------:R-:W-:Y:S01]  /*1b90*/  IMAD.HI.U32 R14, R7, R32, RZ ;  /* 0x00000020070e7227 */ /* 0x000fe200078e00ff */
[C---:B------:R-:W-:Y:S02]  /*1ba0*/  ISETP.GT.U32.AND P4, PT, R5.reuse, R27, PT ;  /* 0x0000001b0500720c */ /* 0x040fe40003f84070 */
[----:B------:R-:W-:Y:S01]  /*1bb0*/  ISETP.GT.U32.AND P6, PT, R5, R28, PT ;  /* 0x0000001c0500720c */ /* 0x000fe20003fc4070 */
[----:B------:R-:W-:-:S02]  /*1bc0*/  IMAD.MOV R14, RZ, RZ, -R14 ;  /* 0x000000ffff0e7224 */ /* 0x000fc400078e0a0e */
[C---:B------:R-:W-:Y:S01]  /*1bd0*/  IMAD R30, R5.reuse, R30, R38 ;  /* 0x0000001e051e7224 */ /* 0x040fe200078e0226 */
[----:B------:R-:W-:Y:S01]  /*1be0*/  LOP3.LUT R38, R6, 0x2c, RZ, 0xfc, !PT ;  /* 0x0000002c06267812 */ /* 0x000fe200078efcff */
[----:B------:R-:W-:Y:S02]  /*1bf0*/  IMAD R31, R5, R14, R32 ;  /* 0x0000000e051f7224 */ /* 0x000fe400078e0220 */
[----:B------:R-:W-:Y:S01]  /*1c00*/  IMAD.HI.U32 R32, R7, R36, RZ ;  /* 0x0000002407207227 */ /* 0x000fe200078e00ff */
[----:B------:R-:W-:-:S03]  /*1c10*/  IABS R34, R38 ;  /* 0x0000002600227213 */ /* 0x000fc60000000000 */
[--C-:B------:R-:W-:Y:S01]  /*1c20*/  @!P3 IMAD.IADD R29, R29, 0x1, -R5.reuse ;  /* 0x000000011d1db824 */ /* 0x100fe200078e0a05 */
[----:B------:R-:W-:Y:S01]  /*1c30*/  ISETP.GE.AND P3, PT, R35, RZ, PT ;  /* 0x000000ff2300720c */ /* 0x000fe20003f66270 */
[--C-:B------:R-:W-:Y:S01]  /*1c40*/  @!P4 IMAD.IADD R27, R27, 0x1, -R5.reuse ;  /* 0x000000011b1bc824 */ /* 0x100fe200078e0a05 */
[----:B------:R-:W-:Y:S01]  /*1c50*/  ISETP.GE.AND P4, PT, R33, RZ, PT ;  /* 0x000000ff2100720c */ /* 0x000fe20003f86270 */
[----:B------:R-:W-:Y:S01]  /*1c60*/  IMAD.MOV R33, RZ, RZ, -R32 ;  /* 0x000000ffff217224 */ /* 0x000fe200078e0a20 */
[----:B------:R-:W-:Y:S01]  /*1c70*/  IABS R35, R42 ;  /* 0x0000002a00237213 */ /* 0x000fe20000000000 */
[----:B------:R-:W-:Y:S01]  /*1c80*/  @!P6 IMAD.IADD R28, R28, 0x1, -R5 ;  /* 0x000000011c1ce824 */ /* 0x000fe200078e0a05 */
[C---:B------:R-:W-:Y:S01]  /*1c90*/  ISETP.GT.U32.AND P6, PT, R5.reuse, R31, PT ;  /* 0x0000001f0500720c */ /* 0x040fe20003fc4070 */
[----:B------:R-:W-:Y:S02]  /*1ca0*/  IMAD R33, R5, R33, R36 ;  /* 0x0000002105217224 */ /* 0x000fe400078e0224 */
[----:B------:R-:W-:-:S04]  /*1cb0*/  IMAD.HI.U32 R14, R7, R34, RZ ;  /* 0x00000022070e7227 */ /* 0x000fc800078e00ff */
[----:B------:R-:W-:Y:S01]  /*1cc0*/  @!P3 IMAD.MOV R28, RZ, RZ, -R28 ;  /* 0x000000ffff1cb224 */ /* 0x000fe200078e0a1c */
[C---:B------:R-:W-:Y:S01]  /*1cd0*/  ISETP.GT.U32.AND P3, PT, R5.reuse, R33, PT ;  /* 0x000000210500720c */ /* 0x040fe20003f64070 */
[----:B------:R-:W-:Y:S01]  /*1ce0*/  @!P0 IMAD.IADD R26, R26, 0x1, -R5 ;  /* 0x000000011a1a8824 */ /* 0x000fe200078e0a05 */
[C---:B------:R-:W-:Y:S01]  /*1cf0*/  ISETP.GT.U32.AND P0, PT, R5.reuse, R30, PT ;  /* 0x0000001e0500720c */ /* 0x040fe20003f04070 */
[----:B------:R-:W-:Y:S02]  /*1d00*/  IMAD.MOV R14, RZ, RZ, -R14 ;  /* 0x000000ffff0e7224 */ /* 0x000fe400078e0a0e */
[----:B------:R-:W-:Y:S01]  /*1d10*/  @!P5 IMAD.MOV R24, RZ, RZ, -R24 ;  /* 0x000000ffff18d224 */ /* 0x000fe200078e0a18 */
[C---:B------:R-:W-:Y:S01]  /*1d20*/  ISETP.GT.U32.AND P5, PT, R5.reuse, R29, PT ;  /* 0x0000001d0500720c */ /* 0x040fe20003fa4070 */
[C---:B------:R-:W-:Y:S02]  /*1d30*/  IMAD R32, R5.reuse, R14, R34 ;  /* 0x0000000e05207224 */ /* 0x040fe400078e0222 */
[----:B------:R-:W-:Y:S01]  /*1d40*/  IMAD.MOV.U32 R34, RZ, RZ, R35 ;  /* 0x000000ffff227224 */ /* 0x000fe200078e0023 */
[----:B------:R-:W-:Y:S01]  /*1d50*/  LOP3.LUT R35, R6, 0x34, RZ, 0xfc, !PT ;  /* 0x0000003406237812 */ /* 0x000fe200078efcff */
[----:B------:R-:W-:Y:S01]  /*1d60*/  @!P1 IMAD.MOV R26, RZ, RZ, -R26 ;  /* 0x000000ffff1a9224 */ /* 0x000fe200078e0a1a */
[----:B------:R-:W-:Y:S01]  /*1d70*/  ISETP.GT.U32.AND P1, PT, R5, R32, PT ;  /* 0x000000200500720c */ /* 0x000fe20003f24070 */
[----:B------:R-:W-:-:S02]  /*1d80*/  @!P3 IMAD.IADD R33, R33, 0x1, -R5 ;  /* 0x000000012121b824 */ /* 0x000fc400078e0a05 */
[----:B------:R-:W-:-:S03]  /*1d90*/  IMAD.HI.U32 R14, R7, R34, RZ ;  /* 0x00000022070e7227 */ /* 0x000fc600078e00ff */
[----:B------:R-:W-:Y:S01]  /*1da0*/  ISETP.GT.U32.AND P3, PT, R5, R33, PT ;  /* 0x000000210500720c */ /* 0x000fe20003f64070 */
[--C-:B------:R-:W-:Y:S01]  /*1db0*/  @!P0 IMAD.IADD R30, R30, 0x1, -R5.reuse ;  /* 0x000000011e1e8824 */ /* 0x100fe200078e0a05 */
[----:B------:R-:W-:Y:S01]  /*1dc0*/  ISETP.GE.AND P0, PT, R37, RZ, PT ;  /* 0x000000ff2500720c */ /* 0x000fe20003f06270 */
[----:B------:R-:W-:Y:S01]  /*1dd0*/  @!P6 IMAD.IADD R31, R31, 0x1, -R5 ;  /* 0x000000011f1fe824 */ /* 0x000fe200078e0a05 */
[C---:B------:R-:W-:Y:S01]  /*1de0*/  LOP3.LUT R37, R6.reuse, 0x36, RZ, 0xfc, !PT ;  /* 0x0000003606257812 */ /* 0x040fe200078efcff */
[----:B------:R-:W-:Y:S01]  /*1df0*/  IMAD.MOV R14, RZ, RZ, -R14 ;  /* 0x000000ffff0e7224 */ /* 0x000fe200078e0a0e */
[C---:B------:R-:W-:Y:S01]  /*1e00*/  ISETP.GT.U32.AND P6, PT, R5.reuse, R30, PT ;  /* 0x0000001e0500720c */ /* 0x040fe20003fc4070 */
[----:B------:R-:W-:Y:S01]  /*1e10*/  @!P2 IMAD.MOV R25, RZ, RZ, -R25 ;  /* 0x000000ffff19a224 */ /* 0x000fe200078e0a19 */
[C---:B------:R-:W-:Y:S01]  /*1e20*/  ISETP.GT.U32.AND P2, PT, R5.reuse, R31, PT ;  /* 0x0000001f0500720c */ /* 0x040fe20003f44070 */
[----:B------:R-:W-:Y:S01]  /*1e30*/  IMAD R34, R5, R14, R34 ;  /* 0x0000000e05227224 */ /* 0x000fe200078e0222 */
[----:B------:R-:W-:Y:S01]  /*1e40*/  LOP3.LUT R14, R6, 0x32, RZ, 0xfc, !PT ;  /* 0x00000032060e7812 */ /* 0x000fe200078efcff */
[----:B------:R-:W-:Y:S01]  /*1e50*/  @!P4 IMAD.MOV R27, RZ, RZ, -R27 ;  /* 0x000000ffff1bc224 */ /* 0x000fe200078e0a1b */
[----:B------:R-:W-:Y:S01]  /*1e60*/  ISETP.GE.AND P4, PT, R39, RZ, PT ;  /* 0x000000ff2700720c */ /* 0x000fe20003f86270 */
[--C-:B------:R-:W-:Y:S01]  /*1e70*/  @!P5 IMAD.IADD R29, R29, 0x1, -R5.reuse ;  /* 0x000000011d1dd824 */ /* 0x100fe200078e0a05 */
[----:B------:R-:W-:Y:S01]  /*1e80*/  ISETP.GE.AND P5, PT, R40, RZ, PT ;  /* 0x000000ff2800720c */ /* 0x000fe20003fa6270 */
[--C-:B------:R-:W-:Y:S01]  /*1e90*/  @!P1 IMAD.IADD R32, R32, 0x1, -R5.reuse ;  /* 0x0000000120209824 */ /* 0x100fe200078e0a05 */
[----:B------:R-:W-:Y:S01]  /*1ea0*/  IABS R36, R14 ;  /* 0x0000000e00247213 */ /* 0x000fe20000000000 */
[----:B------:R-:W-:Y:S01]  /*1eb0*/  @!P3 IMAD.IADD R33, R33, 0x1, -R5 ;  /* 0x000000012121b824 */ /* 0x000fe200078e0a05 */
[C---:B------:R-:W-:Y:S01]  /*1ec0*/  ISETP.GT.U32.AND P3, PT, R5.reuse, R34, PT ;  /* 0x000000220500720c */ /* 0x040fe20003f64070 */
[----:B------:R-:W-:Y:S01]  /*1ed0*/  @!P0 IMAD.MOV R29, RZ, RZ, -R29 ;  /* 0x000000ffff1d8224 */ /* 0x000fe200078e0a1d */
[----:B------:R-:W-:Y:S01]  /*1ee0*/  ISETP.GT.U32.AND P0, PT, R5, R32, PT ;  /* 0x000000200500720c */ /* 0x000fe20003f04070 */
[--C-:B------:R-:W-:Y:S01]  /*1ef0*/  @!P6 IMAD.IADD R30, R30, 0x1, -R5.reuse ;  /* 0x000000011e1ee824 */ /* 0x100fe200078e0a05 */
[----:B------:R-:W-:Y:S01]  /*1f00*/  ISETP.GE.AND P6, PT, R38, RZ, PT ;  /* 0x000000ff2600720c */ /* 0x000fe20003fc6270 */
[----:B------:R-:W-:Y:S01]  /*1f10*/  @!P2 IMAD.IADD R31, R31, 0x1, -R5 ;  /* 0x000000011f1fa824 */ /* 0x000fe200078e0a05 */
[----:B------:R-:W-:Y:S01]  /*1f20*/  IABS R38, R35 ;  /* 0x0000002300267213 */ /* 0x000fe20000000000 */
[----:B------:R-:W-:Y:S01]  /*1f30*/  @!P4 IMAD.MOV R30, RZ, RZ, -R30 ;  /* 0x000000ffff1ec224 */ /* 0x000fe200078e0a1e */
[----:B------:R-:W-:Y:S01]  /*1f40*/  ISETP.GE.AND P4, PT, R14, RZ, PT ;  /* 0x000000ff0e00720c */ /* 0x000fe20003f86270 */
[----:B------:R-:W-:Y:S01]  /*1f50*/  @!P5 IMAD.MOV R31, RZ, RZ, -R31 ;  /* 0x000000ffff1fd224 */ /* 0x000fe200078e0a1f */
[----:B------:R-:W-:Y:S01]  /*1f60*/  ISETP.GE.AND P2, PT, R41, RZ, PT ;  /* 0x000000ff2900720c */ /* 0x000fe20003f46270 */
[----:B------:R-:W-:Y:S01]  /*1f70*/  IMAD.HI.U32 R14, R7, R36, RZ ;  /* 0x00000024070e7227 */ /* 0x000fe200078e00ff */
[----:B------:R-:W-:-:S02]  /*1f80*/  ISETP.GE.AND P5, PT, R35, RZ, PT ;  /* 0x000000ff2300720c */ /* 0x000fc40003fa6270 */
[----:B------:R-:W-:Y:S01]  /*1f90*/  IABS R40, R37 ;  /* 0x0000002500287213 */ /* 0x000fe20000000000 */
[--C-:B------:R-:W-:Y:S01]  /*1fa0*/  @!P3 IMAD.IADD R34, R34, 0x1, -R5.reuse ;  /* 0x000000012222b824 */ /* 0x100fe200078e0a05 */
[----:B------:R-:W-:Y:S01]  /*1fb0*/  LOP3.LUT R41, R6, 0x38, RZ, 0xfc, !PT ;  /* 0x0000003806297812 */ /* 0x000fe200078efcff */
[----:B------:R-:W-:Y:S01]  /*1fc0*/  IMAD.HI.U32 R35, R7, R38, RZ ;  /* 0x0000002607237227 */ /* 0x000fe200078e00ff */
[----:B------:R-:W-:Y:S02]  /*1fd0*/  ISETP.GE.AND P1, PT, R42, RZ, PT ;  /* 0x000000ff2a00720c */ /* 0x000fe40003f26270 */
[----:B------:R-:W-:Y:S01]  /*1fe0*/  ISETP.GT.U32.AND P3, PT, R5, R34, PT ;  /* 0x000000220500720c */ /* 0x000fe20003f64070 */
[----:B------:R-:W-:Y:S01]  /*1ff0*/  @!P0 IMAD.IADD R32, R32, 0x1, -R5 ;  /* 0x0000000120208824 */ /* 0x000fe200078e0a05 */
[----:B------:R-:W-:Y:S01]  /*2000*/  ISETP.GE.AND P0, PT, R37, RZ, PT ;  /* 0x000000ff2500720c */ /* 0x000fe20003f06270 */
[----:B------:R-:W-:Y:S01]  /*2010*/  IMAD.MOV R37, RZ, RZ, -R14 ;  /* 0x000000ffff257224 */ /* 0x000fe200078e0a0e */
[----:B------:R-:W-:Y:S01]  /*2020*/  IABS R42, R41 ;  /* 0x00000029002a7213 */ /* 0x000fe20000000000 */
[----:B------:R-:W-:-:S04]  /*2030*/  IMAD.HI.U32 R14, R7, R40, RZ ;  /* 0x00000028070e7227 */ /* 0x000fc800078e00ff */
[----:B------:R-:W-:Y:S02]  /*2040*/  IMAD.MOV R39, RZ, RZ, -R35 ;  /* 0x000000ffff277224 */ /* 0x000fe400078e0a23 */
[C---:B------:R-:W-:Y:S02]  /*2050*/  IMAD R35, R5.reuse, R37, R36 ;  /* 0x0000002505237224 */ /* 0x040fe400078e0224 */
[----:B------:R-:W-:Y:S02]  /*2060*/  IMAD.MOV R37, RZ, RZ, -R14 ;  /* 0x000000ffff257224 */ /* 0x000fe400078e0a0e */
[C---:B------:R-:W-:Y:S02]  /*2070*/  IMAD R36, R5.reuse, R39, R38 ;  /* 0x0000002705247224 */ /* 0x040fe400078e0226 */
[C---:B------:R-:W-:Y:S01]  /*2080*/  IMAD R37, R5.reuse, R37, R40 ;  /* 0x0000002505257224 */ /* 0x040fe200078e0228 */
[----:B------:R-:W-:Y:S01]  /*2090*/  IABS R40, R45 ;  /* 0x0000002d00287213 */ /* 0x000fe20000000000 */
[----:B------:R-:W-:Y:S01]  /*20a0*/  @!P2 IMAD.MOV R33, RZ, RZ, -R33 ;  /* 0x000000ffff21a224 */ /* 0x000fe200078e0a21 */
[C---:B------:R-:W-:Y:S01]  /*20b0*/  ISETP.GT.U32.AND P2, PT, R5.reuse, R36, PT ;  /* 0x000000240500720c */ /* 0x040fe20003f44070 */
[----:B------:R-:W-:Y:S01]  /*20c0*/  @!P6 IMAD.MOV R32, RZ, RZ, -R32 ;  /* 0x000000ffff20e224 */ /* 0x000fe200078e0a20 */
[C---:B------:R-:W-:Y:S01]  /*20d0*/  ISETP.GT.U32.AND P6, PT, R5.reuse, R35, PT ;  /* 0x000000230500720c */ /* 0x040fe20003fc4070 */
[----:B------:R-:W-:Y:S01]  /*20e0*/  @!P3 IMAD.IADD R34, R34, 0x1, -R5 ;  /* 0x000000012222b824 */ /* 0x000fe200078e0a05 */
[----:B------:R-:W-:Y:S01]  /*20f0*/  ISETP.GT.U32.AND P3, PT, R5, R37, PT ;  /* 0x000000250500720c */ /* 0x000fe20003f64070 */
[----:B------:R-:W-:-:S04]  /*2100*/  IMAD.HI.U32 R14, R7, R42, RZ ;  /* 0x0000002a070e7227 */ /* 0x000fc800078e00ff */
[----:B------:R-:W-:-:S04]  /*2110*/  IMAD.HI.U32 R38, R7, R44, RZ ;  /* 0x0000002c07267227 */ /* 0x000fc800078e00ff */
[--C-:B------:R-:W-:Y:S02]  /*2120*/  @!P2 IMAD.IADD R36, R36, 0x1, -R5.reuse ;  /* 0x000000012424a824 */ /* 0x100fe400078e0a05 */
[----:B------:R-:W-:Y:S02]  /*2130*/  IMAD.MOV R14, RZ, RZ, -R14 ;  /* 0x000000ffff0e7224 */ /* 0x000fe400078e0a0e */
[--C-:B------:R-:W-:Y:S02]  /*2140*/  @!P6 IMAD.IADD R35, R35, 0x1, -R5.reuse ;  /* 0x000000012323e824 */ /* 0x100fe400078e0a05 */
[----:B------:R-:W-:Y:S02]  /*2150*/  IMAD.MOV R39, RZ, RZ, -R38 ;  /* 0x000000ffff277224 */ /* 0x000fe400078e0a26 */
[----:B------:R-:W-:Y:S01]  /*2160*/  @!P3 IMAD.IADD R37, R37, 0x1, -R5 ;  /* 0x000000012525b824 */ /* 0x000fe200078e0a05 */
[C---:B------:R-:W-:Y:S01]  /*2170*/  ISETP.GT.U32.AND P3, PT, R5.reuse, R36, PT ;  /* 0x000000240500720c */ /* 0x040fe20003f64070 */
[C---:B------:R-:W-:Y:S01]  /*2180*/  IMAD R38, R5.reuse, R14, R42 ;  /* 0x0000000e05267224 */ /* 0x040fe200078e022a */
[----:B------:R-:W-:Y:S01]  /*2190*/  ISETP.GT.U32.AND P2, PT, R5, R35, PT ;  /* 0x000000230500720c */ /* 0x000fe20003f44070 */
[----:B------:R-:W-:Y:S01]  /*21a0*/  IMAD.HI.U32 R14, R7, R40, RZ ;  /* 0x00000028070e7227 */ /* 0x000fe200078e00ff */
[----:B------:R-:W-:-:S02]  /*21b0*/  IABS R42, R48 ;  /* 0x00000030002a7213 */ /* 0x000fc40000000000 */
[C---:B------:R-:W-:Y:S01]  /*21c0*/  ISETP.GT.U32.AND P6, PT, R5.reuse, R38, PT ;  /* 0x000000260500720c */ /* 0x040fe20003fc4070 */
[----:B------:R-:W-:Y:S02]  /*21d0*/  IMAD.MOV R14, RZ, RZ, -R14 ;  /* 0x000000ffff0e7224 */ /* 0x000fe400078e0a0e */
[----:B------:R-:W-:Y:S01]  /*21e0*/  @!P1 IMAD.MOV R34, RZ, RZ, -R34 ;  /* 0x000000ffff229224 */ /* 0x000fe200078e0a22 */
[C---:B------:R-:W-:Y:S01]  /*21f0*/  ISETP.GT.U32.AND P1, PT, R5.reuse, R37, PT ;  /* 0x000000250500720c */ /* 0x040fe20003f24070 */
[C---:B------:R-:W-:Y:S02]  /*2200*/  IMAD R40, R5.reuse, R14, R40 ;  /* 0x0000000e05287224 */ /* 0x040fe400078e0228 */
[C---:B------:R-:W-:Y:S01]  /*2210*/  IMAD R39, R5.reuse, R39, R44 ;  /* 0x0000002705277224 */ /* 0x040fe200078e022c */
[----:B------:R-:W-:Y:S01]  /*2220*/  IABS R44, R49 ;  /* 0x00000031002c7213 */ /* 0x000fe20000000000 */
[----:B------:R-:W-:Y:S01]  /*2230*/  @!P3 IMAD.IADD R36, R36, 0x1, -R5 ;  /* 0x000000012424b824 */ /* 0x000fe200078e0a05 */
[----:B------:R-:W-:Y:S01]  /*2240*/  ISETP.GT.U32.AND P3, PT, R5, R40, PT ;  /* 0x000000280500720c */ /* 0x000fe20003f64070 */
[----:B------:R-:W-:-:S04]  /*2250*/  IMAD.HI.U32 R14, R7, R42, RZ ;  /* 0x0000002a070e7227 */ /* 0x000fc800078e00ff */
[--C-:B------:R-:W-:Y:S01]  /*2260*/  @!P2 IMAD.IADD R35, R35, 0x1, -R5.reuse ;  /* 0x000000012323a824 */ /* 0x100fe200078e0a05 */
[----:B------:R-:W-:Y:S01]  /*2270*/  ISETP.GT.U32.AND P2, PT, R5, R39, PT ;  /* 0x000000270500720c */ /* 0x000fe20003f44070 */
[----:B------:R-:W-:Y:S02]  /*2280*/  IMAD.MOV R14, RZ, RZ, -R14 ;  /* 0x000000ffff0e7224 */ /* 0x000fe400078e0a0e */
[----:B------:R-:W-:Y:S01]  /*2290*/  @!P1 IMAD.IADD R37, R37, 0x1, -R5 ;  /* 0x0000000125259824 */ /* 0x000fe200078e0a05 */
[----:B------:R-:W-:Y:S01]  /*22a0*/  ISETP.GE.AND P1, PT, R41, RZ, PT ;  /* 0x000000ff2900720c */ /* 0x000fe20003f26270 */
[----:B------:R-:W-:Y:S02]  /*22b0*/  IMAD R41, R5, R14, R42 ;  /* 0x0000000e05297224 */ /* 0x000fe400078e022a */
[----:B------:R-:W-:-:S04]  /*22c0*/  IMAD.HI.U32 R14, R7, R44, RZ ;  /* 0x0000002c070e7227 */ /* 0x000fc800078e00ff */
[--C-:B------:R-:W-:Y:S01]  /*22d0*/  @!P3 IMAD.IADD R40, R40, 0x1, -R5.reuse ;  /* 0x000000012828b824 */ /* 0x100fe200078e0a05 */
[----:B------:R-:W-:Y:S01]  /*22e0*/  ISETP.GE.AND P3, PT, R45, RZ, PT ;  /* 0x000000ff2d00720c */ /* 0x000fe20003f66270 */
[----:B------:R-:W-:Y:S01]  /*22f0*/  IMAD.MOV R14, RZ, RZ, -R14 ;  /* 0x000000ffff0e7224 */ /* 0x000fe200078e0a0e */
[----:B------:R-:W-:Y:S01]  /*2300*/  LOP3.LUT R45, R6, 0x48, RZ, 0xfc, !PT ;  /* 0x00000048062d7812 */ /* 0x000fe200078efcff */
[--C-:B------:R-:W-:Y:S01]  /*2310*/  @!P2 IMAD.IADD R39, R39, 0x1, -R5.reuse ;  /* 0x000000012727a824 */ /* 0x100fe200078e0a05 */
[----:B------:R-:W-:Y:S01]  /*2320*/  ISETP.GE.AND P2, PT, R43, RZ, PT ;  /* 0x000000ff2b00720c */ /* 0x000fe20003f46270 */
[----:B------:R-:W-:Y:S01]  /*2330*/  @!P6 IMAD.IADD R38, R38, 0x1, -R5 ;  /* 0x000000012626e824 */ /* 0x000fe200078e0a05 */
[----:B------:R-:W-:Y:S01]  /*2340*/  IABS R43, R51 ;  /* 0x00000033002b7213 */ /* 0x000fe20000000000 */
[----:B------:R-:W-:Y:S01]  /*2350*/  @!P5 IMAD.MOV R36, RZ, RZ, -R36 ;  /* 0x000000ffff24d224 */ /* 0x000fe200078e0a24 */
[C---:B------:R-:W-:Y:S01]  /*2360*/  ISETP.GT.U32.AND P5, PT, R5.reuse, R40, PT ;  /* 0x000000280500720c */ /* 0x040fe20003fa4070 */
[C---:B------:R-:W-:Y:S01]  /*2370*/  IMAD R42, R5.reuse, R14, R44 ;  /* 0x0000000e052a7224 */ /* 0x040fe200078e022c */
[----:B------:R-:W-:Y:S01]  /*2380*/  ISETP.GT.U32.AND P6, PT, R5, R38, PT ;  /* 0x000000260500720c */ /* 0x000fe20003fc4070 */
[----:B------:R-:W-:-:S04]  /*2390*/  IMAD.HI.U32 R14, R7, R46, RZ ;  /* 0x0000002e070e7227 */ /* 0x000fc800078e00ff */
[----:B------:R-:W-:Y:S02]  /*23a0*/  IMAD.MOV.U32 R44, RZ, RZ, R43 ;  /* 0x000000ffff2c7224 */ /* 0x000fe400078e002b */
[----:B------:R-:W-:Y:S02]  /*23b0*/  IMAD.MOV R43, RZ, RZ, -R14 ;  /* 0x000000ffff2b7224 */ /* 0x000fe400078e0a0e */
[----:B------:R-:W-:Y:S01]  /*23c0*/  @!P0 IMAD.MOV R37, RZ, RZ, -R37 ;  /* 0x000000ffff258224 */ /* 0x000fe200078e0a25 */
[C---:B------:R-:W-:Y:S01]  /*23d0*/  ISETP.GT.U32.AND P0, PT, R5.reuse, R42, PT ;  /* 0x0000002a0500720c */ /* 0x040fe20003f04070 */
[C---:B------:R-:W-:Y:S01]  /*23e0*/  IMAD R43, R5.reuse, R43, R46 ;  /* 0x0000002b052b7224 */ /* 0x040fe200078e022e */
[----:B------:R-:W-:Y:S01]  /*23f0*/  LOP3.LUT R46, R6, 0x4a, RZ, 0xfc, !PT ;  /* 0x0000004a062e7812 */ /* 0x000fe200078efcff */
[--C-:B------:R-:W-:Y:S02]  /*2400*/  @!P5 IMAD.IADD R40, R40, 0x1, -R5.reuse ;  /* 0x000000012828d824 */ /* 0x100fe400078e0a05 */
[----:B------:R-:W-:Y:S01]  /*2410*/  @!P6 IMAD.IADD R38, R38, 0x1, -R5 ;  /* 0x000000012626e824 */ /* 0x000fe200078e0a05 */
[C---:B------:R-:W-:Y:S01]  /*2420*/  ISETP.GT.U32.AND P5, PT, R5.reuse, R43, PT ;  /* 0x0000002b0500720c */ /* 0x040fe20003fa4070 */
[----:B------:R-:W-:Y:S01]  /*2430*/  @!P3 IMAD.MOV R40, RZ, RZ, -R40 ;  /* 0x000000ffff28b224 */ /* 0x000fe200078e0a28 */
[----:B------:R-:W-:Y:S01]  /*2440*/  ISETP.GT.U32.AND P6, PT, R5, R41, PT ;  /* 0x000000290500720c */ /* 0x000fe20003fc4070 */
[----:B------:R-:W-:Y:S01]  /*2450*/  IMAD.HI.U32 R14, R7, R44, RZ ;  /* 0x0000002c070e7227 */ /* 0x000fe200078e00ff */
[----:B------:R-:W-:-:S03]  /*2460*/  IABS R52, R46 ;  /* 0x0000002e00347213 */ /* 0x000fc60000000000 */
[----:B------:R-:W-:Y:S01]  /*2470*/  @!P4 IMAD.MOV R35, RZ, RZ, -R35 ;  /* 0x000000ffff23c224 */ /* 0x000fe200078e0a23 */
[----:B------:R-:W-:Y:S01]  /*2480*/  ISETP.GT.U32.AND P4, PT, R5, R39, PT ;  /* 0x000000270500720c */ /* 0x000fe20003f84070 */
[----:B------:R-:W-:Y:S02]  /*2490*/  IMAD.MOV R14, RZ, RZ, -R14 ;  /* 0x000000ffff0e7224 */ /* 0x000fe400078e0a0e */
[----:B------:R-:W-:Y:S01]  /*24a0*/  @!P1 IMAD.MOV R38, RZ, RZ, -R38 ;  /* 0x000000ffff269224 */ /* 0x000fe200078e0a26 */
[----:B------:R-:W-:Y:S01]  /*24b0*/  ISETP.GE.AND P1, PT, R48, RZ, PT ;  /* 0x000000ff3000720c */ /* 0x000fe20003f26270 */
[--C-:B------:R-:W-:Y:S02]  /*24c0*/  @!P5 IMAD.IADD R43, R43, 0x1, -R5.reuse ;  /* 0x000000012b2bd824 */ /* 0x100fe400078e0a05 */
[--C-:B------:R-:W-:Y:S02]  /*24d0*/  @!P6 IMAD.IADD R41, R41, 0x1, -R5.reuse ;  /* 0x000000012929e824 */ /* 0x100fe400078e0a05 */
[--C-:B------:R-:W-:Y:S01]  /*24e0*/  @!P0 IMAD.IADD R42, R42, 0x1, -R5.reuse ;  /* 0x000000012a2a8824 */ /* 0x100fe200078e0a05 */
[C---:B------:R-:W-:Y:S01]  /*24f0*/  ISETP.GT.U32.AND P3, PT, R5.reuse, R43, PT ;  /* 0x0000002b0500720c */ /* 0x040fe20003f64070 */
[C---:B------:R-:W-:Y:S01]  /*2500*/  IMAD R44, R5.reuse, R14, R44 ;  /* 0x0000000e052c7224 */ /* 0x040fe200078e022c */
[----:B------:R-:W-:Y:S01]  /*2510*/  ISETP.GT.U32.AND P6, PT, R5, R41, PT ;  /* 0x000000290500720c */ /* 0x000fe20003fc4070 */
[----:B------:R-:W-:Y:S01]  /*2520*/  @!P4 IMAD.IADD R39, R39, 0x1, -R5 ;  /* 0x000000012727c824 */ /* 0x000fe200078e0a05 */
[----:B------:R-:W-:Y:S01]  /*2530*/  LOP3.LUT R14, R6, 0x46, RZ, 0xfc, !PT ;  /* 0x00000046060e7812 */ /* 0x000fe200078efcff */
[----:B------:R-:W-:Y:S01]  /*2540*/  IMAD.SHL.U32 R91, R76, 0x4, RZ ;  /* 0x000000044c5b7824 */ /* 0x000fe200078e00ff */
[----:B------:R-:W-:Y:S01]  /*2550*/  ISETP.GT.U32.AND P0, PT, R5, R42, PT ;  /* 0x0000002a0500720c */ /* 0x000fe20003f04070 */
[----:B------:R-:W-:Y:S01]  /*2560*/  @!P2 IMAD.MOV R39, RZ, RZ, -R39 ;  /* 0x000000ffff27a224 */ /* 0x000fe200078e0a27 */
[----:B------:R-:W-:-:S02]  /*2570*/  IABS R48, R14 ;  /* 0x0000000e00307213 */ /* 0x000fc40000000000 */
[----:B------:R-:W-:Y:S01]  /*2580*/  ISETP.GE.AND P4, PT, R49, RZ, PT ;  /* 0x000000ff3100720c */ /* 0x000fe20003f86270 */
[----:B------:R-:W-:Y:S01]  /*2590*/  STL [R1+0x154], R91 ;  /* 0x0001545b01007387 */ /* 0x000fe20000100800 */
[----:B------:R-:W-:Y:S01]  /*25a0*/  ISETP.GE.AND P5, PT, R14, RZ, PT ;  /* 0x000000ff0e00720c */ /* 0x000fe20003fa6270 */
[--C-:B------:R-:W-:Y:S01]  /*25b0*/  @!P3 IMAD.IADD R43, R43, 0x1, -R5.reuse ;  /* 0x000000012b2bb824 */ /* 0x100fe200078e0a05 */
[----:B------:R-:W-:Y:S01]  /*25c0*/  ISETP.GT.U32.AND P3, PT, R5, R44, PT ;  /* 0x0000002c0500720c */ /* 0x000fe20003f64070 */
[----:B------:R-:W-:Y:S01]  /*25d0*/  @!P6 IMAD.IADD R41, R41, 0x1, -R5 ;  /* 0x000000012929e824 */ /* 0x000fe200078e0a05 */
[----:B------:R-:W-:Y:S01]  /*25e0*/  ISETP.GE.AND P6, PT, R50, RZ, PT ;  /* 0x000000ff3200720c */ /* 0x000fe20003fc6270 */
[----:B------:R-:W-:Y:S01]  /*25f0*/  IMAD.HI.U32 R14, R7, R48, RZ ;  /* 0x00000030070e7227 */ /* 0x000fe200078e00ff */
[----:B------:R-:W-:Y:S02]  /*2600*/  IABS R50, R45 ;  /* 0x0000002d00327213 */ /* 0x000fe40000000000 */
[----:B------:R-:W-:Y:S01]  /*2610*/  ISETP.GE.AND P2, PT, R51, RZ, PT ;  /* 0x000000ff3300720c */ /* 0x000fe20003f46270 */
[----:B------:R-:W-:Y:S01]  /*2620*/  @!P1 IMAD.MOV R41, RZ, RZ, -R41 ;  /* 0x000000ffff299224 */ /* 0x000fe200078e0a29 */
[----:B------:R-:W-:Y:S01]  /*2630*/  ISETP.GE.AND P1, PT, R45, RZ, PT ;  /* 0x000000ff2d00720c */ /* 0x000fe20003f26270 */
[----:B------:R-:W-:Y:S01]  /*2640*/  IMAD.HI.U32 R45, R7, R50, RZ ;  /* 0x00000032072d7227 */ /* 0x000fe200078e00ff */
[----:B------:R-:W-:-:S03]  /*2650*/  IABS R51, R53 ;  /* 0x0000003500337213 */ /* 0x000fc60000000000 */
[----:B------:R-:W-:Y:S02]  /*2660*/  IMAD.MOV R14, RZ, RZ, -R14 ;  /* 0x000000ffff0e7224 */ /* 0x000fe400078e0a0e */
[----:B------:R-:W-:Y:S01]  /*2670*/  @!P0 IMAD.IADD R42, R42, 0x1, -R5 ;  /* 0x000000012a2a8824 */ /* 0x000fe200078e0a05 */
[----:B------:R-:W-:Y:S01]  /*2680*/  ISETP.GE.AND P0, PT, R46, RZ, PT ;  /* 0x000000ff2e00720c */ /* 0x000fe20003f06270 */
[----:B------:R-:W-:Y:S02]  /*2690*/  IMAD.MOV R49, RZ, RZ, -R45 ;  /* 0x000000ffff317224 */ /* 0x000fe400078e0a2d */
[----:B------:R-:W-:Y:S02]  /*26a0*/  @!P3 IMAD.IADD R44, R44, 0x1, -R5 ;  /* 0x000000012c2cb824 */ /* 0x000fe400078e0a05 */
[C---:B------:R-:W-:Y:S02]  /*26b0*/  IMAD R45, R5.reuse, R14, R48 ;  /* 0x0000000e052d7224 */ /* 0x040fe400078e0230 */
[----:B------:R-:W-:-:S02]  /*26c0*/  IMAD R14, R5, R49, R50 ;  /* 0x00000031050e7224 */ /* 0x000fc400078e0232 */
[----:B------:R-:W-:Y:S01]  /*26d0*/  @!P4 IMAD.MOV R42, RZ, RZ, -R42 ;  /* 0x000000ffff2ac224 */ /* 0x000fe200078e0a2a */
[C---:B------:R-:W-:Y:S01]  /*26e0*/  ISETP.GT.U32.AND P4, PT, R5.reuse, R44, PT ;  /* 0x0000002c0500720c */ /* 0x040fe20003f84070 */
[----:B------:R-:W-:Y:S01]  /*26f0*/  IMAD.MOV.U32 R50, RZ, RZ, R51 ;  /* 0x000000ffff327224 */ /* 0x000fe200078e0033 */
[C---:B------:R-:W-:Y:S01]  /*2700*/  ISETP.GT.U32.AND P3, PT, R5.reuse, R45, PT ;  /* 0x0000002d0500720c */ /* 0x040fe20003f64070 */
[----:B------:R-:W-:Y:S01]  /*2710*/  @!P6 IMAD.MOV R43, RZ, RZ, -R43 ;  /* 0x000000ffff2be224 */ /* 0x000fe200078e0a2b */
[----:B------:R-:W-:Y:S01]  /*2720*/  ISETP.GT.U32.AND P6, PT, R5, R14, PT ;  /* 0x0000000e0500720c */ /* 0x000fe20003fc4070 */
[----:B------:R-:W-:-:S04]  /*2730*/  IMAD.HI.U32 R48, R7, R50, RZ ;  /* 0x0000003207307227 */ /* 0x000fc800078e00ff */
[----:B------:R-:W-:-:S04]  /*2740*/  IMAD.HI.U32 R46, R7, R52, RZ ;  /* 0x00000034072e7227 */ /* 0x000fc800078e00ff */
[----:B------:R-:W-:Y:S02]  /*2750*/  IMAD.MOV R48, RZ, RZ, -R48 ;  /* 0x000000ffff307224 */ /* 0x000fe400078e0a30 */
[----:B------:R-:W-:Y:S02]  /*2760*/  IMAD.MOV R46, RZ, RZ, -R46 ;  /* 0x000000ffff2e7224 */ /* 0x000fe400078e0a2e */
[----:B------:R-:W-:Y:S02]  /*2770*/  IMAD R48, R5, R48, R50 ;  /* 0x0000003005307224 */ /* 0x000fe400078e0232 */
[----:B------:R-:W-:Y:S02]  /*2780*/  @!P4 IMAD.IADD R44, R44, 0x1, -R5 ;  /* 0x000000012c2cc824 */ /* 0x000fe400078e0a05 */
[----:B------:R-:W-:-:S04]  /*2790*/  IMAD.HI.U32 R49, R7, R54, RZ ;  /* 0x0000003607317227 */ /* 0x000fc800078e00ff */
[----:B------:R-:W-:Y:S01]  /*27a0*/  IMAD R46, R5, R46, R52 ;  /* 0x0000002e052e7224 */ /* 0x000fe200078e0234 */
[----:B------:R-:W-:Y:S01]  /*27b0*/  IABS R52, R57 ;  /* 0x0000003900347213 */ /* 0x000fe20000000000 */
[--C-:B------:R-:W-:Y:S02]  /*27c0*/  @!P3 IMAD.IADD R45, R45, 0x1, -R5.reuse ;  /* 0x000000012d2db824 */ /* 0x100fe400078e0a05 */
[----:B------:R-:W-:Y:S01]  /*27d0*/  @!P6 IMAD.IADD R14, R14, 0x1, -R5 ;  /* 0x000000010e0ee824 */ /* 0x000fe200078e0a05 */
[C---:B------:R-:W-:Y:S01]  /*27e0*/  ISETP.GT.U32.AND P4, PT, R5.reuse, R46, PT ;  /* 0x0000002e0500720c */ /* 0x040fe20003f84070 */
[----:B------:R-:W-:Y:S01]  /*27f0*/  @!P2 IMAD.MOV R44, RZ, RZ, -R44 ;  /* 0x000000ffff2ca224 */ /* 0x000fe200078e0a2c */
[C---:B------:R-:W-:Y:S01]  /*2800*/  ISETP.GT.U32.AND P2, PT, R5.reuse, R48, PT ;  /* 0x000000300500720c */ /* 0x040fe20003f44070 */
[----:B------:R-:W-:Y:S01]  /*2810*/  IMAD.MOV R49, RZ, RZ, -R49 ;  /* 0x000000ffff317224 */ /* 0x000fe200078e0a31 */
[----:B------:R-:W-:Y:S01]  /*2820*/  ISETP.GT.U32.AND P3, PT, R5, R45, PT ;  /* 0x0000002d0500720c */ /* 0x000fe20003f64070 */
[----:B------:R-:W-:Y:S01]  /*2830*/  IMAD.HI.U32 R51, R7, R56, RZ ;  /* 0x0000003807337227 */ /* 0x000fe200078e00ff */
[----:B------:R-:W-:-:S03]  /*2840*/  ISETP.GT.U32.AND P6, PT, R5, R14, PT ;  /* 0x0000000e0500720c */ /* 0x000fc60003fc4070 */
[----:B------:R-:W-:Y:S01]  /*2850*/  IMAD R50, R5, R49, R54 ;  /* 0x0000003105327224 */ /* 0x000fe200078e0236 */
[----:B------:R-:W-:Y:S01]  /*2860*/  IABS R54, R59 ;  /* 0x0000003b00367213 */ /* 0x000fe20000000000 */
[----:B------:R-:W-:-:S04]  /*2870*/  IMAD.HI.U32 R49, R7, R52, RZ ;  /* 0x0000003407317227 */ /* 0x000fc800078e00ff */
[----:B------:R-:W-:Y:S02]  /*2880*/  IMAD.MOV R49, RZ, RZ, -R49 ;  /* 0x000000ffff317224 */ /* 0x000fe400078e0a31 */
[--C-:B------:R-:W-:Y:S02]  /*2890*/  @!P2 IMAD.IADD R48, R48, 0x1, -R5.reuse ;  /* 0x000000013030a824 */ /* 0x100fe400078e0a05 */
[----:B------:R-:W-:Y:S02]  /*28a0*/  IMAD R52, R5, R49, R52 ;  /* 0x0000003105347224 */ /* 0x000fe400078e0234 */
[--C-:B------:R-:W-:Y:S01]  /*28b0*/  @!P3 IMAD.IADD R45, R45, 0x1, -R5.reuse ;  /* 0x000000012d2db824 */ /* 0x100fe200078e0a05 */
[C---:B------:R-:W-:Y:S01]  /*28c0*/  ISETP.GT.U32.AND P2, PT, R5.reuse, R48, PT ;  /* 0x000000300500720c */ /* 0x040fe20003f44070 */
[----:B------:R-:W-:Y:S01]  /*28d0*/  @!P6 IMAD.IADD R14, R14, 0x1, -R5 ;  /* 0x000000010e0ee824 */ /* 0x000fe200078e0a05 */
[----:B------:R-:W-:Y:S01]  /*28e0*/  ISETP.GT.U32.AND P6, PT, R5, R52, PT ;  /* 0x000000340500720c */ /* 0x000fe20003fc4070 */
[----:B------:R-:W-:Y:S01]  /*28f0*/  IMAD.HI.U32 R49, R7, R54, RZ ;  /* 0x0000003607317227 */ /* 0x000fe200078e00ff */
[----:B------:R-:W-:-:S03]  /*2900*/  ISETP.GT.U32.AND P3, PT, R5, R50, PT ;  /* 0x000000320500720c */ /* 0x000fc60003f64070 */
[----:B------:R-:W-:Y:S01]  /*2910*/  @!P5 IMAD.MOV R45, RZ, RZ, -R45 ;  /* 0x000000ffff2dd224 */ /* 0x000fe200078e0a2d */
[----:B------:R-:W-:Y:S01]  /*2920*/  ISETP.GE.AND P5, PT, R53, RZ, PT ;  /* 0x000000ff3500720c */ /* 0x000fe20003fa6270 */
[----:B------:R-:W-:Y:S01]  /*2930*/  @!P4 IMAD.IADD R46, R46, 0x1, -R5 ;  /* 0x000000012e2ec824 */ /* 0x000fe200078e0a05 */
[----:B------:R-:W-:Y:S01]  /*2940*/  LOP3.LUT R53, R6, 0x58, RZ, 0xfc, !PT ;  /* 0x0000005806357812 */ /* 0x000fe200078efcff */
[----:B------:R-:W-:Y:S02]  /*2950*/  IMAD.MOV R49, RZ, RZ, -R49 ;  /* 0x000000ffff317224 */ /* 0x000fe400078e0a31 */
[----:B------:R-:W-:Y:S01]  /*2960*/  IMAD.MOV R51, RZ, RZ, -R51 ;  /* 0x000000ffff337224 */ /* 0x000fe200078e0a33 */
[C---:B------:R-:W-:Y:S01]  /*2970*/  ISETP.GT.U32.AND P4, PT, R5.reuse, R46, PT ;  /* 0x0000002e0500720c */ /* 0x040fe20003f84070 */
[C---:B------:R-:W-:Y:S01]  /*2980*/  IMAD R54, R5.reuse, R49, R54 ;  /* 0x0000003105367224 */ /* 0x040fe200078e0236 */
[----:B------:R-:W-:Y:S01]  /*2990*/  IABS R60, R53 ;  /* 0x00000035003c7213 */ /* 0x000fe20000000000 */
[----:B------:R-:W-:-:S02]  /*29a0*/  IMAD R56, R5, R51, R56 ;  /* 0x0000003305387224 */ /* 0x000fc400078e0238 */
[----:B------:R-:W-:Y:S01]  /*29b0*/  IMAD.MOV.U32 R49, RZ, RZ, R14 ;  /* 0x000000ffff317224 */ /* 0x000fe200078e000e */
[----:B------:R-:W-:Y:S01]  /*29c0*/  LOP3.LUT R14, R6, 0x56, RZ, 0xfc, !PT ;  /* 0x00000056060e7812 */ /* 0x000fe200078efcff */
[--C-:B------:R-:W-:Y:S02]  /*29d0*/  @!P6 IMAD.IADD R52, R52, 0x1, -R5.reuse ;  /* 0x000000013434e824 */ /* 0x100fe400078e0a05 */
[--C-:B------:R-:W-:Y:S01]  /*29e0*/  @!P2 IMAD.IADD R48, R48, 0x1, -R5.reuse ;  /* 0x000000013030a824 */ /* 0x100fe200078e0a05 */
[C---:B------:R-:W-:Y:S01]  /*29f0*/  ISETP.GT.U32.AND P2, PT, R5.reuse, R54, PT ;  /* 0x000000360500720c */ /* 0x040fe20003f44070 */
[----:B------:R-:W-:Y:S01]  /*2a00*/  @!P3 IMAD.IADD R50, R50, 0x1, -R5 ;  /* 0x000000013232b824 */ /* 0x000fe200078e0a05 */
[----:B------:R-:W-:Y:S01]  /*2a10*/  IABS R58, R14 ;  /* 0x0000000e003a7213 */ /* 0x000fe20000000000 */
[----:B------:R-:W-:Y:S01]  /*2a20*/  @!P1 IMAD.MOV R49, RZ, RZ, -R49 ;  /* 0x000000ffff319224 */ /* 0x000fe200078e0a31 */
[C---:B------:R-:W-:Y:S01]  /*2a30*/  ISETP.GT.U32.AND P1, PT, R5.reuse, R52, PT ;  /* 0x000000340500720c */ /* 0x040fe20003f24070 */
[----:B------:R-:W-:Y:S01]  /*2a40*/  @!P5 IMAD.MOV R48, RZ, RZ, -R48 ;  /* 0x000000ffff30d224 */ /* 0x000fe200078e0a30 */
[C---:B------:R-:W-:Y:S01]  /*2a50*/  ISETP.GT.U32.AND P5, PT, R5.reuse, R56, PT ;  /* 0x000000380500720c */ /* 0x040fe20003fa4070 */
[----:B------:R-:W-:Y:S01]  /*2a60*/  @!P4 IMAD.IADD R46, R46, 0x1, -R5 ;  /* 0x000000012e2ec824 */ /* 0x000fe200078e0a05 */
[----:B------:R-:W-:Y:S01]  /*2a70*/  ISETP.GT.U32.AND P6, PT, R5, R50, PT ;  /* 0x000000320500720c */ /* 0x000fe20003fc4070 */
[----:B------:R-:W-:Y:S01]  /*2a80*/  IMAD.HI.U32 R51, R7, R60, RZ ;  /* 0x0000003c07337227 */ /* 0x000fe200078e00ff */
[----:B------:R-:W-:-:S02]  /*2a90*/  ISETP.GE.AND P4, PT, R55, RZ, PT ;  /* 0x000000ff3700720c */ /* 0x000fc40003f86270 */
[----:B------:R-:W-:Y:S01]  /*2aa0*/  ISETP.GE.AND P3, PT, R57, RZ, PT ;  /* 0x000000ff3900720c */ /* 0x000fe20003f66270 */
[----:B------:R-:W-:Y:S01]  /*2ab0*/  @!P2 IMAD.IADD R54, R54, 0x1, -R5 ;  /* 0x000000013636a824 */ /* 0x000fe200078e0a05 */
[----:B------:R-:W-:Y:S01]  /*2ac0*/  ISETP.GE.AND P2, PT, R53, RZ, PT ;  /* 0x000000ff3500720c */ /* 0x000fe20003f46270 */
[----:B------:R-:W-:Y:S01]  /*2ad0*/  IMAD.MOV R51, RZ, RZ, -R51 ;  /* 0x000000ffff337224 */ /* 0x000fe200078e0a33 */
[----:B------:R-:W-:Y:S01]  /*2ae0*/  LOP3.LUT R53, R6, 0x5c, RZ, 0xfc, !PT ;  /* 0x0000005c06357812 */ /* 0x000fe200078efcff */
[--C-:B------:R-:W-:Y:S01]  /*2af0*/  @!P1 IMAD.IADD R52, R52, 0x1, -R5.reuse ;  /* 0x0000000134349824 */ /* 0x100fe200078e0a05 */
[----:B------:R-:W-:Y:S01]  /*2b00*/  ISETP.GE.AND P1, PT, R14, RZ, PT ;  /* 0x000000ff0e00720c */ /* 0x000fe20003f26270 */
[--C-:B------:R-:W-:Y:S01]  /*2b10*/  @!P5 IMAD.IADD R56, R56, 0x1, -R5.reuse ;  /* 0x000000013838d824 */ /* 0x100fe200078e0a05 */
[----:B------:R-:W-:Y:S01]  /*2b20*/  ISETP.GT.U32.AND P5, PT, R5, R54, PT ;  /* 0x000000360500720c */ /* 0x000fe20003fa4070 */
[----:B------:R-:W-:Y:S01]  /*2b30*/  @!P6 IMAD.IADD R50, R50, 0x1, -R5 ;  /* 0x000000013232e824 */ /* 0x000fe200078e0a05 */
[----:B------:R-:W-:Y:S01]  /*2b40*/  ISETP.GE.AND P6, PT, R61, RZ, PT ;  /* 0x000000ff3d00720c */ /* 0x000fe20003fc6270 */
[----:B------:R-:W-:Y:S01]  /*2b50*/  IMAD.HI.U32 R14, R7, R58, RZ ;  /* 0x0000003a070e7227 */ /* 0x000fe200078e00ff */
[----:B------:R-:W-:-:S02]  /*2b60*/  LOP3.LUT R55, R6, 0x5e, RZ, 0xfc, !PT ;  /* 0x0000005e06377812 */ /* 0x000fc400078efcff */
[----:B------:R-:W-:Y:S01]  /*2b70*/  IABS R62, R53 ;  /* 0x00000035003e7213 */ /* 0x000fe20000000000 */
[----:B------:R-:W-:Y:S01]  /*2b80*/  @!P4 IMAD.MOV R50, RZ, RZ, -R50 ;  /* 0x000000ffff32c224 */ /* 0x000fe200078e0a32 */
[C---:B------:R-:W-:Y:S01]  /*2b90*/  ISETP.GT.U32.AND P4, PT, R5.reuse, R56, PT ;  /* 0x000000380500720c */ /* 0x040fe20003f84070 */
[----:B------:R-:W-:Y:S01]  /*2ba0*/  IMAD.MOV R14, RZ, RZ, -R14 ;  /* 0x000000ffff0e7224 */ /* 0x000fe200078e0a0e */
[----:B------:R-:W-:Y:S01]  /*2bb0*/  IABS R64, R55 ;  /* 0x0000003700407213 */ /* 0x000fe20000000000 */
[----:B------:R-:W-:Y:S01]  /*2bc0*/  @!P3 IMAD.MOV R52, RZ, RZ, -R52 ;  /* 0x000000ffff34b224 */ /* 0x000fe200078e0a34 */
[----:B------:R-:W-:Y:S01]  /*2bd0*/  LOP3.LUT R61, R6, 0x62, RZ, 0xfc, !PT ;  /* 0x00000062063d7812 */ /* 0x000fe200078efcff */
[C---:B------:R-:W-:Y:S02]  /*2be0*/  IMAD R14, R5.reuse, R14, R58 ;  /* 0x0000000e050e7224 */ /* 0x040fe400078e023a */
[--C-:B------:R-:W-:Y:S01]  /*2bf0*/  @!P5 IMAD.IADD R54, R54, 0x1, -R5.reuse ;  /* 0x000000013636d824 */ /* 0x100fe200078e0a05 */
[----:B------:R-:W-:Y:S01]  /*2c00*/  IABS R68, R61 ;  /* 0x0000003d00447213 */ /* 0x000fe20000000000 */
[C---:B------:R-:W-:Y:S01]  /*2c10*/  IMAD R58, R5.reuse, R51, R60 ;  /* 0x00000033053a7224 */ /* 0x040fe200078e023c */
[----:B------:R-:W-:Y:S01]  /*2c20*/  ISETP.GT.U32.AND P5, PT, R5, R14, PT ;  /* 0x0000000e0500720c */ /* 0x000fe20003fa4070 */
[----:B------:R-:W-:Y:S01]  /*2c30*/  @!P0 IMAD.MOV R46, RZ, RZ, -R46 ;  /* 0x000000ffff2e8224 */ /* 0x000fe200078e0a2e */
[----:B------:R-:W-:Y:S01]  /*2c40*/  LOP3.LUT R51, R6, 0x5a, RZ, 0xfc, !PT ;  /* 0x0000005a06337812 */ /* 0x000fe200078efcff */
[----:B------:R-:W-:Y:S01]  /*2c50*/  @!P4 IMAD.IADD R56, R56, 0x1, -R5 ;  /* 0x000000013838c824 */ /* 0x000fe200078e0a05 */
[----:B------:R-:W-:Y:S01]  /*2c60*/  ISETP.GE.AND P4, PT, R53, RZ, PT ;  /* 0x000000ff3500720c */ /* 0x000fe20003f86270 */
[----:B------:R-:W-:Y:S01]  /*2c70*/  IMAD.HI.U32 R53, R7, R62, RZ ;  /* 0x0000003e07357227 */ /* 0x000fe200078e00ff */
[----:B------:R-:W-:-:S02]  /*2c80*/  IABS R60, R51 ;  /* 0x00000033003c7213 */ /* 0x000fc40000000000 */
[----:B------:R-:W-:Y:S01]  /*2c90*/  ISETP.GE.AND P3, PT, R51, RZ, PT ;  /* 0x000000ff3300720c */ /* 0x000fe20003f66270 */
[----:B------:R-:W-:Y:S01]  /*2ca0*/  @!P6 IMAD.MOV R56, RZ, RZ, -R56 ;  /* 0x000000ffff38e224 */ /* 0x000fe200078e0a38 */
[----:B------:R-:W-:Y:S01]  /*2cb0*/  ISETP.GT.U32.AND P6, PT, R5, R58, PT ;  /* 0x0000003a0500720c */ /* 0x000fe20003fc4070 */
[----:B------:R-:W-:Y:S01]  /*2cc0*/  IMAD.HI.U32 R51, R7, R60, RZ ;  /* 0x0000003c07337227 */ /* 0x000fe200078e00ff */
[----:B------:R-:W-:Y:S02]  /*2cd0*/  ISETP.GE.AND P0, PT, R59, RZ, PT ;  /* 0x000000ff3b00720c */ /* 0x000fe40003f06270 */
[----:B------:R-:W-:Y:S01]  /*2ce0*/  LOP3.LUT R59, R6, 0x60, RZ, 0xfc, !PT ;  /* 0x00000060063b7812 */ /* 0x000fe200078efcff */
[----:B------:R-:W-:Y:S02]  /*2cf0*/  @!P5 IMAD.IADD R14, R14, 0x1, -R5 ;  /* 0x000000010e0ed824 */ /* 0x000fe400078e0a05 */
[----:B------:R-:W-:Y:S01]  /*2d00*/  IMAD.MOV R51, RZ, RZ, -R51 ;  /* 0x000000ffff337224 */ /* 0x000fe200078e0a33 */
[----:B------:R-:W-:Y:S01]  /*2d10*/  IABS R66, R59 ;  /* 0x0000003b00427213 */ /* 0x000fe20000000000 */
[----:B------:R-:W-:Y:S01]  /*2d20*/  IMAD.MOV R53, RZ, RZ, -R53 ;  /* 0x000000ffff357224 */ /* 0x000fe200078e0a35 */
[C---:B------:R-:W-:Y:S01]  /*2d30*/  ISETP.GT.U32.AND P5, PT, R5.reuse, R14, PT ;  /* 0x0000000e0500720c */ /* 0x040fe20003fa4070 */
[----:B------:R-:W-:-:S02]  /*2d40*/  IMAD R60, R5, R51, R60 ;  /* 0x00000033053c7224 */ /* 0x000fc400078e023c */
[----:B------:R-:W-:Y:S02]  /*2d50*/  @!P6 IMAD.IADD R58, R58, 0x1, -R5 ;  /* 0x000000013a3ae824 */ /* 0x000fe400078e0a05 */
[----:B------:R-:W-:-:S03]  /*2d60*/  IMAD.HI.U32 R51, R7, R64, RZ ;  /* 0x0000004007337227 */ /* 0x000fc600078e00ff */
[C---:B------:R-:W-:Y:S01]  /*2d70*/  ISETP.GT.U32.AND P6, PT, R5.reuse, R58, PT ;  /* 0x0000003a0500720c */ /* 0x040fe20003fc4070 */
[----:B------:R-:W-:Y:S02]  /*2d80*/  IMAD.MOV R57, RZ, RZ, -R51 ;  /* 0x000000ffff397224 */ /* 0x000fe400078e0a33 */
[C---:B------:R-:W-:Y:S02]  /*2d90*/  IMAD R62, R5.reuse, R53, R62 ;  /* 0x00000035053e7224 */ /* 0x040fe400078e023e */
[----:B------:R-:W-:Y:S01]  /*2da0*/  @!P5 IMAD.IADD R14, R14, 0x1, -R5 ;  /* 0x000000010e0ed824 */ /* 0x000fe200078e0a05 */
[----:B------:R-:W-:Y:S01]  /*2db0*/  ISETP.GT.U32.AND P5, PT, R5, R60, PT ;  /* 0x0000003c0500720c */ /* 0x000fe20003fa4070 */
[----:B------:R-:W-:Y:S01]  /*2dc0*/  @!P0 IMAD.MOV R54, RZ, RZ, -R54 ;  /* 0x000000ffff368224 */ /* 0x000fe200078e0a36 */
[----:B------:R-:W-:Y:S01]  /*2dd0*/  ISETP.GE.AND P0, PT, R55, RZ, PT ;  /* 0x000000ff3700720c */ /* 0x000fe20003f06270 */
[----:B------:R-:W-:Y:S02]  /*2de0*/  IMAD.MOV.U32 R51, RZ, RZ, R14 ;  /* 0x000000ffff337224 */ /* 0x000fe400078e000e */
[----:B------:R-:W-:-:S02]  /*2df0*/  IMAD R14, R5, R57, R64 ;  /* 0x00000039050e7224 */ /* 0x000fc400078e0240 */
[----:B------:R-:W-:Y:S01]  /*2e00*/  @!P1 IMAD.MOV R51, RZ, RZ, -R51 ;  /* 0x000000ffff339224 */ /* 0x000fe200078e0a33 */
[C---:B------:R-:W-:Y:S01]  /*2e10*/  ISETP.GT.U32.AND P1, PT, R5.reuse, R62, PT ;  /* 0x0000003e0500720c */ /* 0x040fe20003f24070 */
[----:B------:R-:W-:Y:S01]  /*2e20*/  @!P6 IMAD.IADD R58, R58, 0x1, -R5 ;  /* 0x000000013a3ae824 */ /* 0x000fe200078e0a05 */
[----:B------:R-:W-:Y:S01]  /*2e30*/  ISETP.GT.U32.AND P6, PT, R5, R14, PT ;  /* 0x0000000e0500720c */ /* 0x000fe20003fc4070 */
[----:B------:R-:W-:-:S04]  /*2e40*/  IMAD.HI.U32 R53, R7, R66, RZ ;  /* 0x0000004207357227 */ /* 0x000fc800078e00ff */
[----:B------:R-:W-:-:S04]  /*2e50*/  IMAD.HI.U32 R55, R7, R68, RZ ;  /* 0x0000004407377227 */ /* 0x000fc800078e00ff */
[----:B------:R-:W-:Y:S02]  /*2e60*/  IMAD.MOV R53, RZ, RZ, -R53 ;  /* 0x000000ffff357224 */ /* 0x000fe400078e0a35 */
[----:B------:R-:W-:Y:S02]  /*2e70*/  IMAD.MOV R55, RZ, RZ, -R55 ;  /* 0x000000ffff377224 */ /* 0x000fe400078e0a37 */
[C---:B------:R-:W-:Y:S02]  /*2e80*/  IMAD R64, R5.reuse, R53, R66 ;  /* 0x0000003505407224 */ /* 0x040fe400078e0242 */
[--C-:B------:R-:W-:Y:S02]  /*2e90*/  @!P1 IMAD.IADD R62, R62, 0x1, -R5.reuse ;  /* 0x000000013e3e9824 */ /* 0x100fe400078e0a05 */
[C---:B------:R-:W-:Y:S01]  /*2ea0*/  IMAD R66, R5.reuse, R55, R68 ;  /* 0x0000003705427224 */ /* 0x040fe200078e0244 */
[----:B------:R-:W-:Y:S01]  /*2eb0*/  IABS R68, R63 ;  /* 0x0000003f00447213 */ /* 0x000fe20000000000 */
[--C-:B------:R-:W-:Y:S01]  /*2ec0*/  @!P6 IMAD.IADD R14, R14, 0x1, -R5.reuse ;  /* 0x000000010e0ee824 */ /* 0x100fe200078e0a05 */
[----:B------:R-:W-:Y:S01]  /*2ed0*/  ISETP.GT.U32.AND P1, PT, R5, R62, PT ;  /* 0x0000003e0500720c */ /* 0x000fe20003f24070 */
[----:B------:R-:W-:-:S02]  /*2ee0*/  @!P5 IMAD.IADD R60, R60, 0x1, -R5 ;  /* 0x000000013c3cd824 */ /* 0x000fc400078e0a05 */
[----:B------:R-:W-:Y:S01]  /*2ef0*/  IMAD.HI.U32 R53, R7, R68, RZ ;  /* 0x0000004407357227 */ /* 0x000fe200078e00ff */
[C---:B------:R-:W-:Y:S02]  /*2f00*/  ISETP.GT.U32.AND P6, PT, R5.reuse, R14, PT ;  /* 0x0000000e0500720c */ /* 0x040fe40003fc4070 */
[C---:B------:R-:W-:Y:S01]  /*2f10*/  ISETP.GT.U32.AND P5, PT, R5.reuse, R60, PT ;  /* 0x0000003c0500720c */ /* 0x040fe20003fa4070 */
[----:B------:R-:W-:Y:S02]  /*2f20*/  IMAD.MOV R53, RZ, RZ, -R53 ;  /* 0x000000ffff357224 */ /* 0x000fe400078e0a35 */
[----:B------:R-:W-:Y:S02]  /*2f30*/  @!P2 IMAD.MOV R58, RZ, RZ, -R58 ;  /* 0x000000ffff3aa224 */ /* 0x000fe400078e0a3a */
[C---:B------:R-:W-:Y:S02]  /*2f40*/  IMAD R68, R5.reuse, R53, R68 ;  /* 0x0000003505447224 */ /* 0x040fe400078e0244 */
[----:B------:R-:W-:Y:S01]  /*2f50*/  @!P1 IMAD.IADD R62, R62, 0x1, -R5 ;  /* 0x000000013e3e9824 */ /* 0x000fe200078e0a05 */
[----:B------:R-:W-:Y:S01]  /*2f60*/  ISETP.GT.U32.AND P1, PT, R5, R66, PT ;  /* 0x000000420500720c */ /* 0x000fe20003f24070 */
[----:B------:R-:W-:-:S04]  /*2f70*/  IMAD.HI.U32 R55, R7, R72, RZ ;  /* 0x0000004807377227 */ /* 0x000fc800078e00ff */
[--C-:B------:R-:W-:Y:S01]  /*2f80*/  @!P6 IMAD.IADD R14, R14, 0x1, -R5.reuse ;  /* 0x000000010e0ee824 */ /* 0x100fe200078e0a05 */
[C---:B------:R-:W-:Y:S01]  /*2f90*/  ISETP.GT.U32.AND P6, PT, R5.reuse, R68, PT ;  /* 0x000000440500720c */ /* 0x040fe20003fc4070 */
[----:B------:R-:W-:Y:S01]  /*2fa0*/  @!P5 IMAD.IADD R60, R60, 0x1, -R5 ;  /* 0x000000013c3cd824 */ /* 0x000fe200078e0a05 */
[----:B------:R-:W-:Y:S01]  /*2fb0*/  ISETP.GT.U32.AND P5, PT, R5, R64, PT ;  /* 0x000000400500720c */ /* 0x000fe20003fa4070 */
[----:B------:R-:W-:-:S04]  /*2fc0*/  IMAD.HI.U32 R57, R7, R74, RZ ;  /* 0x0000004a07397227 */ /* 0x000fc800078e00ff */
[----:B------:R-:W-:Y:S02]  /*2fd0*/  @!P1 IMAD.IADD R66, R66, 0x1, -R5 ;  /* 0x0000000142429824 */ /* 0x000fe400078e0a05 */
[----:B------:R-:W-:Y:S02]  /*2fe0*/  IMAD.MOV R55, RZ, RZ, -R55 ;  /* 0x000000ffff377224 */ /* 0x000fe400078e0a37 */
[----:B------:R-:W-:-:S04]  /*2ff0*/  IMAD.HI.U32 R53, R7, R70, RZ ;  /* 0x0000004607357227 */ /* 0x000fc800078e00ff */
[--C-:B------:R-:W-:Y:S01]  /*3000*/  @!P6 IMAD.IADD R68, R68, 0x1, -R5.reuse ;  /* 0x000000014444e824 */ /* 0x100fe200078e0a05 */
[----:B------:R-:W-:Y:S01]  /*3010*/  ISETP.GT.U32.AND P6, PT, R5, R66, PT ;  /* 0x000000420500720c */ /* 0x000fe20003fc4070 */
[----:B------:R-:W-:Y:S01]  /*3020*/  @!P5 IMAD.IADD R64, R64, 0x1, -R5 ;  /* 0x000000014040d824 */ /* 0x000fe200078e0a05 */
[----:B------:R-:W-:Y:S01]  /*3030*/  ISETP.GE.AND P5, PT, R59, RZ, PT ;  /* 0x000000ff3b00720c */ /* 0x000fe20003fa6270 */
[----:B------:R-:W-:Y:S01]  /*3040*/  IMAD.MOV R57, RZ, RZ, -R57 ;  /* 0x000000ffff397224 */ /* 0x000fe200078e0a39 */
[C---:B------:R-:W-:Y:S01]  /*3050*/  ISETP.GT.U32.AND P2, PT, R5.reuse, R68, PT ;  /* 0x000000440500720c */ /* 0x040fe20003f44070 */
[C---:B------:R-:W-:Y:S01]  /*3060*/  IMAD R72, R5.reuse, R55, R72 ;  /* 0x0000003705487224 */ /* 0x040fe200078e0248 */
[C---:B------:R-:W-:Y:S01]  /*3070*/  ISETP.GT.U32.AND P1, PT, R5.reuse, R64, PT ;  /* 0x000000400500720c */ /* 0x040fe20003f24070 */
[----:B------:R-:W-:Y:S01]  /*3080*/  IMAD.MOV R53, RZ, RZ, -R53 ;  /* 0x000000ffff357224 */ /* 0x000fe200078e0a35 */
[----:B------:R-:W-:Y:S01]  /*3090*/  LOP3.LUT R59, R6, 0x7c, RZ, 0xfc, !PT ;  /* 0x0000007c063b7812 */ /* 0x000fe200078efcff */
[----:B------:R-:W-:-:S02]  /*30a0*/  IMAD R74, R5, R57, R74 ;  /* 0x00000039054a7224 */ /* 0x000fc400078e024a */
[C---:B------:R-:W-:Y:S01]  /*30b0*/  IMAD R70, R5.reuse, R53, R70 ;  /* 0x0000003505467224 */ /* 0x040fe200078e0246 */
[----:B------:R-:W-:Y:S01]  /*30c0*/  IABS R94, R59 ;  /* 0x0000003b005e7213 */ /* 0x000fe20000000000 */
[----:B------:R-:W-:Y:S01]  /*30d0*/  @!P6 IMAD.IADD R66, R66, 0x1, -R5 ;  /* 0x000000014242e824 */ /* 0x000fe200078e0a05 */
[----:B------:R-:W-:Y:S01]  /*30e0*/  ISETP.GT.U32.AND P6, PT, R5, R72, PT ;  /* 0x000000480500720c */ /* 0x000fe20003fc4070 */
[----:B------:R-:W-:-:S04]  /*30f0*/  IMAD.HI.U32 R53, R7, R80, RZ ;  /* 0x0000005007357227 */ /* 0x000fc800078e00ff */
[--C-:B------:R-:W-:Y:S01]  /*3100*/  @!P2 IMAD.IADD R68, R68, 0x1, -R5.reuse ;  /* 0x000000014444a824 */ /* 0x100fe200078e0a05 */
[C---:B------:R-:W-:Y:S01]  /*3110*/  ISETP.GT.U32.AND P2, PT, R5.reuse, R74, PT ;  /* 0x0000004a0500720c */ /* 0x040fe20003f44070 */
[----:B------:R-:W-:Y:S01]  /*3120*/  @!P1 IMAD.IADD R64, R64, 0x1, -R5 ;  /* 0x0000000140409824 */ /* 0x000fe200078e0a05 */
[----:B------:R-:W-:Y:S01]  /*3130*/  ISETP.GT.U32.AND P1, PT, R5, R70, PT ;  /* 0x000000460500720c */ /* 0x000fe20003f24070 */
[----:B------:R-:W-:Y:S02]  /*3140*/  IMAD.MOV R57, RZ, RZ, -R53 ;  /* 0x000000ffff397224 */ /* 0x000fe400078e0a35 */
[----:B------:R-:W-:-:S04]  /*3150*/  IMAD.HI.U32 R53, R7, R82, RZ ;  /* 0x0000005207357227 */ /* 0x000fc800078e00ff */
[C---:B------:R-:W-:Y:S02]  /*3160*/  IMAD R80, R5.reuse, R57, R80 ;  /* 0x0000003905507224 */ /* 0x040fe400078e0250 */
[--C-:B------:R-:W-:Y:S02]  /*3170*/  @!P6 IMAD.IADD R72, R72, 0x1, -R5.reuse ;  /* 0x000000014848e824 */ /* 0x100fe400078e0a05 */
[--C-:B------:R-:W-:Y:S01]  /*3180*/  @!P2 IMAD.IADD R74, R74, 0x1, -R5.reuse ;  /* 0x000000014a4aa824 */ /* 0x100fe200078e0a05 */
[----:B------:R-:W-:Y:S01]  /*3190*/  ISETP.GT.U32.AND P6, PT, R5, R80, PT ;  /* 0x000000500500720c */ /* 0x000fe20003fc4070 */
[----:B------:R-:W-:Y:S01]  /*31a0*/  @!P1 IMAD.IADD R70, R70, 0x1, -R5 ;  /* 0x0000000146469824 */ /* 0x000fe200078e0a05 */
[----:B------:R-:W-:Y:S01]  /*31b0*/  ISETP.GE.AND P2, PT, R63, RZ, PT ;  /* 0x000000ff3f00720c */ /* 0x000fe20003f46270 */
[----:B------:R-:W-:Y:S01]  /*31c0*/  IMAD.MOV R53, RZ, RZ, -R53 ;  /* 0x000000ffff357224 */ /* 0x000fe200078e0a35 */
[----:B------:R-:W-:Y:S01]  /*31d0*/  LOP3.LUT R63, R6, 0x76, RZ, 0xfc, !PT ;  /* 0x00000076063f7812 */ /* 0x000fe200078efcff */
[----:B------:R-:W-:Y:S01]  /*31e0*/  IMAD.HI.U32 R55, R7, R84, RZ ;  /* 0x0000005407377227 */ /* 0x000fe200078e00ff */
[----:B------:R-:W-:-:S02]  /*31f0*/  ISETP.GE.AND P1, PT, R61, RZ, PT ;  /* 0x000000ff3d00720c */ /* 0x000fc40003f26270 */
[----:B------:R-:W-:Y:S01]  /*3200*/  LOP3.LUT R61, R6, 0x74, RZ, 0xfc, !PT ;  /* 0x00000074063d7812 */ /* 0x000fe200078efcff */
[----:B------:R-:W-:Y:S01]  /*3210*/  IMAD.HI.U32 R57, R7, R86, RZ ;  /* 0x0000005607397227 */ /* 0x000fe200078e00ff */
[----:B------:R-:W-:Y:S02]  /*3220*/  IABS R88, R63 ;  /* 0x0000003f00587213 */ /* 0x000fe40000000000 */
[----:B------:R-:W-:Y:S01]  /*3230*/  IABS R78, R61 ;  /* 0x0000003d004e7213 */ /* 0x000fe20000000000 */
[----:B------:R-:W-:Y:S02]  /*3240*/  IMAD R82, R5, R53, R82 ;  /* 0x0000003505527224 */ /* 0x000fe400078e0252 */
[----:B------:R-:W-:Y:S02]  /*3250*/  IMAD.MOV R55, RZ, RZ, -R55 ;  /* 0x000000ffff377224 */ /* 0x000fe400078e0a37 */
[----:B------:R-:W-:Y:S02]  /*3260*/  IMAD.MOV R57, RZ, RZ, -R57 ;  /* 0x000000ffff397224 */ /* 0x000fe400078e0a39 */
[----:B------:R-:W-:-:S04]  /*3270*/  IMAD.HI.U32 R53, R7, R88, RZ ;  /* 0x0000005807357227 */ /* 0x000fc800078e00ff */
[----:B------:R-:W-:Y:S01]  /*3280*/  @!P6 IMAD.IADD R80, R80, 0x1, -R5 ;  /* 0x000000015050e824 */ /* 0x000fe200078e0a05 */
[C---:B------:R-:W-:Y:S01]  /*3290*/  ISETP.GT.U32.AND P6, PT, R5.reuse, R82, PT ;  /* 0x000000520500720c */ /* 0x040fe20003fc4070 */
[C---:B------:R-:W-:Y:S02]  /*32a0*/  IMAD R84, R5.reuse, R55, R84 ;  /* 0x0000003705547224 */ /* 0x040fe400078e0254 */
[----:B------:R-:W-:Y:S02]  /*32b0*/  IMAD R86, R5, R57, R86 ;  /* 0x0000003905567224 */ /* 0x000fe400078e0256 */
[----:B------:R-:W-:-:S04]  /*32c0*/  IMAD.HI.U32 R6, R7, R78, RZ ;  /* 0x0000004e07067227 */ /* 0x000fc800078e00ff */
[----:B------:R-:W-:-:S04]  /*32d0*/  IMAD.HI.U32 R55, R7, R90, RZ ;  /* 0x0000005a07377227 */ /* 0x000fc800078e00ff */
[----:B------:R-:W-:-:S04]  /*32e0*/  IMAD.HI.U32 R57, R7, R92, RZ ;  /* 0x0000005c07397227 */ /* 0x000fc800078e00ff */
[----:B------:R-:W-:Y:S02]  /*32f0*/  IMAD.MOV R53, RZ, RZ, -R53 ;  /* 0x000000ffff357224 */ /* 0x000fe400078e0a35 */
[----:B------:R-:W-:-:S04]  /*3300*/  IMAD.HI.U32 R7, R7, R94, RZ ;  /* 0x0000005e07077227 */ /* 0x000fc800078e00ff */
[C---:B------:R-:W-:Y:S02]  /*3310*/  IMAD R88, R5.reuse, R53, R88 ;  /* 0x0000003505587224 */ /* 0x040fe400078e0258 */
[----:B------:R-:W-:Y:S02]  /*3320*/  IMAD.MOV R53, RZ, RZ, -R7 ;  /* 0x000000ffff357224 */ /* 0x000fe400078e0a07 */
[----:B------:R-:W-:Y:S02]  /*3330*/  IMAD.MOV.U32 R7, RZ, RZ, R14 ;  /* 0x000000ffff077224 */ /* 0x000fe400078e000e */
[----:B------:R-:W-:Y:S01]  /*3340*/  @!P6 IMAD.IADD R82, R82, 0x1, -R5 ;  /* 0x000000015252e824 */ /* 0x000fe200078e0a05 */
[C---:B------:R-:W-:Y:S01]  /*3350*/  ISETP.GT.U32.AND P6, PT, R5.reuse, R84, PT ;  /* 0x000000540500720c */ /* 0x040fe20003fc4070 */
[----:B------:R-:W-:Y:S01]  /*3360*/  @!P0 IMAD.MOV R7, RZ, RZ, -R7 ;  /* 0x000000ffff078224 */ /* 0x000fe200078e0a07 */
[C---:B------:R-:W-:Y:S01]  /*3370*/  ISETP.GT.U32.AND P0, PT, R5.reuse, R74, PT ;  /* 0x0000004a0500720c */ /* 0x040fe20003f04070 */
[----:B------:R-:W-:Y:S01]  /*3380*/  @!P3 IMAD.MOV R60, RZ, RZ, -R60 ;  /* 0x000000ffff3cb224 */ /* 0x000fe200078e0a3c */
[C---:B------:R-:W-:Y:S01]  /*3390*/  ISETP.GT.U32.AND P3, PT, R5.reuse, R70, PT ;  /* 0x000000460500720c */ /* 0x040fe20003f64070 */
[----:B------:R-:W-:Y:S01]  /*33a0*/  @!P4 IMAD.MOV R62, RZ, RZ, -R62 ;  /* 0x000000ffff3ec224 */ /* 0x000fe200078e0a3e */
[----:B------:R-:W-:Y:S01]  /*33b0*/  ISETP.GT.U32.AND P4, PT, R5, R72, PT ;  /* 0x000000480500720c */ /* 0x000fe20003f84070 */
[----:B------:R-:W-:-:S02]  /*33c0*/  IMAD.MOV R55, RZ, RZ, -R55 ;  /* 0x000000ffff377224 */ /* 0x000fc400078e0a37 */
[----:B------:R-:W-:Y:S02]  /*33d0*/  IMAD.MOV R6, RZ, RZ, -R6 ;  /* 0x000000ffff067224 */ /* 0x000fe400078e0a06 */
[C---:B------:R-:W-:Y:S02]  /*33e0*/  IMAD R90, R5.reuse, R55, R90 ;  /* 0x00000037055a7224 */ /* 0x040fe400078e025a */
[----:B------:R-:W-:Y:S01]  /*33f0*/  @!P5 IMAD.MOV R64, RZ, RZ, -R64 ;  /* 0x000000ffff40d224 */ /* 0x000fe200078e0a40 */
[C---:B------:R-:W-:Y:S01]  /*3400*/  ISETP.GT.U32.AND P5, PT, R5.reuse, R80, PT ;  /* 0x000000500500720c */ /* 0x040fe20003fa4070 */
[C---:B------:R-:W-:Y:S02]  /*3410*/  IMAD R6, R5.reuse, R6, R78 ;  /* 0x0000000605067224 */ /* 0x040fe400078e024e */
[----:B------:R-:W-:Y:S01]  /*3420*/  @!P0 IMAD.IADD R74, R74, 0x1, -R5 ;  /* 0x000000014a4a8824 */ /* 0x000fe200078e0a05 */
[----:B------:R-:W-:Y:S01]  /*3430*/  ISETP.GT.U32.AND P0, PT, R5, R90, PT ;  /* 0x0000005a0500720c */ /* 0x000fe20003f04070 */
[----:B------:R-:W-:Y:S01]  /*3440*/  IMAD.MOV R57, RZ, RZ, -R57 ;  /* 0x000000ffff397224 */ /* 0x000fe200078e0a39 */
[----:B------:R-:W1:Y:S01]  /*3450*/  LDC.64 R78, c[0x0][0x3a8] ;  /* 0x0000ea00ff4e7b82 */ /* 0x000e620000000a00 */
[----:B------:R-:W-:-:S02]  /*3460*/  @!P6 IMAD.IADD R84, R84, 0x1, -R5 ;  /* 0x000000015454e824 */ /* 0x000fc400078e0a05 */
[----:B------:R-:W-:Y:S01]  /*3470*/  @!P1 IMAD.MOV R66, RZ, RZ, -R66 ;  /* 0x000000ffff429224 */ /* 0x000fe200078e0a42 */
[C---:B------:R-:W-:Y:S01]  /*3480*/  ISETP.GT.U32.AND P1, PT, R5.reuse, R82, PT ;  /* 0x000000520500720c */ /* 0x040fe20003f24070 */
[----:B------:R-:W-:Y:S01]  /*3490*/  @!P2 IMAD.MOV R68, RZ, RZ, -R68 ;  /* 0x000000ffff44a224 */ /* 0x000fe200078e0a44 */
[C---:B------:R-:W-:Y:S01]  /*34a0*/  ISETP.GT.U32.AND P2, PT, R5.reuse, R86, PT ;  /* 0x000000560500720c */ /* 0x040fe20003f44070 */
[--C-:B------:R-:W-:Y:S01]  /*34b0*/  @!P3 IMAD.IADD R70, R70, 0x1, -R5.reuse ;  /* 0x000000014646b824 */ /* 0x100fe200078e0a05 */
[C---:B------:R-:W-:Y:S01]  /*34c0*/  ISETP.GT.U32.AND P3, PT, R5.reuse, R6, PT ;  /* 0x000000060500720c */ /* 0x040fe20003f64070 */
[--C-:B------:R-:W-:Y:S01]  /*34d0*/  @!P4 IMAD.IADD R72, R72, 0x1, -R5.reuse ;  /* 0x000000014848c824 */ /* 0x100fe200078e0a05 */
[C---:B------:R-:W-:Y:S01]  /*34e0*/  ISETP.GT.U32.AND P4, PT, R5.reuse, R88, PT ;  /* 0x000000580500720c */ /* 0x040fe20003f84070 */
[C---:B------:R-:W-:Y:S01]  /*34f0*/  IMAD R92, R5.reuse, R57, R92 ;  /* 0x00000039055c7224 */ /* 0x040fe200078e025c */
[----:B------:R-:W-:Y:S01]  /*3500*/  ISETP.GT.U32.AND P6, PT, R5, R84, PT ;  /* 0x000000540500720c */ /* 0x000fe20003fc4070 */
[----:B------:R-:W-:-:S02]  /*3510*/  @!P5 IMAD.IADD R80, R80, 0x1, -R5 ;  /* 0x000000015050d824 */ /* 0x000fc400078e0a05 */
[--C-:B------:R-:W-:Y:S01]  /*3520*/  @!P0 IMAD.IADD R90, R90, 0x1, -R5.reuse ;  /* 0x000000015a5a8824 */ /* 0x100fe200078e0a05 */
[C---:B------:R-:W-:Y:S01]  /*3530*/  ISETP.GT.U32.AND P5, PT, R5.reuse, R92, PT ;  /* 0x0000005c0500720c */ /* 0x040fe20003fa4070 */
[----:B------:R-:W-:Y:S01]  /*3540*/  IMAD R94, R5, R53, R94 ;  /* 0x00000035055e7224 */ /* 0x000fe200078e025e */
[----:B------:R-:W-:Y:S01]  /*3550*/  ISETP.GE.AND P0, PT, R73, RZ, PT ;  /* 0x000000ff4900720c */ /* 0x000fe20003f06270 */
[--C-:B------:R-:W-:Y:S01]  /*3560*/  @!P1 IMAD.IADD R82, R82, 0x1, -R5.reuse ;  /* 0x0000000152529824 */ /* 0x100fe200078e0a05 */
        /* <DEDUP_REMOVED lines=8> */
[----:B------:R-:W-:Y:S01]  /*35f0*/  ISETP.GT.U32.AND P6, PT, R5, R94, PT ;  /* 0x0000005e0500720c */ /* 0x000fe20003fc4070 */
[----:B------:R-:W-:Y:S01]  /*3600*/  @!P5 IMAD.IADD R92, R92, 0x1, -R5 ;  /* 0x000000015c5cd824 */ /* 0x000fe200078e0a05 */
[----:B------:R-:W-:Y:S01]  /*3610*/  ISETP.GE.AND P5, PT, R75, RZ, PT ;  /* 0x000000ff4b00720c */ /* 0x000fe20003fa6270 */
[----:B------:R-:W-:-:S02]  /*3620*/  @!P0 IMAD.MOV R82, RZ, RZ, -R82 ;  /* 0x000000ffff528224 */ /* 0x000fc400078e0a52 */
[----:B------:R-:W-:Y:S01]  /*3630*/  @!P1 IMAD.MOV R70, RZ, RZ, -R70 ;  /* 0x000000ffff469224 */ /* 0x000fe200078e0a46 */
[C---:B------:R-:W-:Y:S01]  /*3640*/  ISETP.GT.U32.AND P0, PT, R5.reuse, R92, PT ;  /* 0x0000005c0500720c */ /* 0x040fe20003f04070 */
[----:B------:R-:W-:Y:S01]  /*3650*/  @!P2 IMAD.MOV R72, RZ, RZ, -R72 ;  /* 0x000000ffff48a224 */ /* 0x000fe200078e0a48 */
[C---:B------:R-:W-:Y:S01]  /*3660*/  ISETP.GT.U32.AND P1, PT, R5.reuse, R86, PT ;  /* 0x000000560500720c */ /* 0x040fe20003f24070 */
[----:B------:R-:W-:Y:S01]  /*3670*/  @!P3 IMAD.MOV R74, RZ, RZ, -R74 ;  /* 0x000000ffff4ab224 */ /* 0x000fe200078e0a4a */
[C---:B------:R-:W-:Y:S01]  /*3680*/  ISETP.GT.U32.AND P2, PT, R5.reuse, R6, PT ;  /* 0x000000060500720c */ /* 0x040fe20003f44070 */
[----:B------:R-:W-:Y:S01]  /*3690*/  @!P4 IMAD.MOV R80, RZ, RZ, -R80 ;  /* 0x000000ffff50c224 */ /* 0x000fe200078e0a50 */
[C---:B------:R-:W-:Y:S01]  /*36a0*/  ISETP.GT.U32.AND P3, PT, R5.reuse, R88, PT ;  /* 0x000000580500720c */ /* 0x040fe20003f64070 */
[--C-:B------:R-:W-:Y:S01]  /*36b0*/  @!P6 IMAD.IADD R94, R94, 0x1, -R5.reuse ;  /* 0x000000015e5ee824 */ /* 0x100fe200078e0a05 */
[----:B------:R-:W-:Y:S01]  /*36c0*/  ISETP.GT.U32.AND P4, PT, R5, R90, PT ;  /* 0x0000005a0500720c */ /* 0x000fe20003f84070 */
[----:B------:R-:W-:Y:S01]  /*36d0*/  @!P5 IMAD.MOV R84, RZ, RZ, -R84 ;  /* 0x000000ffff54d224 */ /* 0x000fe200078e0a54 */
[----:B------:R-:W-:Y:S01]  /*36e0*/  ISETP.GE.AND P6, PT, R77, RZ, PT ;  /* 0x000000ff4d00720c */ /* 0x000fe20003fc6270 */
[----:B-1----:R-:W-:Y:S01]  /*36f0*/  IMAD R77, R4, R79, RZ ;  /* 0x0000004f044d7224 */ /* 0x002fe200078e02ff */
[----:B------:R-:W-:Y:S01]  /*3700*/  ISETP.GT.U32.AND P5, PT, R5, R94, PT ;  /* 0x0000005e0500720c */ /* 0x000fe20003fa4070 */
        /* <DEDUP_REMOVED lines=10> */
[----:B------:R-:W-:Y:S01]  /*37b0*/  @!P6 IMAD.MOV R86, RZ, RZ, -R86 ;  /* 0x000000ffff56e224 */ /* 0x000fe200078e0a56 */
[----:B------:R-:W-:Y:S01]  /*37c0*/  ISETP.NE.AND P6, PT, R47, RZ, PT ;  /* 0x000000ff2f00720c */ /* 0x000fe20003fc5270 */
[----:B------:R-:W-:Y:S01]  /*37d0*/  @!P5 IMAD.IADD R94, R94, 0x1, -R5 ;  /* 0x000000015e5ed824 */ /* 0x000fe200078e0a05 */
[----:B------:R-:W-:Y:S01]  /*37e0*/  LOP3.LUT R4, RZ, R47, RZ, 0x33, !PT ;  /* 0x0000002fff047212 */ /* 0x000fe200078e33ff */
[----:B------:R-:W-:Y:S01]  /*37f0*/  IMAD.SHL.U32 R208, R78, 0x4, RZ ;  /* 0x000000044ed07824 */ /* 0x000fe200078e00ff */
[----:B-----5:R-:W-:Y:S01]  /*3800*/  LEA R14, P5, R77, UR14, 0x2 ;  /* 0x0000000e4d0e7c11 */ /* 0x020fe2000f8a10ff */
[----:B------:R-:W-:Y:S01]  /*3810*/  @!P0 IMAD.MOV R94, RZ, RZ, -R94 ;  /* 0x000000ffff5e8224 */ /* 0x000fe200078e0a5e */
[C---:B------:R-:W-:Y:S01]  /*3820*/  SEL R47, R4.reuse, R8, !P6 ;  /* 0x00000008042f7207 */ /* 0x040fe20007000000 */
[----:B------:R-:W-:Y:S01]  /*3830*/  @!P1 IMAD.MOV R6, RZ, RZ, -R6 ;  /* 0x000000ffff069224 */ /* 0x000fe200078e0a06 */
[C---:B------:R-:W-:Y:S01]  /*3840*/  SEL R53, R4.reuse, R9, !P6 ;  /* 0x0000000904357207 */ /* 0x040fe20007000000 */
[----:B------:R-:W-:Y:S01]  /*3850*/  @!P2 IMAD.MOV R88, RZ, RZ, -R88 ;  /* 0x000000ffff58a224 */ /* 0x000fe200078e0a58 */
[C---:B------:R-:W-:Y:S01]  /*3860*/  SEL R93, R4.reuse, R30, !P6 ;  /* 0x0000001e045d7207 */ /* 0x040fe20007000000 */
[----:B------:R-:W-:Y:S01]  /*3870*/  IMAD R47, R47, UR8, RZ ;  /* 0x000000082f2f7c24 */ /* 0x000fe2000f8e02ff */
[----:B------:R-:W-:Y:S01]  /*3880*/  SEL R117, R4, R36, !P6 ;  /* 0x0000002404757207 */ /* 0x000fe20007000000 */
[----:B------:R-:W-:Y:S01]  /*3890*/  VIADD R36, R252, 0xfffffffc ;  /* 0xfffffffcfc247836 */ /* 0x000fe20000000000 */
[----:B------:R-:W-:Y:S01]  /*38a0*/  IADD3 R30, P0, PT, R91, UR12, RZ ;  /* 0x0000000c5b1e7c10 */ /* 0x000fe2000ff1e0ff */
[----:B------:R-:W-:Y:S01]  /*38b0*/  @!P3 IMAD.MOV R90, RZ, RZ, -R90 ;  /* 0x000000ffff5ab224 */ /* 0x000fe200078e0a5a */
[C---:B------:R-:W-:Y:S01]  /*38c0*/  SEL R55, R4.reuse, R10, !P6 ;  /* 0x0000000a04377207 */ /* 0x040fe20007000000 */
[----:B------:R-:W-:Y:S01]  /*38d0*/  @!P4 IMAD.MOV R92, RZ, RZ, -R92 ;  /* 0x000000ffff5cc224 */ /* 0x000fe200078e0a5c */
[----:B------:R-:W-:Y:S01]  /*38e0*/  SEL R109, R4, R34, !P6 ;  /* 0x00000022046d7207 */ /* 0x000fe20007000000 */
[----:B------:R-:W-:Y:S01]  /*38f0*/  VIADD R34, R252, 0xfffffffe ;  /* 0xfffffffefc227836 */ /* 0x000fe20000000000 */
[C---:B------:R-:W-:Y:S01]  /*3900*/  SEL R97, R4.reuse, R31, !P6 ;  /* 0x0000001f04617207 */ /* 0x040fe20007000000 */
[----:B------:R-:W-:Y:S01]  /*3910*/  IMAD R53, R53, UR8, RZ ;  /* 0x0000000835357c24 */ /* 0x000fe2000f8e02ff */
[----:B------:R-:W-:Y:S01]  /*3920*/  SEL R57, R4, R12, !P6 ;  /* 0x0000000c04397207 */ /* 0x000fe20007000000 */
[----:B------:R-:W-:Y:S01]  /*3930*/  IMAD R55, R55, UR8, RZ ;  /* 0x0000000837377c24 */ /* 0x000fe2000f8e02ff */
[----:B------:R-:W-:Y:S01]  /*3940*/  LEA.HI.X.SX32 R31, R76, UR13, 0x2, P0 ;  /* 0x0000000d4c1f7c11 */ /* 0x000fe200080f16ff */
[----:B------:R1:W-:Y:S01]  /*3950*/  STL [R1+0x26c], R47 ;  /* 0x00026c2f01007387 */ /* 0x0003e20000100800 */
[C---:B------:R-:W-:Y:S01]  /*3960*/  SEL R61, R4.reuse, R15, !P6 ;  /* 0x0000000f043d7207 */ /* 0x040fe20007000000 */
[----:B------:R-:W-:Y:S01]  /*3970*/  IMAD R57, R57, UR8, RZ ;  /* 0x0000000839397c24 */ /* 0x000fe2000f8e02ff */
[C---:B------:R-:W-:Y:S01]  /*3980*/  SEL R22, R4.reuse, R22, !P6 ;  /* 0x0000001604167207 */ /* 0x040fe20007000000 */
[----:B------:R2:W-:Y:S01]  /*3990*/  STL [R1+0x268], R53 ;  /* 0x0002683501007387 */ /* 0x0005e20000100800 */
[----:B------:R-:W-:Y:S01]  /*39a0*/  SEL R83, R4, R26, !P6 ;  /* 0x0000001a04537207 */ /* 0x000fe20007000000 */
[----:B------:R-:W-:Y:S01]  /*39b0*/  IMAD.SHL.U32 R210, R78, 0x2, RZ ;  /* 0x000000024ed27824 */ /* 0x000fe200078e00ff */
[----:B------:R-:W-:Y:S01]  /*39c0*/  ISETP.GE.U32.AND P0, PT, R36, 0x7fffffbd, PT ;  /* 0x7fffffbd2400780c */ /* 0x000fe20003f06070 */
[----:B------:R3:W-:Y:S01]  /*39d0*/  STL [R1+0x264], R55 ;  /* 0x0002643701007387 */ /* 0x0007e20000100800 */
[----:B------:R-:W-:Y:S01]  /*39e0*/  SEL R59, R4, R13, !P6 ;  /* 0x0000000d043b7207 */ /* 0x000fe20007000000 */
[----:B------:R-:W-:Y:S01]  /*39f0*/  IMAD R204, R78, 0x3, RZ ;  /* 0x000000034ecc7824 */ /* 0x000fe200078e02ff */
[C---:B------:R-:W-:Y:S01]  /*3a00*/  SEL R63, R4.reuse, R16, !P6 ;  /* 0x00000010043f7207 */ /* 0x040fe20007000000 */
[----:B------:R4:W-:Y:S01]  /*3a10*/  STL [R1+0x260], R57 ;  /* 0x0002603901007387 */ /* 0x0009e20000100800 */
[----:B------:R-:W-:Y:S01]  /*3a20*/  SEL R65, R4, R17, !P6 ;  /* 0x0000001104417207 */ /* 0x000fe20007000000 */
[----:B------:R-:W-:Y:S01]  /*3a30*/  IMAD R142, R78, 0xc, RZ ;  /* 0x0000000c4e8e7824 */ /* 0x000fe200078e02ff */
[C---:B------:R-:W-:Y:S01]  /*3a40*/  SEL R67, R4.reuse, R18, !P6 ;  /* 0x0000001204437207 */ /* 0x040fe20007000000 */
[----:B------:R-:W-:Y:S01]  /*3a50*/  IMAD R63, R63, UR8, RZ ;  /* 0x000000083f3f7c24 */ /* 0x000fe2000f8e02ff */
        /* <DEDUP_REMOVED lines=8> */
[----:B------:R-:W-:Y:S01]  /*3ae0*/  SEL R81, R4, R25, !P6 ;  /* 0x0000001904517207 */ /* 0x000fe20007000000 */
[----:B------:R-:W-:Y:S01]  /*3af0*/  IMAD R206, R78, 0x7, RZ ;  /* 0x000000074ece7824 */ /* 0x000fe200078e02ff */
[----:B------:R-:W-:Y:S01]  /*3b00*/  SEL R85, R4, R27, !P6 ;  /* 0x0000001b04557207 */ /* 0x000fe20007000000 */
[----:B------:R-:W-:Y:S01]  /*3b10*/  IMAD.SHL.U32 R179, R78, 0x8, RZ ;  /* 0x000000084eb37824 */ /* 0x000fe200078e00ff */
[----:B------:R-:W-:Y:S01]  /*3b20*/  SEL R87, R4, R28, !P6 ;  /* 0x0000001c04577207 */ /* 0x000fe20007000000 */
[----:B------:R-:W-:Y:S01]  /*3b30*/  IMAD R147, R78, 0x9, RZ ;  /* 0x000000094e937824 */ /* 0x000fe200078e02ff */
[----:B------:R-:W-:Y:S01]  /*3b40*/  SEL R89, R4, R29, !P6 ;  /* 0x0000001d04597207 */ /* 0x000fe20007000000 */
[----:B------:R-:W-:Y:S01]  /*3b50*/  IMAD R145, R78, 0xa, RZ ;  /* 0x0000000a4e917824 */ /* 0x000fe200078e02ff */
[----:B------:R-:W-:Y:S01]  /*3b60*/  SEL R113, R4, R35, !P6 ;  /* 0x0000002304717207 */ /* 0x000fe20007000000 */
[----:B------:R-:W-:Y:S01]  /*3b70*/  VIADD R35, R252, 0xfffffffd ;  /* 0xfffffffdfc237836 */ /* 0x000fe20000000000 */
[----:B------:R-:W-:Y:S01]  /*3b80*/  SEL R26, R4, R7, !P6 ;  /* 0x00000007041a7207 */ /* 0x000fe20007000000 */
[C---:B------:R-:W-:Y:S01]  /*3b90*/  IMAD R143, R78.reuse, 0xb, RZ ;  /* 0x0000000b4e8f7824 */ /* 0x040fe200078e02ff */
[----:B------:R-:W-:Y:S01]  /*3ba0*/  LEA.HI.X.SX32 R15, R77, UR15, 0x2, P5 ;  /* 0x0000000f4d0f7c11 */ /* 0x000fe2000a8f16ff */
[----:B------:R-:W-:Y:S01]  /*3bb0*/  IMAD R144, R78, 0xd, RZ ;  /* 0x0000000d4e907824 */ /* 0x000fe200078e02ff */
[----:B------:R-:W-:Y:S01]  /*3bc0*/  LEA R36, P2, R47, R14, 0x2 ;  /* 0x0000000e2f247211 */ /* 0x000fe200078410ff */
[----:B------:R-:W-:Y:S01]  /*3bd0*/  IMAD R26, R26, UR8, RZ ;  /* 0x000000081a1a7c24 */ /* 0x000fe2000f8e02ff */
[----:B------:R-:W-:Y:S01]  /*3be0*/  SEL R23, R4, R23, !P6 ;  /* 0x0000001704177207 */ /* 0x000fe20007000000 */
[----:B------:R-:W-:Y:S01]  /*3bf0*/  IMAD R146, R78, 0xe, RZ ;  /* 0x0000000e4e927824 */ /* 0x000fe200078e02ff */
[----:B------:R-:W-:Y:S01]  /*3c00*/  SEL R32, R4, R32, !P6 ;  /* 0x0000002004207207 */ /* 0x000fe20007000000 */
[----:B------:R-:W-:Y:S01]  /*3c10*/  IMAD R149, R78, 0xf, RZ ;  /* 0x0000000f4e957824 */ /* 0x000fe200078e02ff */
[----:B------:R-:W-:Y:S01]  /*3c20*/  SEL R33, R4, R33, !P6 ;  /* 0x0000002104217207 */ /* 0x000fe20007000000 */
[----:B------:R-:W-:Y:S01]  /*3c30*/  IMAD.SHL.U32 R151, R78, 0x10, RZ ;  /* 0x000000104e977824 */ /* 0x000fe200078e00ff */
[----:B------:R-:W-:Y:S01]  /*3c40*/  SEL R121, R4, R37, !P6 ;  /* 0x0000002504797207 */ /* 0x000fe20007000000 */
[----:B------:R-:W-:Y:S01]  /*3c50*/  IMAD R153, R78, 0x11, RZ ;  /* 0x000000114e997824 */ /* 0x000fe200078e02ff */
[C---:B------:R-:W-:Y:S01]  /*3c60*/  SEL R38, R4.reuse, R38, !P6 ;  /* 0x0000002604267207 */ /* 0x040fe20007000000 */
[----:B------:R-:W-:Y:S01]  /*3c70*/  IMAD R33, R33, UR8, RZ ;  /* 0x0000000821217c24 */ /* 0x000fe2000f8e02ff */
[----:B------:R-:W-:Y:S01]  /*3c80*/  SEL R39, R4, R39, !P6 ;  /* 0x0000002704277207 */ /* 0x000fe20007000000 */
[----:B------:R-:W-:Y:S01]  /*3c90*/  IMAD R155, R78, 0x12, RZ ;  /* 0x000000124e9b7824 */ /* 0x000fe200078e02ff */
[----:B------:R-:W-:Y:S01]  /*3ca0*/  SEL R40, R4, R40, !P6 ;  /* 0x0000002804287207 */ /* 0x000fe20007000000 */
[----:B------:R-:W-:Y:S01]  /*3cb0*/  IMAD R38, R38, UR8, RZ ;  /* 0x0000000826267c24 */ /* 0x000fe2000f8e02ff */
[----:B------:R-:W-:Y:S01]  /*3cc0*/  SEL R41, R4, R41, !P6 ;  /* 0x0000002904297207 */ /* 0x000fe20007000000 */
[----:B------:R-:W-:Y:S01]  /*3cd0*/  IMAD R157, R78, 0x13, RZ ;  /* 0x000000134e9d7824 */ /* 0x000fe200078e02ff */
        /* <DEDUP_REMOVED lines=44> */
[C---:B------:R-:W-:Y:S01]  /*3fa0*/  SEL R16, R4.reuse, R82, !P6 ;  /* 0x0000005204107207 */ /* 0x040fe20007000000 */
[----:B------:R-:W-:Y:S01]  /*3fb0*/  STL [R1+0x25c], R72 ;  /* 0x00025c4801007387 */ /* 0x000fe20000100800 */
[----:B------:R-:W-:Y:S01]  /*3fc0*/  SEL R13, R4, R84, !P6 ;  /* 0x00000054040d7207 */ /* 0x000fe20007000000 */
[----:B------:R-:W-:Y:S01]  /*3fd0*/  IMAD R74, R78, 0x6, RZ ;  /* 0x000000064e4a7824 */ /* 0x000fe200078e02ff */
[C---:B------:R-:W-:Y:S01]  /*3fe0*/  SEL R12, R4.reuse, R86, !P6 ;  /* 0x00000056040c7207 */ /* 0x040fe20007000000 */
[----:B------:R5:W-:Y:S01]  /*3ff0*/  STL [R1+0x258], R58 ;  /* 0x0002583a01007387 */ /* 0x000be20000100800 */
[C---:B------:R-:W-:Y:S01]  /*4000*/  SEL R6, R4.reuse, R6, !P6 ;  /* 0x0000000604067207 */ /* 0x040fe20007000000 */
[----:B------:R-:W-:Y:S01]  /*4010*/  IMAD R29, R29, UR8, RZ ;  /* 0x000000081d1d7c24 */ /* 0x000fe2000f8e02ff */
[C---:B------:R-:W-:Y:S01]  /*4020*/  SEL R7, R4.reuse, R88, !P6 ;  /* 0x0000005804077207 */ /* 0x040fe20007000000 */
[----:B------:R-:W-:Y:S01]  /*4030*/  STL [R1+0x254], R63 ;  /* 0x0002543f01007387 */ /* 0x000fe20000100800 */
[----:B------:R-:W-:Y:S01]  /*4040*/  SEL R8, R4, R90, !P6 ;  /* 0x0000005a04087207 */ /* 0x000fe20007000000 */
[----:B------:R-:W-:Y:S01]  /*4050*/  IMAD R28, R28, UR8, RZ ;  /* 0x000000081c1c7c24 */ /* 0x000fe2000f8e02ff */
[C---:B------:R-:W-:Y:S01]  /*4060*/  SEL R9, R4.reuse, R92, !P6 ;  /* 0x0000005c04097207 */ /* 0x040fe20007000000 */
[----:B------:R-:W-:Y:S01]  /*4070*/  STL [R1+0x250], R65 ;  /* 0x0002504101007387 */ /* 0x000fe20000100800 */
[C---:B------:R-:W-:Y:S01]  /*4080*/  SEL R10, R4.reuse, R94, !P6 ;  /* 0x0000005e040a7207 */ /* 0x040fe20007000000 */
[----:B------:R-:W-:Y:S01]  /*4090*/  IMAD R27, R27, UR8, RZ ;  /* 0x000000081b1b7c24 */ /* 0x000fe2000f8e02ff */
[----:B------:R-:W-:Y:S01]  /*40a0*/  SEL R11, R4, R11, !P6 ;  /* 0x0000000b040b7207 */ /* 0x000fe20007000000 */
[----:B------:R-:W-:Y:S01]  /*40b0*/  STL [R1+0x24c], R67 ;  /* 0x00024c4301007387 */ /* 0x000fe20000100800 */
[----:B------:R-:W-:Y:S01]  /*40c0*/  ISETP.GE.U32.AND P6, PT, R34, 0x7fffffbf, PT ;  /* 0x7fffffbf2200780c */ /* 0x000fe20003fc6070 */
[----:B------:R-:W-:Y:S01]  /*40d0*/  VIADD R4, R252, 0xffffffff ;  /* 0xfffffffffc047836 */ /* 0x000fe20000000000 */
[-C--:B------:R-:W-:Y:S01]  /*40e0*/  LEA R34, P3, R53, R14.reuse, 0x2 ;  /* 0x0000000e35227211 */ /* 0x080fe200078610ff */
[----:B------:R-:W-:Y:S01]  /*40f0*/  STL [R1+0x248], R69 ;  /* 0x0002484501007387 */ /* 0x000fe20000100800 */
[-C--:B------:R-:W-:Y:S01]  /*4100*/  LEA.HI.X.SX32 R37, R47, R15.reuse, 0x2, P2 ;  /* 0x0000000f2f257211 */ /* 0x080fe200010f16ff */
[----:B-1----:R-:W-:Y:S01]  /*4110*/  IMAD R47, R89, UR8, RZ ;  /* 0x00000008592f7c24 */ /* 0x002fe2000f8e02ff */
[-C--:B------:R-:W-:Y:S01]  /*4120*/  LEA R22, P2, R55, R14.reuse, 0x2 ;  /* 0x0000000e37167211 */ /* 0x080fe200078410ff */
[----:B------:R-:W-:Y:S01]  /*4130*/  STL [R1+0x244], R71 ;  /* 0x0002444701007387 */ /* 0x000fe20000100800 */
[----:B------:R-:W-:Y:S01]  /*4140*/  ISETP.GE.U32.AND P1, PT, R35, 0x7fffffbe, PT ;  /* 0x7fffffbe2300780c */ /* 0x000fe20003f26070 */
[----:B------:R-:W-:Y:S01]  /*4150*/  IMAD R25, R25, UR8, RZ ;  /* 0x0000000819197c24 */ /* 0x000fe2000f8e02ff */
[-C--:B------:R-:W-:Y:S01]  /*4160*/  LEA.HI.X.SX32 R35, R53, R15.reuse, 0x2, P3 ;  /* 0x0000000f35237211 */ /* 0x080fe200018f16ff */
[----:B--2---:R-:W-:Y:S01]  /*4170*/  IMAD R53, R109, UR8, RZ ;  /* 0x000000086d357c24 */ /* 0x004fe2000f8e02ff */
[-C--:B------:R-:W-:Y:S01]  /*4180*/  LEA R86, P3, R57, R14.reuse, 0x2 ;  /* 0x0000000e39567211 */ /* 0x080fe200078610ff */
[----:B------:R-:W-:Y:S01]  /*4190*/  STL [R1+0x240], R70 ;  /* 0x0002404601007387 */ /* 0x000fe20000100800 */
[-C--:B------:R-:W-:Y:S01]  /*41a0*/  LEA.HI.X.SX32 R23, R55, R15.reuse, 0x2, P2 ;  /* 0x0000000f37177211 */ /* 0x080fe200010f16ff */
[----:B---3--:R-:W-:Y:S01]  /*41b0*/  IMAD R55, R32, UR8, RZ ;  /* 0x0000000820377c24 */ /* 0x008fe2000f8e02ff */
[-C--:B------:R-:W-:Y:S01]  /*41c0*/  LEA R88, P2, R72, R14.reuse, 0x2 ;  /* 0x0000000e48587211 */ /* 0x080fe200078410ff */
[----:B------:R-:W-:Y:S01]  /*41d0*/  STL [R1+0x23c], R68 ;  /* 0x00023c4401007387 */ /* 0x000fe20000100800 */
[-C--:B------:R-:W-:Y:S01]  /*41e0*/  LEA.HI.X.SX32 R87, R57, R15.reuse, 0x2, P3 ;  /* 0x0000000f39577211 */ /* 0x080fe200018f16ff */
[----:B----4-:R-:W-:Y:S01]  /*41f0*/  IMAD R57, R97, UR8, RZ ;  /* 0x0000000861397c24 */ /* 0x010fe2000f8e02ff */
[-C--:B------:R-:W-:Y:S01]  /*4200*/  LEA R90, P3, R58, R14.reuse, 0x2 ;  /* 0x0000000e3a5a7211 */ /* 0x080fe200078610ff */
[----:B------:R-:W-:Y:S01]  /*4210*/  STL [R1+0x238], R66 ;  /* 0x0002384201007387 */ /* 0x000fe20000100800 */
[-C--:B------:R-:W-:Y:S01]  /*4220*/  LEA.HI.X.SX32 R89, R72, R15.reuse, 0x2, P2 ;  /* 0x0000000f48597211 */ /* 0x080fe200010f16ff */
[----:B------:R-:W-:Y:S01]  /*4230*/  IMAD R32, R113, UR8, RZ ;  /* 0x0000000871207c24 */ /* 0x000fe2000f8e02ff */
[-C--:B------:R-:W-:Y:S01]  /*4240*/  LEA R92, P2, R63, R14.reuse, 0x2 ;  /* 0x0000000e3f5c7211 */ /* 0x080fe200078410ff */
[----:B------:R-:W-:Y:S01]  /*4250*/  STL [R1+0x234], R64 ;  /* 0x0002344001007387 */ /* 0x000fe20000100800 */
[-C--:B------:R-:W-:Y:S01]  /*4260*/  LEA.HI.X.SX32 R91, R58, R15.reuse, 0x2, P3 ;  /* 0x0000000f3a5b7211 */ /* 0x080fe200018f16ff */
[----:B-----5:R-:W-:Y:S01]  /*4270*/  IMAD R58, R93, UR8, RZ ;  /* 0x000000085d3a7c24 */ /* 0x020fe2000f8e02ff */
[-C--:B------:R-:W-:Y:S01]  /*4280*/  LEA R94, P3, R65, R14.reuse, 0x2 ;  /* 0x0000000e415e7211 */ /* 0x080fe200078610ff */
[----:B------:R-:W-:Y:S01]  /*4290*/  STL [R1+0x230], R62 ;  /* 0x0002303e01007387 */ /* 0x000fe20000100800 */
[-C--:B------:R-:W-:Y:S01]  /*42a0*/  LEA.HI.X.SX32 R93, R63, R15.reuse, 0x2, P2 ;  /* 0x0000000f3f5d7211 */ /* 0x080fe200010f16ff */
[----:B------:R-:W-:Y:S01]  /*42b0*/  IMAD R24, R24, UR8, RZ ;  /* 0x0000000818187c24 */ /* 0x000fe2000f8e02ff */
[-C--:B------:R-:W-:Y:S01]  /*42c0*/  LEA R96, P2, R67, R14.reuse, 0x2 ;  /* 0x0000000e43607211 */ /* 0x080fe200078410ff */
[----:B------:R-:W-:Y:S01]  /*42d0*/  STL [R1+0x22c], R60 ;  /* 0x00022c3c01007387 */ /* 0x000fe20000100800 */
[-C--:B------:R-:W-:Y:S01]  /*42e0*/  LEA.HI.X.SX32 R95, R65, R15.reuse, 0x2, P3 ;  /* 0x0000000f415f7211 */ /* 0x080fe200018f16ff */
[----:B------:R-:W-:Y:S01]  /*42f0*/  IMAD R21, R21, UR8, RZ ;  /* 0x0000000815157c24 */ /* 0x000fe2000f8e02ff */
[-C--:B------:R-:W-:Y:S01]  /*4300*/  LEA R98, P3, R69, R14.reuse, 0x2 ;  /* 0x0000000e45627211 */ /* 0x080fe200078610ff */
[----:B------:R1:W-:Y:S01]  /*4310*/  STL [R1+0x228], R51 ;  /* 0x0002283301007387 */ /* 0x0003e20000100800 */
        /* <DEDUP_REMOVED lines=25> */
[----:B------:R-:W-:Y:S01]  /*44b0*/  IMAD R73, R78, 0x3c, RZ ;  /* 0x0000003c4e497824 */ /* 0x000fe200078e02ff */
[-C--:B------:R-:W-:Y:S01]  /*44c0*/  LEA R112, P2, R60, R14.reuse, 0x2 ;  /* 0x0000000e3c707211 */ /* 0x080fe200078410ff */
[----:B------:R-:W-:Y:S01]  /*44d0*/  STL [R1+0x20c], R53 ;  /* 0x00020c3501007387 */ /* 0x000fe20000100800 */
[-C--:B------:R-:W-:Y:S01]  /*44e0*/  LEA.HI.X.SX32 R111, R62, R15.reuse, 0x2, P3 ;  /* 0x0000000f3e6f7211 */ /* 0x080fe200018f16ff */
[----:B------:R-:W-:Y:S01]  /*44f0*/  IMAD R152, R78, 0x4c, RZ ;  /* 0x0000004c4e987824 */ /* 0x000fe200078e02ff */
[-C--:B------:R-:W-:Y:S01]  /*4500*/  LEA R114, P3, R51, R14.reuse, 0x2 ;  /* 0x0000000e33727211 */ /* 0x080fe200078610ff */
[----:B------:R5:W-:Y:S01]  /*4510*/  STL [R1+0x208], R32 ;  /* 0x0002082001007387 */ /* 0x000be20000100800 */
[-C--:B------:R-:W-:Y:S01]  /*4520*/  LEA.HI.X.SX32 R113, R60, R15.reuse, 0x2, P2 ;  /* 0x0000000f3c717211 */ /* 0x080fe200010f16ff */
[C---:B------:R-:W-:Y:S01]  /*4530*/  IMAD R154, R78.reuse, 0x50, RZ ;  /* 0x000000504e9a7824 */ /* 0x040fe200078e02ff */
[-C--:B------:R-:W-:Y:S01]  /*4540*/  LEA R116, P2, R59, R14.reuse, 0x2 ;  /* 0x0000000e3b747211 */ /* 0x080fe200078410ff */
[C---:B------:R-:W-:Y:S01]  /*4550*/  IMAD R161, R78.reuse, 0x15, RZ ;  /* 0x000000154ea17824 */ /* 0x040fe200078e02ff */
[-C--:B------:R-:W-:Y:S01]  /*4560*/  LEA.HI.X.SX32 R115, R51, R15.reuse, 0x2, P3 ;  /* 0x0000000f33737211 */ /* 0x080fe200018f16ff */
[----:B-1----:R-:W-:Y:S01]  /*4570*/  IMAD R51, R117, UR8, RZ ;  /* 0x0000000875337c24 */ /* 0x002fe2000f8e02ff */
[-C--:B------:R-:W-:Y:S01]  /*4580*/  LEA R118, P3, R47, R14.reuse, 0x2 ;  /* 0x0000000e2f767211 */ /* 0x080fe200078610ff */
[C---:B------:R-:W-:Y:S01]  /*4590*/  IMAD R156, R78.reuse, 0x54, RZ ;  /* 0x000000544e9c7824 */ /* 0x040fe200078e02ff */
[-C--:B------:R-:W-:Y:S01]  /*45a0*/  LEA.HI.X.SX32 R117, R59, R15.reuse, 0x2, P2 ;  /* 0x0000000f3b757211 */ /* 0x080fe200010f16ff */
[----:B------:R-:W-:Y:S01]  /*45b0*/  IMAD R163, R78, 0x16, RZ ;  /* 0x000000164ea37824 */ /* 0x000fe200078e02ff */
[CC--:B------:R-:W-:Y:S01]  /*45c0*/  LEA R120, P2, R58.reuse, R14.reuse, 0x2 ;  /* 0x0000000e3a787211 */ /* 0x0c0fe200078410ff */
[----:B------:R-:W-:Y:S01]  /*45d0*/  STL [R1+0x204], R51 ;  /* 0x0002043301007387 */ /* 0x000fe20000100800 */
[-C--:B------:R-:W-:Y:S01]  /*45e0*/  LEA.HI.X.SX32 R119, R47, R15.reuse, 0x2, P3 ;  /* 0x0000000f2f777211 */ /* 0x080fe200018f16ff */
[----:B--2---:R-:W-:Y:S01]  /*45f0*/  IMAD R47, R121, UR8, RZ ;  /* 0x00000008792f7c24 */ /* 0x004fe2000f8e02ff */
[-C--:B------:R-:W-:Y:S01]  /*4600*/  LEA.HI.X.SX32 R121, R58, R15.reuse, 0x2, P2 ;  /* 0x0000000f3a797211 */ /* 0x080fe200010f16ff */
[C---:B------:R-:W-:Y:S01]  /*4610*/  IMAD R158, R78.reuse, 0x58, RZ ;  /* 0x000000584e9e7824 */ /* 0x040fe200078e02ff */
[-C--:B------:R-:W-:Y:S01]  /*4620*/  LEA R122, P3, R57, R14.reuse, 0x2 ;  /* 0x0000000e397a7211 */ /* 0x080fe200078610ff */
[----:B------:R-:W-:Y:S01]  /*4630*/  IMAD R165, R78, 0x17, RZ ;  /* 0x000000174ea57824 */ /* 0x000fe200078e02ff */
[-C--:B------:R-:W-:Y:S01]  /*4640*/  LEA R124, P2, R55, R14.reuse, 0x2 ;  /* 0x0000000e377c7211 */ /* 0x080fe200078410ff */
[----:B------:R-:W-:Y:S01]  /*4650*/  STL [R1+0x200], R47 ;  /* 0x0002002f01007387 */ /* 0x000fe20000100800 */
[-C--:B------:R-:W-:Y:S01]  /*4660*/  LEA.HI.X.SX32 R123, R57, R15.reuse, 0x2, P3 ;  /* 0x0000000f397b7211 */ /* 0x080fe200018f16ff */
[----:B---3--:R-:W-:Y:S01]  /*4670*/  IMAD R57, R54, UR8, RZ ;  /* 0x0000000836397c24 */ /* 0x008fe2000f8e02ff */
[-C--:B------:R-:W-:Y:S01]  /*4680*/  LEA.HI.X.SX32 R125, R55, R15.reuse, 0x2, P2 ;  /* 0x0000000f377d7211 */ /* 0x080fe200010f16ff */
[----:B------:R-:W-:Y:S01]  /*4690*/  STL [R1+0x1fc], R38 ;  /* 0x0001fc2601007387 */ /* 0x000fe20000100800 */
[-C--:B------:R-:W-:Y:S01]  /*46a0*/  LEA R126, P3, R33, R14.reuse, 0x2 ;  /* 0x0000000e217e7211 */ /* 0x080fe200078610ff */
[C---:B------:R-:W-:Y:S01]  /*46b0*/  IMAD R160, R78.reuse, 0x5c, RZ ;  /* 0x0000005c4ea07824 */ /* 0x040fe200078e02ff */
[-C--:B------:R-:W-:Y:S01]  /*46c0*/  LEA R128, P2, R53, R14.reuse, 0x2 ;  /* 0x0000000e35807211 */ /* 0x080fe200078410ff */
[C---:B------:R-:W-:Y:S01]  /*46d0*/  IMAD R162, R78.reuse, 0x60, RZ ;  /* 0x000000604ea27824 */ /* 0x040fe200078e02ff */
[-C--:B------:R-:W-:Y:S01]  /*46e0*/  LEA.HI.X.SX32 R127, R33, R15.reuse, 0x2, P3 ;  /* 0x0000000f217f7211 */ /* 0x080fe200018f16ff */
[----:B----4-:R-:W-:Y:S01]  /*46f0*/  IMAD R33, R39, UR8, RZ ;  /* 0x0000000827217c24 */ /* 0x010fe2000f8e02ff */
[-C--:B------:R-:W-:Y:S01]  /*4700*/  LEA.HI.X.SX32 R129, R53, R15.reuse, 0x2, P2 ;  /* 0x0000000f35817211 */ /* 0x080fe200010f16ff */
[----:B------:R-:W-:Y:S01]  /*4710*/  IMAD R169, R78, 0x19, RZ ;  /* 0x000000194ea97824 */ /* 0x000fe200078e02ff */
[-C--:B------:R-:W-:Y:S01]  /*4720*/  LEA R130, P3, R32, R14.reuse, 0x2 ;  /* 0x0000000e20827211 */ /* 0x080fe200078610ff */
[----:B------:R-:W-:Y:S01]  /*4730*/  IMAD R164, R78, 0x64, RZ ;  /* 0x000000644ea47824 */ /* 0x000fe200078e02ff */
[CC--:B------:R-:W-:Y:S01]  /*4740*/  LEA R132, P2, R51.reuse, R14.reuse, 0x2 ;  /* 0x0000000e33847211 */ /* 0x0c0fe200078410ff */
[----:B------:R1:W-:Y:S01]  /*4750*/  STL [R1+0x1f8], R33 ;  /* 0x0001f82101007387 */ /* 0x0003e20000100800 */
[-C--:B------:R-:W-:Y:S01]  /*4760*/  LEA.HI.X.SX32 R131, R32, R15.reuse, 0x2, P3 ;  /* 0x0000000f20837211 */ /* 0x080fe200018f16ff */
[----:B-----5:R-:W-:Y:S01]  /*4770*/  IMAD R32, R40, UR8, RZ ;  /* 0x0000000828207c24 */ /* 0x020fe2000f8e02ff */
[-C--:B------:R-:W-:Y:S01]  /*4780*/  LEA.HI.X.SX32 R133, R51, R15.reuse, 0x2, P2 ;  /* 0x0000000f33857211 */ /* 0x080fe200010f16ff */
[----:B------:R-:W-:Y:S01]  /*4790*/  IMAD R40, R41, UR8, RZ ;  /* 0x0000000829287c24 */ /* 0x000fe2000f8e02ff */
[CC--:B------:R-:W-:Y:S01]  /*47a0*/  LEA R134, P3, R47.reuse, R14.reuse, 0x2 ;  /* 0x0000000e2f867211 */ /* 0x0c0fe200078610ff */
[----:B------:R-:W-:Y:S01]  /*47b0*/  IMAD R171, R78, 0x1a, RZ ;  /* 0x0000001a4eab7824 */ /* 0x000fe200078e02ff */
[-C--:B------:R-:W-:Y:S01]  /*47c0*/  LEA R136, P2, R38, R14.reuse, 0x2 ;  /* 0x0000000e26887211 */ /* 0x080fe200078410ff */
[----:B------:R2:W-:Y:S01]  /*47d0*/  STL [R1+0x1f4], R32 ;  /* 0x0001f42001007387 */ /* 0x0005e20000100800 */
[-C--:B------:R-:W-:Y:S01]  /*47e0*/  LEA.HI.X.SX32 R135, R47, R15.reuse, 0x2, P3 ;  /* 0x0000000f2f877211 */ /* 0x080fe200018f16ff */
[----:B------:R-:W-:Y:S01]  /*47f0*/  IMAD R166, R78, 0x68, RZ ;  /* 0x000000684ea67824 */ /* 0x000fe200078e02ff */
[-C--:B------:R-:W-:Y:S01]  /*4800*/  LEA.HI.X.SX32 R137, R38, R15.reuse, 0x2, P2 ;  /* 0x0000000f26897211 */ /* 0x080fe200010f16ff */
[----:B------:R3:W-:Y:S01]  /*4810*/  STL [R1+0x1f0], R40 ;  /* 0x0001f02801007387 */ /* 0x0007e20000100800 */
[CC--:B------:R-:W-:Y:S01]  /*4820*/  LEA R138, P3, R33.reuse, R14.reuse, 0x2 ;  /* 0x0000000e218a7211 */ /* 0x0c0fe200078610ff */
[----:B------:R-:W-:Y:S01]  /*4830*/  IMAD R173, R78, 0x1b, RZ ;  /* 0x0000001b4ead7824 */ /* 0x000fe200078e02ff */
[-C--:B------:R-:W-:Y:S01]  /*4840*/  LEA R140, P2, R32, R14.reuse, 0x2 ;  /* 0x0000000e208c7211 */ /* 0x080fe200078410ff */
[----:B------:R-:W-:Y:S01]  /*4850*/  IMAD R168, R78, 0x6c, RZ ;  /* 0x0000006c4ea87824 */ /* 0x000fe200078e02ff */
[-C--:B------:R-:W-:Y:S01]  /*4860*/  LEA.HI.X.SX32 R139, R33, R15.reuse, 0x2, P3 ;  /* 0x0000000f218b7211 */ /* 0x080fe200018f16ff */
[----:B-1----:R-:W-:Y:S01]  /*4870*/  IMAD R33, R42, UR8, RZ ;  /* 0x000000082a217c24 */ /* 0x002fe2000f8e02ff */
[-C--:B------:R-:W-:Y:S01]  /*4880*/  LEA.HI.X.SX32 R141, R32, R15.reuse, 0x2, P2 ;  /* 0x0000000f208d7211 */ /* 0x080fe200010f16ff */
[----:B--2---:R-:W-:Y:S01]  /*4890*/  IMAD R32, R43, UR8, RZ ;  /* 0x000000082b207c24 */ /* 0x004fe2000f8e02ff */
[-C--:B------:R-:W-:Y:S01]  /*48a0*/  LEA R38, P2, R40, R14.reuse, 0x2 ;  /* 0x0000000e28267211 */ /* 0x080fe200078410ff */
[----:B------:R-:W-:Y:S01]  /*48b0*/  IMAD R170, R78, 0x70, RZ ;  /* 0x000000704eaa7824 */ /* 0x000fe200078e02ff */
[----:B------:R-:W-:Y:S01]  /*48c0*/  ISETP.GE.U32.AND P4, PT, R4, 0x7fffffc0, PT ;  /* 0x7fffffc00400780c */ /* 0x000fe20003f86070 */
[----:B------:R-:W-:Y:S01]  /*48d0*/  VIADD R4, R252, 0xfffffffb ;  /* 0xfffffffbfc047836 */ /* 0x000fe20000000000 */
[-C--:B------:R-:W-:Y:S01]  /*48e0*/  LEA.HI.X.SX32 R39, R40, R15.reuse, 0x2, P2 ;  /* 0x0000000f28277211 */ /* 0x080fe200010f16ff */
[----:B------:R1:W-:Y:S01]  /*48f0*/  STL [R1+0x1ec], R33 ;  /* 0x0001ec2101007387 */ /* 0x0003e20000100800 */
[CC--:B------:R-:W-:Y:S01]  /*4900*/  LEA R84, P2, R33.reuse, R14.reuse, 0x2 ;  /* 0x0000000e21547211 */ /* 0x0c0fe200078410ff */
[----:B------:R-:W-:Y:S01]  /*4910*/  IMAD R177, R78, 0x1d, RZ ;  /* 0x0000001d4eb17824 */ /* 0x000fe200078e02ff */
[----:B------:R-:W-:Y:S01]  /*4920*/  ISETP.GE.U32.AND P5, PT, R4, 0x7fffffbc, PT ;  /* 0x7fffffbc0400780c */ /* 0x000fe20003fa6070 */
[----:B------:R-:W-:Y:S01]  /*4930*/  IMAD R4, R44, UR8, RZ ;  /* 0x000000082c047c24 */ /* 0x000fe2000f8e02ff */
[-C--:B------:R-:W-:Y:S01]  /*4940*/  LEA.HI.X.SX32 R85, R33, R15.reuse, 0x2, P2 ;  /* 0x0000000f21557211 */ /* 0x080fe200010f16ff */
[----:B------:R-:W-:Y:S01]  /*4950*/  STL [R1+0x278], R208 ;  /* 0x000278d001007387 */ /* 0x000fe20000100800 */
[----:B---3--:R-:W-:Y:S01]  /*4960*/  LEA R40, P2, R32, R14, 0x2 ;  /* 0x0000000e20287211 */ /* 0x008fe200078410ff */
[----:B------:R-:W-:Y:S01]  /*4970*/  IMAD R172, R78, 0x74, RZ ;  /* 0x000000744eac7824 */ /* 0x000fe200078e02ff */
[----:B------:R-:W-:Y:S01]  /*4980*/  IADD3 R212, P3, PT, R208, R30, RZ ;  /* 0x0000001ed0d47210 */ /* 0x000fe20007f7e0ff */
[----:B-1----:R-:W-:Y:S01]  /*4990*/  IMAD R33, R45, UR8, RZ ;  /* 0x000000082d217c24 */ /* 0x002fe2000f8e02ff */
[----:B------:R-:W-:Y:S01]  /*49a0*/  LEA.HI.X.SX32 R41, R32, R15, 0x2, P2 ;  /* 0x0000000f20297211 */ /* 0x000fe200010f16ff */
[----:B------:R-:W-:Y:S01]  /*49b0*/  STL [R1+0x2b8], R210 ;  /* 0x0002b8d201007387 */ /* 0x000fe20000100800 */
[----:B------:R-:W-:Y:S01]  /*49c0*/  LEA R42, P2, R4, R14, 0x2 ;  /* 0x0000000e042a7211 */ /* 0x000fe200078410ff */
[----:B------:R-:W-:-:S02]  /*49d0*/  IMAD R178, R78, 0x1e, RZ ;  /* 0x0000001e4eb27824 */ /* 0x000fc400078e02ff */
[----:B------:R1:W-:Y:S01]  /*49e0*/  STL [R1+0x1e8], R32 ;  /* 0x0001e82001007387 */ /* 0x0003e20000100800 */
[-C--:B------:R-:W-:Y:S01]  /*49f0*/  LEA.HI.X.SX32 R43, R4, R15.reuse, 0x2, P2 ;  /* 0x0000000f042b7211 */ /* 0x080fe200010f16ff */
[C---:B------:R-:W-:Y:S01]  /*4a00*/  IMAD R174, R78.reuse, 0x78, RZ ;  /* 0x000000784eae7824 */ /* 0x040fe200078e02ff */
[C---:B------:R-:W-:Y:S01]  /*4a10*/  LEA R44, P2, R33.reuse, R14, 0x2 ;  /* 0x0000000e212c7211 */ /* 0x040fe200078410ff */
[----:B------:R-:W-:Y:S01]  /*4a20*/  STL [R1+0x2b4], R204 ;  /* 0x0002b4cc01007387 */ /* 0x000fe20000100800 */
[C---:B------:R-:W-:Y:S02]  /*4a30*/  IMAD R181, R78.reuse, 0x1f, RZ ;  /* 0x0000001f4eb57824 */ /* 0x040fe400078e02ff */
[----:B------:R-:W-:Y:S01]  /*4a40*/  LEA.HI.X.SX32 R45, R33, R15, 0x2, P2 ;  /* 0x0000000f212d7211 */ /* 0x000fe200010f16ff */
[----:B------:R2:W-:Y:S01]  /*4a50*/  STL [R1+0x1e4], R4 ;  /* 0x0001e40401007387 */ /* 0x0005e20000100800 */
[C---:B------:R-:W-:Y:S02]  /*4a60*/  IMAD R176, R78.reuse, 0x7c, RZ ;  /* 0x0000007c4eb07824 */ /* 0x040fe400078e02ff */
[----:B-1----:R-:W-:Y:S01]  /*4a70*/  IMAD R32, R49, UR8, RZ ;  /* 0x0000000831207c24 */ /* 0x002fe2000f8e02ff */
[----:B------:R-:W-:Y:S01]  /*4a80*/  STL [R1+0x274], R142 ;  /* 0x0002748e01007387 */ /* 0x000fe20000100800 */
[----:B------:R-:W-:-:S02]  /*4a90*/  IMAD.SHL.U32 R183, R78, 0x20, RZ ;  /* 0x000000204eb77824 */ /* 0x000fc400078e00ff */
[C---:B------:R-:W-:Y:S01]  /*4aa0*/  IMAD R185, R78.reuse, 0x21, RZ ;  /* 0x000000214eb97824 */ /* 0x040fe200078e02ff */
[----:B------:R-:W-:Y:S01]  /*4ab0*/  STL [R1+0x2b0], R75 ;  /* 0x0002b04b01007387 */ /* 0x000fe20000100800 */
[----:B------:R-:W-:Y:S02]  /*4ac0*/  IMAD R180, R78, 0x84, RZ ;  /* 0x000000844eb47824 */ /* 0x000fe400078e02ff */
[----:B--2---:R-:W-:Y:S01]  /*4ad0*/  IMAD R4, R46, UR8, RZ ;  /* 0x000000082e047c24 */ /* 0x004fe2000f8e02ff */
[----:B------:R-:W-:Y:S01]  /*4ae0*/  LEA R46, P2, R32, R14, 0x2 ;  /* 0x0000000e202e7211 */ /* 0x000fe200078410ff */
[----:B------:R1:W-:Y:S01]  /*4af0*/  STL [R1+0x1e0], R33 ;  /* 0x0001e02101007387 */ /* 0x0003e20000100800 */
[----:B------:R-:W-:Y:S02]  /*4b00*/  IMAD R187, R78, 0x22, RZ ;  /* 0x000000224ebb7824 */ /* 0x000fe400078e02ff */
[----:B------:R-:W-:Y:S01]  /*4b10*/  LEA.HI.X.SX32 R47, R32, R15, 0x2, P2 ;  /* 0x0000000f202f7211 */ /* 0x000fe200010f16ff */
[----:B------:R-:W-:Y:S01]  /*4b20*/  STL [R1+0x2ac], R74 ;  /* 0x0002ac4a01007387 */ /* 0x000fe20000100800 */
[----:B------:R-:W-:-:S02]  /*4b30*/  IMAD R182, R78, 0x88, RZ ;  /* 0x000000884eb67824 */ /* 0x000fc400078e02ff */
[C---:B------:R-:W-:Y:S01]  /*4b40*/  IMAD R189, R78.reuse, 0x23, RZ ;  /* 0x000000234ebd7824 */ /* 0x040fe200078e02ff */
[----:B------:R2:W-:Y:S01]  /*4b50*/  STL [R1+0x1dc], R32 ;  /* 0x0001dc2001007387 */ /* 0x0005e20000100800 */
[----:B------:R-:W-:Y:S02]  /*4b60*/  IMAD R184, R78, 0x8c, RZ ;  /* 0x0000008c4eb87824 */ /* 0x000fe400078e02ff */
[----:B-1----:R-:W-:Y:S01]  /*4b70*/  IMAD R33, R48, UR8, RZ ;  /* 0x0000000830217c24 */ /* 0x002fe2000f8e02ff */
[-C--:B------:R-:W-:Y:S01]  /*4b80*/  LEA R48, P2, R4, R14.reuse, 0x2 ;  /* 0x0000000e04307211 */ /* 0x080fe200078410ff */
[----:B------:R-:W-:Y:S01]  /*4b90*/  STL [R1+0x2a8], R206 ;  /* 0x0002a8ce01007387 */ /* 0x000fe20000100800 */
[----:B------:R-:W-:Y:S02]  /*4ba0*/  IMAD R186, R78, 0x90, RZ ;  /* 0x000000904eba7824 */ /* 0x000fe400078e02ff */
[-C--:B------:R-:W-:Y:S01]  /*4bb0*/  LEA.HI.X.SX32 R49, R4, R15.reuse, 0x2, P2 ;  /* 0x0000000f04317211 */ /* 0x080fe200010f16ff */
[----:B------:R1:W-:Y:S01]  /*4bc0*/  STL [R1+0x1d8], R4 ;  /* 0x0001d80401007387 */ /* 0x0003e20000100800 */
[----:B--2---:R-:W-:Y:S01]  /*4bd0*/  IMAD R32, R50, UR8, RZ ;  /* 0x0000000832207c24 */ /* 0x004fe2000f8e02ff */
[C---:B------:R-:W-:Y:S01]  /*4be0*/  LEA R50, P2, R33.reuse, R14, 0x2 ;  /* 0x0000000e21327211 */ /* 0x040fe200078410ff */
[C---:B------:R-:W-:Y:S01]  /*4bf0*/  IMAD R193, R78.reuse, 0x25, RZ ;  /* 0x000000254ec17824 */ /* 0x040fe200078e02ff */
[----:B------:R-:W-:Y:S01]  /*4c00*/  STL [R1+0x2a4], R179 ;  /* 0x0002a4b301007387 */ /* 0x000fe20000100800 */
[C---:B------:R-:W-:Y:S01]  /*4c10*/  IMAD R188, R78.reuse, 0x94, RZ ;  /* 0x000000944ebc7824 */ /* 0x040fe200078e02ff */
[----:B------:R-:W-:Y:S01]  /*4c20*/  LEA.HI.X.SX32 R51, R33, R15, 0x2, P2 ;  /* 0x0000000f21337211 */ /* 0x000fe200010f16ff */
[C---:B------:R-:W-:Y:S01]  /*4c30*/  IMAD R195, R78.reuse, 0x26, RZ ;  /* 0x000000264ec37824 */ /* 0x040fe200078e02ff */
[----:B------:R2:W-:Y:S01]  /*4c40*/  STL [R1+0x1d4], R33 ;  /* 0x0001d42101007387 */ /* 0x0005e20000100800 */
[----:B------:R-:W-:-:S02]  /*4c50*/  IMAD R190, R78, 0x98, RZ ;  /* 0x000000984ebe7824 */ /* 0x000fc400078e02ff */
[----:B-1----:R-:W-:Y:S01]  /*4c60*/  IMAD R4, R52, UR8, RZ ;  /* 0x0000000834047c24 */ /* 0x002fe2000f8e02ff */
[-C--:B------:R-:W-:Y:S01]  /*4c70*/  LEA R52, P2, R32, R14.reuse, 0x2 ;  /* 0x0000000e20347211 */ /* 0x080fe200078410ff */
[----:B------:R-:W-:Y:S01]  /*4c80*/  STL [R1+0x2a0], R147 ;  /* 0x0002a09301007387 */ /* 0x000fe20000100800 */
[----:B------:R-:W-:Y:S02]  /*4c90*/  IMAD R197, R78, 0x27, RZ ;  /* 0x000000274ec57824 */ /* 0x000fe400078e02ff */
[-C--:B------:R-:W-:Y:S01]  /*4ca0*/  LEA.HI.X.SX32 R53, R32, R15.reuse, 0x2, P2 ;  /* 0x0000000f20357211 */ /* 0x080fe200010f16ff */
[----:B------:R-:W-:Y:S01]  /*4cb0*/  STL [R1+0x29c], R145 ;  /* 0x00029c9101007387 */ /* 0x000fe20000100800 */
[----:B------:R-:W-:Y:S01]  /*4cc0*/  LEA R54, P2, R4, R14, 0x2 ;  /* 0x0000000e04367211 */ /* 0x000fe200078410ff */
[----:B--2---:R-:W-:Y:S02]  /*4cd0*/  IMAD R33, R56, UR8, RZ ;  /* 0x0000000838217c24 */ /* 0x004fe4000f8e02ff */
[----:B------:R1:W-:Y:S01]  /*4ce0*/  STL [R1+0x1d0], R32 ;  /* 0x0001d02001007387 */ /* 0x0003e20000100800 */
[----:B------:R-:W-:Y:S01]  /*4cf0*/  LEA.HI.X.SX32 R55, R4, R15, 0x2, P2 ;  /* 0x0000000f04377211 */ /* 0x000fe200010f16ff */
[----:B------:R-:W-:-:S02]  /*4d00*/  IMAD R194, R78, 0xa0, RZ ;  /* 0x000000a04ec27824 */ /* 0x000fc400078e02ff */
[----:B------:R-:W-:Y:S01]  /*4d10*/  STL [R1+0x298], R143 ;  /* 0x0002988f01007387 */ /* 0x000fe20000100800 */
[C---:B------:R-:W-:Y:S02]  /*4d20*/  IMAD R201, R78.reuse, 0x29, RZ ;  /* 0x000000294ec97824 */ /* 0x040fe400078e02ff */
[C---:B------:R-:W-:Y:S01]  /*4d30*/  IMAD R196, R78.reuse, 0xa4, RZ ;  /* 0x000000a44ec47824 */ /* 0x040fe200078e02ff */
[----:B------:R2:W-:Y:S01]  /*4d40*/  STL [R1+0x1cc], R4 ;  /* 0x0001cc0401007387 */ /* 0x0005e20000100800 */
[C---:B------:R-:W-:Y:S02]  /*4d50*/  IMAD R203, R78.reuse, 0x2a, RZ ;  /* 0x0000002a4ecb7824 */ /* 0x040fe400078e02ff */
[----:B-1----:R-:W-:Y:S01]  /*4d60*/  IMAD R32, R5, UR8, RZ ;  /* 0x0000000805207c24 */ /* 0x002fe2000f8e02ff */
[----:B------:R1:W-:Y:S01]  /*4d70*/  STL [R1+0x1c8], R57 ;  /* 0x0001c83901007387 */ /* 0x0003e20000100800 */
[C---:B------:R-:W-:Y:S02]  /*4d80*/  IMAD R198, R78.reuse, 0xa8, RZ ;  /* 0x000000a84ec67824 */ /* 0x040fe400078e02ff */
[C---:B------:R-:W-:Y:S01]  /*4d90*/  IMAD R205, R78.reuse, 0x2b, RZ ;  /* 0x0000002b4ecd7824 */ /* 0x040fe200078e02ff */
[----:B------:R-:W-:Y:S01]  /*4da0*/  STL [R1+0x294], R144 ;  /* 0x0002949001007387 */ /* 0x000fe20000100800 */
[C---:B------:R-:W-:Y:S01]  /*4db0*/  IMAD R200, R78.reuse, 0xac, RZ ;  /* 0x000000ac4ec87824 */ /* 0x040fe200078e02ff */
[C---:B--2---:R-:W-:Y:S01]  /*4dc0*/  LEA R4, P2, R57.reuse, R14, 0x2 ;  /* 0x0000000e39047211 */ /* 0x044fe200078410ff */
[----:B------:R-:W-:Y:S01]  /*4dd0*/  IMAD R202, R78, 0xb0, RZ ;  /* 0x000000b04eca7824 */ /* 0x000fe200078e02ff */
[----:B------:R-:W-:Y:S02]  /*4de0*/  STL [R1+0x1c4], R33 ;  /* 0x0001c42101007387 */ /* 0x000fe40000100800 */
[----:B------:R-:W-:-:S02]  /*4df0*/  LEA.HI.X.SX32 R5, R57, R15, 0x2, P2 ;  /* 0x0000000f39057211 */ /* 0x000fc400010f16ff */
[CC--:B------:R-:W-:Y:S01]  /*4e00*/  LEA R56, P2, R33.reuse, R14.reuse, 0x2 ;  /* 0x0000000e21387211 */ /* 0x0c0fe200078410ff */
[----:B------:R-:W-:Y:S03]  /*4e10*/  STL [R1+0x290], R146 ;  /* 0x0002909201007387 */ /* 0x000fe60000100800 */
[----:B-1----:R-:W-:Y:S01]  /*4e20*/  LEA.HI.X.SX32 R57, R33, R15, 0x2, P2 ;  /* 0x0000000f21397211 */ /* 0x002fe200010f16ff */
[----:B------:R-:W-:Y:S01]  /*4e30*/  STL [R1+0x1c0], R32 ;  /* 0x0001c02001007387 */ /* 0x000fe20000100800 */
[----:B------:R-:W-:-:S03]  /*4e40*/  LEA R58, P2, R32, R14, 0x2 ;  /* 0x0000000e203a7211 */ /* 0x000fc600078410ff */
[----:B------:R-:W-:Y:S01]  /*4e50*/  STL [R1+0x28c], R149 ;  /* 0x00028c9501007387 */ /* 0x000fe20000100800 */
[-C--:B------:R-:W-:Y:S02]  /*4e60*/  LEA.HI.X.SX32 R59, R32, R15.reuse, 0x2, P2 ;  /* 0x0000000f203b7211 */ /* 0x080fe400010f16ff */
[CC--:B------:R-:W-:Y:S01]  /*4e70*/  LEA R60, P2, R29.reuse, R14.reuse, 0x2 ;  /* 0x0000000e1d3c7211 */ /* 0x0c0fe200078410ff */
[----:B------:R-:W-:Y:S03]  /*4e80*/  STL [R1+0x1bc], R29 ;  /* 0x0001bc1d01007387 */ /* 0x000fe60000100800 */
[----:B------:R-:W-:Y:S01]  /*4e90*/  LEA.HI.X.SX32 R61, R29, R15, 0x2, P2 ;  /* 0x0000000f1d3d7211 */ /* 0x000fe200010f16ff */
[----:B------:R-:W-:Y:S01]  /*4ea0*/  STL [R1+0x288], R151 ;  /* 0x0002889701007387 */ /* 0x000fe20000100800 */
[----:B------:R-:W-:-:S03]  /*4eb0*/  LEA R62, P2, R28, R14, 0x2 ;  /* 0x0000000e1c3e7211 */ /* 0x000fc600078410ff */
[----:B------:R1:W-:Y:S01]  /*4ec0*/  STL [R1+0x1b8], R28 ;  /* 0x0001b81c01007387 */ /* 0x0003e20000100800 */
[-C--:B------:R-:W-:Y:S02]  /*4ed0*/  LEA.HI.X.SX32 R63, R28, R15.reuse, 0x2, P2 ;  /* 0x0000000f1c3f7211 */ /* 0x080fe400010f16ff */
[CC--:B------:R-:W-:Y:S01]  /*4ee0*/  LEA R64, P2, R27.reuse, R14.reuse, 0x2 ;  /* 0x0000000e1b407211 */ /* 0x0c0fe200078410ff */
[----:B------:R-:W-:Y:S03]  /*4ef0*/  STL [R1+0x284], R153 ;  /* 0x0002849901007387 */ /* 0x000fe60000100800 */
[----:B------:R-:W-:Y:S01]  /*4f00*/  LEA.HI.X.SX32 R65, R27, R15, 0x2, P2 ;  /* 0x0000000f1b417211 */ /* 0x000fe200010f16ff */
[----:B------:R-:W-:Y:S01]  /*4f10*/  STL [R1+0x280], R155 ;  /* 0x0002809b01007387 */ /* 0x000fe20000100800 */
[----:B------:R-:W-:Y:S01]  /*4f20*/  LEA R66, P2, R26, R14, 0x2 ;  /* 0x0000000e1a427211 */ /* 0x000fe200078410ff */
[----:B-1----:R-:W-:-:S02]  /*4f30*/  IMAD R28, R7, UR8, RZ ;  /* 0x00000008071c7c24 */ /* 0x002fc4000f8e02ff */
[----:B------:R-:W-:Y:S01]  /*4f40*/  STL [R1+0x1b4], R27 ;  /* 0x0001b41b01007387 */ /* 0x000fe20000100800 */
[-C--:B------:R-:W-:Y:S02]  /*4f50*/  LEA.HI.X.SX32 R67, R26, R15.reuse, 0x2, P2 ;  /* 0x0000000f1a437211 */ /* 0x080fe400010f16ff */
[CC--:B------:R-:W-:Y:S01]  /*4f60*/  LEA R68, P2, R25.reuse, R14.reuse, 0x2 ;  /* 0x0000000e19447211 */ /* 0x0c0fe200078410ff */
[----:B------:R-:W-:Y:S03]  /*4f70*/  STL [R1+0x27c], R157 ;  /* 0x00027c9d01007387 */ /* 0x000fe60000100800 */
[----:B------:R-:W-:Y:S01]  /*4f80*/  LEA.HI.X.SX32 R69, R25, R15, 0x2, P2 ;  /* 0x0000000f19457211 */ /* 0x000fe200010f16ff */
        /* <DEDUP_REMOVED lines=12> */
[----:B------:R2:W-:Y:S03]  /*5050*/  STL [R1+0x19c], R19 ;  /* 0x00019c1301007387 */ /* 0x0005e60000100800 */
[----:B------:R-:W-:Y:S01]  /*5060*/  LEA.HI.X.SX32 R83, R19, R15, 0x2, P2 ;  /* 0x0000000f13537211 */ /* 0x000fe200010f16ff */
[----:B------:R3:W-:Y:S01]  /*5070*/  STL [R1+0x198], R18 ;  /* 0x0001981201007387 */ /* 0x0007e20000100800 */
[----:B-1----:R-:W-:-:S03]  /*5080*/  LEA R20, P2, R18, R14, 0x2 ;  /* 0x0000000e12147211 */ /* 0x002fc600078410ff */
[----:B------:R1:W-:Y:S01]  /*5090*/  STL [R1+0x194], R17 ;  /* 0x0001941101007387 */ /* 0x0003e20000100800 */
[----:B------:R-:W-:Y:S01]  /*50a0*/  LEA.HI.X.SX32 R21, R18, R15, 0x2, P2 ;  /* 0x0000000f12157211 */ /* 0x000fe200010f16ff */
[----:B--2---:R-:W-:Y:S01]  /*50b0*/  IMAD R19, R16, UR8, RZ ;  /* 0x0000000810137c24 */ /* 0x004fe2000f8e02ff */
[----:B------:R-:W-:Y:S01]  /*50c0*/  LEA R26, P2, R17, R14, 0x2 ;  /* 0x0000000e111a7211 */ /* 0x000fe200078410ff */
[----:B---3--:R-:W-:-:S03]  /*50d0*/  IMAD R18, R13, UR8, RZ ;  /* 0x000000080d127c24 */ /* 0x008fc6000f8e02ff */
[-C--:B------:R-:W-:Y:S01]  /*50e0*/  LEA.HI.X.SX32 R27, R17, R15.reuse, 0x2, P2 ;  /* 0x0000000f111b7211 */ /* 0x080fe200010f16ff */
[----:B------:R-:W-:Y:S01]  /*50f0*/  IMAD R13, R12, UR8, RZ ;  /* 0x000000080c0d7c24 */ /* 0x000fe2000f8e02ff */
[CC--:B------:R-:W-:Y:S01]  /*5100*/  LEA R16, P2, R19.reuse, R14.reuse, 0x2 ;  /* 0x0000000e13107211 */ /* 0x0c0fe200078410ff */
[----:B------:R-:W-:Y:S01]  /*5110*/  IMAD R12, R6, UR8, RZ ;  /* 0x00000008060c7c24 */ /* 0x000fe2000f8e02ff */
[----:B------:R-:W-:Y:S02]  /*5120*/  STL [R1+0x190], R19 ;  /* 0x0001901301007387 */ /* 0x000fe40000100800 */
[-C--:B-1----:R-:W-:Y:S02]  /*5130*/  LEA.HI.X.SX32 R17, R19, R15.reuse, 0x2, P2 ;  /* 0x0000000f13117211 */ /* 0x082fe400010f16ff */
[CC--:B------:R-:W-:Y:S01]  /*5140*/  LEA R24, P2, R18.reuse, R14.reuse, 0x2 ;  /* 0x0000000e12187211 */ /* 0x0c0fe200078410ff */
[----:B------:R1:W-:Y:S03]  /*5150*/  STL [R1+0x18c], R18 ;  /* 0x00018c1201007387 */ /* 0x0003e60000100800 */
[----:B------:R-:W-:Y:S01]  /*5160*/  LEA.HI.X.SX32 R25, R18, R15, 0x2, P2 ;  /* 0x0000000f12197211 */ /* 0x000fe200010f16ff */
[----:B------:R2:W-:Y:S01]  /*5170*/  STL [R1+0x188], R13 ;  /* 0x0001880d01007387 */ /* 0x0005e20000100800 */
[----:B------:R-:W-:-:S03]  /*5180*/  LEA R6, P2, R13, R14, 0x2 ;  /* 0x0000000e0d067211 */ /* 0x000fc600078410ff */
[----:B------:R3:W-:Y:S01]  /*5190*/  STL [R1+0x184], R12 ;  /* 0x0001840c01007387 */ /* 0x0007e20000100800 */
[-C--:B------:R-:W-:Y:S02]  /*51a0*/  LEA.HI.X.SX32 R7, R13, R15.reuse, 0x2, P2 ;  /* 0x0000000f0d077211 */ /* 0x080fe400010f16ff */
[-C--:B-1----:R-:W-:Y:S01]  /*51b0*/  LEA R18, P2, R12, R14.reuse, 0x2 ;  /* 0x0000000e0c127211 */ /* 0x082fe200078410ff */
[----:B------:R1:W-:Y:S01]  /*51c0*/  STL [R1+0x180], R28 ;  /* 0x0001801c01007387 */ /* 0x0003e20000100800 */
[----:B--2---:R-:W-:Y:S02]  /*51d0*/  IMAD R13, R8, UR8, RZ ;  /* 0x00000008080d7c24 */ /* 0x004fe4000f8e02ff */
[-C--:B------:R-:W-:Y:S02]  /*51e0*/  LEA.HI.X.SX32 R19, R12, R15.reuse, 0x2, P2 ;  /* 0x0000000f0c137211 */ /* 0x080fe400010f16ff */
[C---:B------:R-:W-:Y:S01]  /*51f0*/  LEA R8, P2, R28.reuse, R14, 0x2 ;  /* 0x0000000e1c087211 */ /* 0x040fe200078410ff */
[----:B---3--:R-:W-:Y:S01]  /*5200*/  IMAD R12, R9, UR8, RZ ;  /* 0x00000008090c7c24 */ /* 0x008fe2000f8e02ff */
[----:B------:R-:W-:Y:S02]  /*5210*/  STL [R1+0x17c], R13 ;  /* 0x00017c0d01007387 */ /* 0x000fe40000100800 */
[----:B------:R-:W-:-:S02]  /*5220*/  LEA.HI.X.SX32 R9, R28, R15, 0x2, P2 ;  /* 0x0000000f1c097211 */ /* 0x000fc400010f16ff */
[----:B------:R2:W-:Y:S01]  /*5230*/  STL [R1+0x178], R12 ;  /* 0x0001780c01007387 */ /* 0x0005e20000100800 */
[----:B-1----:R-:W-:-:S03]  /*5240*/  LEA R28, P2, R13, R14, 0x2 ;  /* 0x0000000e0d1c7211 */ /* 0x002fc600078410ff */
[----:B------:R1:W-:Y:S01]  /*5250*/  STL [R1+0x174], R192 ;  /* 0x000174c001007387 */ /* 0x0003e20000100800 */
[-C--:B------:R-:W-:Y:S02]  /*5260*/  LEA.HI.X.SX32 R29, R13, R15.reuse, 0x2, P2 ;  /* 0x0000000f0d1d7211 */ /* 0x080fe400010f16ff */
[CC--:B------:R-:W-:Y:S01]  /*5270*/  LEA R10, P2, R12.reuse, R14.reuse, 0x2 ;  /* 0x0000000e0c0a7211 */ /* 0x0c0fe200078410ff */
[----:B------:R3:W-:Y:S03]  /*5280*/  STL [R1+0x170], R72 ;  /* 0x0001704801007387 */ /* 0x0007e60000100800 */
[----:B------:R-:W-:Y:S01]  /*5290*/  LEA.HI.X.SX32 R11, R12, R15, 0x2, P2 ;  /* 0x0000000f0c0b7211 */ /* 0x000fe200010f16ff */
[----:B------:R3:W-:Y:S01]  /*52a0*/  STL [R1+0x38], R212 ;  /* 0x000038d401007387 */ /* 0x0007e20000100800 */
[----:B--2---:R-:W-:-:S04]  /*52b0*/  LEA R12, P2, R192, R14, 0x2 ;  /* 0x0000000ec00c7211 */ /* 0x004fc800078410ff */
[----:B------:R-:W-:Y:S01]  /*52c0*/  LEA.HI.X.SX32 R13, R192, R15, 0x2, P2 ;  /* 0x0000000fc00d7211 */ /* 0x000fe200010f16ff */
[----:B-1----:R-:W-:Y:S01]  /*52d0*/  IMAD R192, R78, 0x9c, RZ ;  /* 0x0000009c4ec07824 */ /* 0x002fe200078e02ff */
[----:B------:R-:W-:-:S04]  /*52e0*/  LEA R14, P2, R72, R14, 0x2 ;  /* 0x0000000e480e7211 */ /* 0x000fc800078410ff */
[----:B------:R-:W-:Y:S01]  /*52f0*/  LEA.HI.X.SX32 R15, R72, R15, 0x2, P2 ;  /* 0x0000000f480f7211 */ /* 0x000fe200010f16ff */
[----:B---3--:R-:W-:Y:S08]  /*5300*/  BRA.U UP0, `(.L_x_5) ;  /* 0x0000000100187547 */ /* 0x008ff0000b800000 */
[----:B------:R-:W-:Y:S01]  /*5310*/  ELECT P2, URZ, PT ;  /* 0x0000000000ff782f */ /* 0x000fe20003840000 */
[----:B------:R-:W-:Y:S01]  /*5320*/  IMAD.MOV.U32 R72, RZ, RZ, 0x1 ;  /* 0x00000001ff487424 */ /* 0x000fe200078e00ff */
[----:B------:R-:W-:Y:S01]  /*5330*/  UMOV UR5, 0x40 ;  /* 0x0000004000057882 */ /* 0x000fe20000000000 */
[----:B------:R-:W-:Y:S01]  /*5340*/  UVIRTCOUNT.DEALLOC.SMPOOL 0x80 ;  /* 0x000000800000784c */ /* 0x000fe20000000000 */
[----:B------:R-:W-:-:S09]  /*5350*/  ULEA UR5, UR4, UR5, 0x18 ;  /* 0x0000000504057291 */ /* 0x000fd2000f8ec0ff */
[----:B------:R1:W-:Y:S03]  /*5360*/  @P2 STS.U8 [UR5], R72 ;  /* 0x00000048ff002988 */ /* 0x0003e60008000005 */
.L_x_5:
[----:B------:R2:W-:Y:S01]  /*5370*/  STL.64 [R1+0x3b8], R58 ;  /* 0x0003b83a01007387 */ /* 0x0005e20000100a00 */
[C---:B------:R-:W-:Y:S02]  /*5380*/  IMAD R211, R78.reuse, 0x2e, RZ ;  /* 0x0000002e4ed37824 */ /* 0x040fe400078e02ff */
[C---:B------:R-:W-:Y:S02]  /*5390*/  IMAD R214, R78.reuse, 0xc8, RZ ;  /* 0x000000c84ed67824 */ /* 0x040fe400078e02ff */
[C---:B------:R-:W-:Y:S02]  /*53a0*/  IMAD R219, R78.reuse, 0x32, RZ ;  /* 0x000000324edb7824 */ /* 0x040fe400078e02ff */
[C---:B------:R-:W-:Y:S02]  /*53b0*/  IMAD R218, R78.reuse, 0xd0, RZ ;  /* 0x000000d04eda7824 */ /* 0x040fe400078e02ff */
[C---:B------:R-:W-:Y:S02]  /*53c0*/  IMAD R222, R78.reuse, 0xd8, RZ ;  /* 0x000000d84ede7824 */ /* 0x040fe400078e02ff */
[C---:B------:R-:W-:Y:S01]  /*53d0*/  IMAD R209, R78.reuse, 0x2d, RZ ;  /* 0x0000002d4ed17824 */ /* 0x040fe200078e02ff */
[----:B--2---:R-:W2:Y:S01]  /*53e0*/  LDL.64 R58, [R1+0x38] ;  /* 0x00003800013a7983 */ /* 0x004ea20000100a00 */
[C---:B------:R-:W-:Y:S01]  /*53f0*/  IMAD R227, R78.reuse, 0x36, RZ ;  /* 0x000000364ee37824 */ /* 0x040fe200078e02ff */
[----:B------:R-:W-:Y:S01]  /*5400*/  USHF.L.U32 UR4, UR7, 0x15, URZ ;  /* 0x0000001507047899 */ /* 0x000fe200080006ff */
[C---:B------:R-:W-:Y:S01]  /*5410*/  IMAD R226, R78.reuse, 0xe0, RZ ;  /* 0x000000e04ee27824 */ /* 0x040fe200078e02ff */
[----:B------:R3:W-:Y:S01]  /*5420*/  STL.64 [R1+0x3b0], R66 ;  /* 0x0003b04201007387 */ /* 0x0007e20000100a00 */
[C---:B-1----:R-:W-:Y:S01]  /*5430*/  IMAD R72, R78.reuse, 0x2f, RZ ;  /* 0x0000002f4e487824 */ /* 0x042fe200078e02ff */
[----:B------:R-:W-:Y:S01]  /*5440*/  ULOP3.LUT UR4, UR4, 0x600000, URZ, 0xc0, !UPT ;  /* 0x0060000004047892 */ /* 0x000fe2000f8ec0ff */
[C---:B------:R-:W-:Y:S01]  /*5450*/  IMAD R230, R78.reuse, 0xe8, RZ ;  /* 0x000000e84ee67824 */ /* 0x040fe200078e02ff */
[----:B------:R-:W-:Y:S01]  /*5460*/  STL.64 [R1+0x3a8], R80 ;  /* 0x0003a85001007387 */ /* 0x000fe20000100a00 */
[C---:B------:R-:W-:Y:S01]  /*5470*/  IMAD R217, R78.reuse, 0x31, RZ ;  /* 0x000000314ed97824 */ /* 0x040fe200078e02ff */
[----:B------:R-:W-:Y:S01]  /*5480*/  UIADD3 UR12, UPT, UPT, UR11, UR4, URZ ;  /* 0x000000040b0c7290 */ /* 0x000fe2000fffe0ff */
[C---:B------:R-:W-:Y:S01]  /*5490*/  IMAD R216, R78.reuse, 0xcc, RZ ;  /* 0x000000cc4ed87824 */ /* 0x040fe200078e02ff */
[----:B------:R1:W-:Y:S01]  /*54a0*/  STL.64 [R1+0x3a0], R16 ;  /* 0x0003a01001007387 */ /* 0x0003e20000100a00 */
[C---:B------:R-:W-:Y:S01]  /*54b0*/  IMAD R220, R78.reuse, 0xd4, RZ ;  /* 0x000000d44edc7824 */ /* 0x040fe200078e02ff */
[----:B------:R-:W-:Y:S01]  /*54c0*/  UIADD3 UR8, UPT, UPT, UR10, 0x48000, URZ ;  /* 0x000480000a087890 */ /* 0x000fe2000fffe0ff */
[C---:B------:R-:W-:Y:S01]  /*54d0*/  IMAD R225, R78.reuse, 0x35, RZ ;  /* 0x000000354ee17824 */ /* 0x040fe200078e02ff */
[CC--:B---3--:R-:W-:Y:S01]  /*54e0*/  LEA R66, P2, R78.reuse, R30.reuse, 0x3 ;  /* 0x0000001e4e427211 */ /* 0x0c8fe200078418ff */
[----:B------:R-:W-:Y:S01]  /*54f0*/  STL.64 [R1+0x398], R8 ;  /* 0x0003980801007387 */ /* 0x000fe20000100a00 */
[----:B------:R-:W-:Y:S01]  /*5500*/  IMAD R224, R78, 0xdc, RZ ;  /* 0x000000dc4ee07824 */ /* 0x000fe200078e02ff */
[----:B------:R-:W3:Y:S01]  /*5510*/  LDCU UR9, c[0x0][0x3a0] ;  /* 0x00007400ff0977ac */ /* 0x000ee20008000800 */
[----:B------:R-:W-:Y:S01]  /*5520*/  LEA.HI.X.SX32 R67, R210, R31, 0x2, P2 ;  /* 0x0000001fd2437211 */ /* 0x000fe200010f16ff */
[----:B------:R4:W-:Y:S01]  /*5530*/  STL.64 [R1+0x390], R14 ;  /* 0x0003900e01007387 */ /* 0x0009e20000100a00 */
[C---:B------:R-:W-:Y:S01]  /*5540*/  IMAD R210, R78.reuse, 0xc0, RZ ;  /* 0x000000c04ed27824 */ /* 0x040fe200078e02ff */
[----:B-1----:R-:W-:-:S02]  /*5550*/  LEA R16, P2, R78, R30, 0x4 ;  /* 0x0000001e4e107211 */ /* 0x002fc400078420ff */
[----:B------:R1:W-:Y:S01]  /*5560*/  STL [R1+0x340], R79 ;  /* 0x0003404f01007387 */ /* 0x0003e20000100800 */
[----:B------:R-:W-:Y:S01]  /*5570*/  IMAD R229, R78, 0x37, RZ ;  /* 0x000000374ee57824 */ /* 0x000fe200078e02ff */
[----:B------:R-:W-:Y:S02]  /*5580*/  LEA.HI.X.SX32 R17, R208, R31, 0x2, P2 ;  /* 0x0000001fd0117211 */ /* 0x000fe400010f16ff */
[----:B------:R3:W-:Y:S01]  /*5590*/  STL [R1+0x2f0], R0 ;  /* 0x0002f00001007387 */ /* 0x0007e20000100800 */
[C---:B------:R-:W-:Y:S02]  /*55a0*/  IMAD R208, R78.reuse, 0xbc, RZ ;  /* 0x000000bc4ed07824 */ /* 0x040fe400078e02ff */
[C---:B------:R-:W-:Y:S01]  /*55b0*/  IMAD R228, R78.reuse, 0xe4, RZ ;  /* 0x000000e44ee47824 */ /* 0x040fe200078e02ff */
[----:B----4-:R-:W-:Y:S01]  /*55c0*/  IADD3 R14, P2, PT, R167, R30, RZ ;  /* 0x0000001ea70e7210 */ /* 0x010fe20007f5e0ff */
[----:B------:R4:W-:Y:S01]  /*55d0*/  STL.64 [R1+0x2c0], R76 ;  /* 0x0002c04c01007387 */ /* 0x0009e20000100a00 */
[----:B-1----:R-:W-:-:S02]  /*55e0*/  IMAD R79, R78, 0x39, RZ ;  /* 0x000000394e4f7824 */ /* 0x002fc400078e02ff */
[----:B------:R-:W-:Y:S01]  /*55f0*/  LEA.HI.X.SX32 R15, R74, R31, 0x2, P2 ;  /* 0x0000001f4a0f7211 */ /* 0x000fe200010f16ff */
[----:B------:R-:W-:Y:S01]  /*5600*/  STTM.x128 tmem[UR12], RZ ;  /* 0x000000ff000079ed */ /* 0x000fe200083c000c */
[C---:B------:R-:W-:Y:S01]  /*5610*/  LEA R74, P2, R78.reuse, R30, 0x5 ;  /* 0x0000001e4e4a7211 */ /* 0x040fe200078428ff */
[C---:B---3--:R-:W-:Y:S01]  /*5620*/  IMAD R0, R78.reuse, 0x33, RZ ;  /* 0x000000334e007824 */ /* 0x048fe200078e02ff */
[----:B------:R-:W1:Y:S01]  /*5630*/  FENCE.VIEW.ASYNC.T ;  /* 0x00000000000073c6 */ /* 0x000e620000000200 */
[C---:B------:R-:W-:Y:S02]  /*5640*/  IMAD R232, R78.reuse, 0xec, RZ ;  /* 0x000000ec4ee87824 */ /* 0x040fe400078e02ff */
[C---:B------:R-:W-:Y:S02]  /*5650*/  IMAD R234, R78.reuse, 0xf0, RZ ;  /* 0x000000f04eea7824 */ /* 0x040fe400078e02ff */
[C---:B------:R-:W-:Y:S02]  /*5660*/  IMAD R236, R78.reuse, 0xf4, RZ ;  /* 0x000000f44eec7824 */ /* 0x040fe400078e02ff */
[----:B------:R-:W-:-:S02]  /*5670*/  IMAD R238, R78, 0xf8, RZ ;  /* 0x000000f84eee7824 */ /* 0x000fc400078e02ff */
[C---:B------:R-:W-:Y:S01]  /*5680*/  IMAD R240, R78.reuse, 0xfc, RZ ;  /* 0x000000fc4ef07824 */ /* 0x040fe200078e02ff */
[----:B-1----:R-:W-:Y:S01]  /*5690*/  BAR.SYNC.DEFER_BLOCKING 0x0 ;  /* 0x0000000000007b1d */ /* 0x002fe20000010000 */
[-C--:B--2---:R-:W-:Y:S01]  /*56a0*/  LEA.HI.X.SX32 R59, R78, R31.reuse, 0x2, P3 ;  /* 0x0000001f4e3b7211 */ /* 0x084fe200018f16ff */
[----:B------:R-:W-:Y:S01]  /*56b0*/  IMAD.MOV.U32 R58, RZ, RZ, R212 ;  /* 0x000000ffff3a7224 */ /* 0x000fe200078e00d4 */
[-C--:B------:R-:W-:Y:S01]  /*56c0*/  IADD3 R80, P3, PT, R142, R30.reuse, RZ ;  /* 0x0000001e8e507210 */ /* 0x080fe20007f7e0ff */
[----:B------:R-:W-:Y:S02]  /*56d0*/  IMAD R212, R78, 0xc4, RZ ;  /* 0x000000c44ed47824 */ /* 0x000fe400078e02ff */
[----:B------:R1:W-:Y:S01]  /*56e0*/  STL [R1+0x3c], R59 ;  /* 0x00003c3b01007387 */ /* 0x0003e20000100800 */
[-C--:B------:R-:W-:Y:S01]  /*56f0*/  LEA.HI.X.SX32 R81, R204, R31.reuse, 0x2, P3 ;  /* 0x0000001fcc517211 */ /* 0x080fe200018f16ff */
[----:B------:R-:W-:Y:S01]  /*5700*/  IMAD R204, R78, 0xb4, RZ ;  /* 0x000000b44ecc7824 */ /* 0x000fe200078e02ff */
[-C--:B------:R-:W-:Y:S01]  /*5710*/  IADD3 R8, P3, PT, R159, R30.reuse, RZ ;  /* 0x0000001e9f087210 */ /* 0x080fe20007f7e0ff */
[----:B------:R2:W-:Y:S03]  /*5720*/  STL.64 [R1+0x30], R66 ;  /* 0x0000304201007387 */ /* 0x0005e60000100a00 */
[----:B------:R-:W-:Y:S01]  /*5730*/  LEA.HI.X.SX32 R9, R75, R31, 0x2, P3 ;  /* 0x0000001f4b097211 */ /* 0x000fe200018f16ff */
[----:B------:R3:W-:Y:S01]  /*5740*/  STL.64 [R1+0x28], R80 ;  /* 0x0000285001007387 */ /* 0x0007e20000100a00 */
[----:B----4-:R-:W-:-:S02]  /*5750*/  IADD3 R76, P3, PT, R175, R30, RZ ;  /* 0x0000001eaf4c7210 */ /* 0x010fc40007f7e0ff */
[-C--:B------:R-:W-:Y:S01]  /*5760*/  LEA.HI.X.SX32 R75, R179, R31.reuse, 0x2, P2 ;  /* 0x0000001fb34b7211 */ /* 0x080fe200010f16ff */
[----:B------:R4:W-:Y:S01]  /*5770*/  STL.64 [R1+0x20], R16 ;  /* 0x0000201001007387 */ /* 0x0009e20000100a00 */
[-C--:B------:R-:W-:Y:S02]  /*5780*/  IADD3 R248, P2, PT, R199, R30.reuse, RZ ;  /* 0x0000001ec7f87210 */ /* 0x080fe40007f5e0ff */
[-C--:B------:R-:W-:Y:S01]  /*5790*/  LEA.HI.X.SX32 R77, R206, R31.reuse, 0x2, P3 ;  /* 0x0000001fce4d7211 */ /* 0x080fe200018f16ff */
[----:B------:R-:W-:Y:S01]  /*57a0*/  IMAD R206, R78, 0xb8, RZ ;  /* 0x000000b84ece7824 */ /* 0x000fe200078e02ff */
[-C--:B------:R-:W-:Y:S01]  /*57b0*/  IADD3 R250, P3, PT, R191, R30.reuse, RZ ;  /* 0x0000001ebffa7210 */ /* 0x080fe20007f7e0ff */
[----:B------:R1:W-:Y:S01]  /*57c0*/  STL.64 [R1+0x18], R8 ;  /* 0x0000180801007387 */ /* 0x0003e20000100a00 */
[-C--:B------:R-:W-:Y:S02]  /*57d0*/  LEA.HI.X.SX32 R249, R145, R31.reuse, 0x2, P2 ;  /* 0x0000001f91f97211 */ /* 0x080fe400010f16ff */
[----:B------:R-:W-:Y:S01]  /*57e0*/  IADD3 R244, P2, PT, R215, R30, RZ ;  /* 0x0000001ed7f47210 */ /* 0x000fe20007f5e0ff */
[----:B------:R1:W-:Y:S01]  /*57f0*/  STL.64 [R1+0x10], R14 ;  /* 0x0000100e01007387 */ /* 0x0003e20000100a00 */
[----:B------:R-:W-:-:S02]  /*5800*/  LEA.HI.X.SX32 R251, R147, R31, 0x2, P3 ;  /* 0x0000001f93fb7211 */ /* 0x000fc400018f16ff */
[-C--:B------:R-:W-:Y:S01]  /*5810*/  IADD3 R246, P3, PT, R207, R30.reuse, RZ ;  /* 0x0000001ecff67210 */ /* 0x080fe20007f7e0ff */
[----:B------:R1:W-:Y:S01]  /*5820*/  STL.64 [R1+0x8], R76 ;  /* 0x0000084c01007387 */ /* 0x0003e20000100a00 */
[-C--:B------:R-:W-:Y:S02]  /*5830*/  LEA.HI.X.SX32 R245, R142, R31.reuse, 0x2, P2 ;  /* 0x0000001f8ef57211 */ /* 0x080fe400010f16ff */
[-C--:B------:R-:W-:Y:S01]  /*5840*/  IADD3 R142, P2, PT, R231, R30.reuse, RZ ;  /* 0x0000001ee78e7210 */ /* 0x080fe20007f5e0ff */
[----:B------:R-:W-:Y:S01]  /*5850*/  STL.64 [R1], R74 ;  /* 0x0000004a01007387 */ /* 0x000fe20000100a00 */
[-C--:B------:R-:W-:Y:S02]  /*5860*/  LEA.HI.X.SX32 R247, R143, R31.reuse, 0x2, P3 ;  /* 0x0000001f8ff77211 */ /* 0x080fe400018f16ff */
[----:B------:R-:W-:Y:S02]  /*5870*/  LEA.HI.X.SX32 R143, R146, R31, 0x2, P2 ;  /* 0x0000001f928f7211 */ /* 0x000fe400010f16ff */
[----:B------:R-:W-:-:S02]  /*5880*/  LEA R146, P2, R78, R30, 0x6 ;  /* 0x0000001e4e927211 */ /* 0x000fc400078430ff */
[-C--:B------:R-:W-:Y:S02]  /*5890*/  IADD3 R242, P3, PT, R223, R30.reuse, RZ ;  /* 0x0000001edff27210 */ /* 0x080fe40007f7e0ff */
[-C--:B------:R-:W-:Y:S02]  /*58a0*/  LEA.HI.X.SX32 R147, R151, R31.reuse, 0x2, P2 ;  /* 0x0000001f97937211 */ /* 0x080fe400010f16ff */
[-C--:B------:R-:W-:Y:S02]  /*58b0*/  IADD3 R150, P2, PT, R150, R30.reuse, RZ ;  /* 0x0000001e96967210 */ /* 0x080fe40007f5e0ff */
[-C--:B------:R-:W-:Y:S02]  /*58c0*/  LEA.HI.X.SX32 R243, R144, R31.reuse, 0x2, P3 ;  /* 0x0000001f90f37211 */ /* 0x080fe400018f16ff */
[----:B------:R-:W-:Y:S02]  /*58d0*/  LEA.HI.X.SX32 R151, R155, R31, 0x2, P2 ;  /* 0x0000001f9b977211 */ /* 0x000fe400010f16ff */
[----:B------:R-:W-:-:S02]  /*58e0*/  IADD3 R154, P2, PT, R154, R30, RZ ;  /* 0x0000001e9a9a7210 */ /* 0x000fc40007f5e0ff */
        /* <DEDUP_REMOVED lines=10> */
[----:B------:R-:W-:Y:S02]  /*5990*/  IADD3 R152, P3, PT, R152, R30, RZ ;  /* 0x0000001e98987210 */ /* 0x000fe40007f7e0ff */
[----:B------:R-:W-:-:S02]  /*59a0*/  LEA.HI.X.SX32 R167, R171, R31, 0x2, P2 ;  /* 0x0000001faba77211 */ /* 0x000fc400010f16ff */
        /* <DEDUP_REMOVED lines=8> */
[-C--:B------:R-:W-:Y:S02]  /*5a30*/  LEA R178, P2, R78, R30.reuse, 0x7 ;  /* 0x0000001e4eb27211 */ /* 0x080fe400078438ff */
        /* <DEDUP_REMOVED lines=48> */
[-C--:B------:R-:W-:Y:S01]  /*5d40*/  LEA.HI.X.SX32 R209, R72, R31.reuse, 0x2, P3 ;  /* 0x0000001f48d17211 */ /* 0x080fe200018f16ff */
[----:B------:R-:W-:Y:S01]  /*5d50*/  IMAD R72, R78, 0x3a, RZ ;  /* 0x0000003a4e487824 */ /* 0x000fe200078e02ff */
[----:B------:R-:W-:Y:S02]  /*5d60*/  LEA.HI.X.SX32 R227, R231, R31, 0x2, P2 ;  /* 0x0000001fe7e37211 */ /* 0x000fe400010f16ff */
[----:B------:R-:W-:-:S02]  /*5d70*/  IADD3 R230, P2, PT, R230, R30, RZ ;  /* 0x0000001ee6e67210 */ /* 0x000fc40007f5e0ff */
[-C--:B------:R-:W-:Y:S02]  /*5d80*/  IADD3 R212, P3, PT, R212, R30.reuse, RZ ;  /* 0x0000001ed4d47210 */ /* 0x080fe40007f7e0ff */
[-C--:B------:R-:W-:Y:S01]  /*5d90*/  LEA.HI.X.SX32 R231, R72, R31.reuse, 0x2, P2 ;  /* 0x0000001f48e77211 */ /* 0x080fe200010f16ff */
[----:B------:R-:W-:Y:S01]  /*5da0*/  VIADD R72, R252, 0xfffffffa ;  /* 0xfffffffafc487836 */ /* 0x000fe20000000000 */
[----:B------:R-:W-:Y:S02]  /*5db0*/  ISETP.NE.U32.AND P2, PT, R2, RZ, PT ;  /* 0x000000ff0200720c */ /* 0x000fe40003f45070 */
[----:B------:R-:W-:Y:S02]  /*5dc0*/  LEA.HI.X.SX32 R213, R217, R31, 0x2, P3 ;  /* 0x0000001fd9d57211 */ /* 0x000fe400018f16ff */
[----:B------:R-:W-:-:S04]  /*5dd0*/  IADD3 R216, P3, PT, R216, R30, RZ ;  /* 0x0000001ed8d87210 */ /* 0x000fc80007f7e0ff */
[----:B------:R-:W-:Y:S01]  /*5de0*/  LEA.HI.X.SX32 R217, R0, R31, 0x2, P3 ;  /* 0x0000001f00d97211 */ /* 0x000fe200018f16ff */
[----:B------:R-:W-:Y:S01]  /*5df0*/  IMAD R0, R78, 0x3b, RZ ;  /* 0x0000003b4e007824 */ /* 0x000fe200078e02ff */
[----:B------:R-:W-:-:S03]  /*5e00*/  IADD3 R220, P3, PT, R220, R30, RZ ;  /* 0x0000001edcdc7210 */ /* 0x000fc60007f7e0ff */
[----:B------:R-:W-:Y:S01]  /*5e10*/  VOTEU.ALL UP1, P2 ;  /* 0x0000000000ff7886 */ /* 0x000fe20001020000 */
[----:B------:R-:W-:Y:S01]  /*5e20*/  LEA.HI.X.SX32 R221, R225, R31, 0x2, P3 ;  /* 0x0000001fe1dd7211 */ /* 0x000fe200018f16ff */
[----:B------:R-:W-:Y:S01]  /*5e30*/  VOTEU.ALL UP2, P2 ;  /* 0x0000000000ff7886 */ /* 0x000fe20001040000 */
[----:B------:R-:W-:Y:S02]  /*5e40*/  IADD3 R224, P3, PT, R224, R30, RZ ;  /* 0x0000001ee0e07210 */ /* 0x000fe40007f7e0ff */
[----:B------:R-:W-:-:S04]  /*5e50*/  @!UP1 UIADD3 UR14, UPT, UPT, -UR6, 0x100000, URZ ;  /* 0x00100000060e9890 */ /* 0x000fc8000fffe1ff */
[----:B------:R-:W-:Y:S02]  /*5e60*/  @!UP1 USHF.L.U32 UR15, UR14, 0xb, URZ ;  /* 0x0000000b0e0f9899 */ /* 0x000fe400080006ff */
[----:B------:R-:W-:Y:S01]  /*5e70*/  @!UP1 USHF.L.U32 UR14, UR14, 0x1, URZ ;  /* 0x000000010e0e9899 */ /* 0x000fe200080006ff */
[----:B------:R-:W-:Y:S02]  /*5e80*/  LEA.HI.X.SX32 R225, R229, R31, 0x2, P3 ;  /* 0x0000001fe5e17211 */ /* 0x000fe400018f16ff */
[----:B------:R-:W-:Y:S01]  /*5e90*/  IADD3 R228, P3, PT, R228, R30, RZ ;  /* 0x0000001ee4e47210 */ /* 0x000fe20007f7e0ff */
[----:B------:R-:W-:-:S04]  /*5ea0*/  @!UP1 UIADD3 UR4, UPT, UPT, -UR6, 0x100000, URZ ;  /* 0x0010000006049890 */ /* 0x000fc8000fffe1ff */
[----:B------:R-:W-:Y:S02]  /*5eb0*/  @!UP1 USHF.L.U32 UR5, UR4, 0xb, URZ ;  /* 0x0000000b04059899 */ /* 0x000fe400080006ff */
[----:B------:R-:W-:Y:S01]  /*5ec0*/  @!UP1 USHF.L.U32 UR4, UR4, 0x1, URZ ;  /* 0x0000000104049899 */ /* 0x000fe200080006ff */
[----:B------:R-:W-:Y:S01]  /*5ed0*/  VOTEU.ALL UP1, P2 ;  /* 0x0000000000ff7886 */ /* 0x000fe20001020000 */
[-C--:B------:R-:W-:Y:S02]  /*5ee0*/  LEA.HI.X.SX32 R229, R79, R31.reuse, 0x2, P3 ;  /* 0x0000001f4fe57211 */ /* 0x080fe400018f16ff */
[-C--:B------:R-:W-:Y:S01]  /*5ef0*/  IADD3 R232, P3, PT, R232, R30.reuse, RZ ;  /* 0x0000001ee8e87210 */ /* 0x080fe20007f7e0ff */
[----:B------:R-:W1:Y:S02]  /*5f00*/  FENCE.VIEW.ASYNC.S ;  /* 0x00000000000073c6 */ /* 0x000e640000000000 */
[----:B-1----:R-:W1:Y:S02]  /*5f10*/  @!UP1 SYNCS.EXCH.64 URZ, [UR8], UR14 ;  /* 0x0000000e08ff95b2 */ /* 0x002e640008000100 */
[----:B-1----:R-:W-:Y:S01]  /*5f20*/  BAR.SYNC.DEFER_BLOCKING 0x0 ;  /* 0x0000000000007b1d */ /* 0x002fe20000010000 */
[----:B------:R-:W-:Y:S01]  /*5f30*/  LEA.HI.X.SX32 R233, R0, R31, 0x2, P3 ;  /* 0x0000001f00e97211 */ /* 0x000fe200018f16ff */
[----:B------:R-:W-:Y:S01]  /*5f40*/  IMAD R0, R78, 0x3d, RZ ;  /* 0x0000003d4e007824 */ /* 0x000fe200078e02ff */
[----:B------:R-:W-:-:S04]  /*5f50*/  IADD3 R234, P3, PT, R234, R30, RZ ;  /* 0x0000001eeaea7210 */ /* 0x000fc80007f7e0ff */
[----:B------:R-:W-:Y:S02]  /*5f60*/  LEA.HI.X.SX32 R235, R73, R31, 0x2, P3 ;  /* 0x0000001f49eb7211 */ /* 0x000fe400018f16ff */
[----:B------:R-:W-:-:S04]  /*5f70*/  IADD3 R236, P3, PT, R236, R30, RZ ;  /* 0x0000001eecec7210 */ /* 0x000fc80007f7e0ff */
[----:B------:R-:W-:Y:S01]  /*5f80*/  LEA.HI.X.SX32 R237, R0, R31, 0x2, P3 ;  /* 0x0000001f00ed7211 */ /* 0x000fe200018f16ff */
[----:B------:R-:W-:Y:S01]  /*5f90*/  IMAD R0, R78, 0x3e, RZ ;  /* 0x0000003e4e007824 */ /* 0x000fe200078e02ff */
[----:B------:R-:W-:-:S04]  /*5fa0*/  IADD3 R238, P3, PT, R238, R30, RZ ;  /* 0x0000001eeeee7210 */ /* 0x000fc80007f7e0ff */
[-C--:B------:R-:W-:Y:S01]  /*5fb0*/  LEA.HI.X.SX32 R239, R0, R31.reuse, 0x2, P3 ;  /* 0x0000001f00ef7211 */ /* 0x080fe200018f16ff */
[----:B------:R-:W-:Y:S01]  /*5fc0*/  IMAD R0, R78, 0x3f, RZ ;  /* 0x0000003f4e007824 */ /* 0x000fe200078e02ff */
[----:B------:R-:W-:Y:S01]  /*5fd0*/  IADD3 R240, P3, PT, R240, R30, RZ ;  /* 0x0000001ef0f07210 */ /* 0x000fe20007f7e0ff */
[----:B------:R1:W1:Y:S03]  /*5fe0*/  @!UP2 SYNCS.EXCH.64 URZ, [UR10+0x48008], UR4 ;  /* 0x048008040affa5b2 */ /* 0x0002660008000100 */
[----:B------:R-:W-:Y:S02]  /*5ff0*/  LEA.HI.X.SX32 R241, R0, R31, 0x2, P3 ;  /* 0x0000001f00f17211 */ /* 0x000fe400018f16ff */
[----:B------:R-:W-:Y:S01]  /*6000*/  ISETP.GE.U32.AND P3, PT, R72, 0x7fffffbb, PT ;  /* 0x7fffffbb4800780c */ /* 0x000fe20003f66070 */
[----:B------:R-:W-:Y:S01]  /*6010*/  VIADD R72, R252, 0xfffffff9 ;  /* 0xfffffff9fc487836 */ /* 0x000fe20000000000 */
[----:B------:R-:W-:-:S05]  /*6020*/  LEA R0, R2, UR10, 0x8 ;  /* 0x0000000a02007c11 */ /* 0x000fca000f8e40ff */
[----:B------:R-:W-:Y:S01]  /*6030*/  @!PT LDS RZ, [RZ] ;  /* 0x00000000fffff984 */ /* 0x000fe20000000800 */
[----:B------:R-:W-:Y:S01]  /*6040*/  @!PT LDS RZ, [RZ] ;  /* 0x00000000fffff984 */ /* 0x000fe20000000800 */
[----:B------:R-:W-:Y:S01]  /*6050*/  @!PT LDS RZ, [RZ] ;  /* 0x00000000fffff984 */ /* 0x000fe20000000800 */
[----:B-1----:R-:W-:Y:S01]  /*6060*/  LDGSTS.E [R0+0x28000], desc[UR26][R30.64], !P4 ;  /* 0x280000001e007fae */ /* 0x002fe2000e1a101a */
[----:B------:R-:W-:Y:S01]  /*6070*/  ISETP.GE.U32.AND P4, PT, R72, 0x7fffffba, PT ;  /* 0x7fffffba4800780c */ /* 0x000fe20003f86070 */
[----:B------:R-:W-:Y:S02]  /*6080*/  VIADD R72, R252, 0xfffffff8 ;  /* 0xfffffff8fc487836 */ /* 0x000fe40000000000 */
[----:B------:R-:W-:Y:S03]  /*6090*/  LDGSTS.E [R0+0x28004], desc[UR26][R58.64], !P6 ;  /* 0x280040003a007fae */ /* 0x000fe6000f1a101a */
[----:B------:R-:W-:Y:S01]  /*60a0*/  ISETP.GE.U32.AND P6, PT, R72, 0x7fffffb9, PT ;  /* 0x7fffffb94800780c */ /* 0x000fe20003fc6070 */
[----:B------:R-:W-:Y:S01]  /*60b0*/  VIADD R72, R252, 0xfffffff7 ;  /* 0xfffffff7fc487836 */ /* 0x000fe20000000000 */
[----:B------:R-:W-:Y:S04]  /*60c0*/  LDGSTS.E [R0+0x28008], desc[UR26][R66.64], !P1 ;  /* 0x2800800042007fae */ /* 0x000fe8000c9a101a */
        /* <DEDUP_REMOVED lines=14> */
[----:B------:R1:W-:Y:S04]  /*61b0*/  LDGSTS.E [R0+0x2801c], desc[UR26][R76.64], !P6 ;  /* 0x2801c0004c007fae */ /* 0x0003e8000f1a101a */
[----:B------:R-:W-:Y:S01]  /*61c0*/  ISETP.GE.U32.AND P6, PT, R72, 0x7fffffb3, PT ;  /* 0x7fffffb34800780c */ /* 0x000fe20003fc6070 */
[----:B------:R-:W-:Y:S01]  /*61d0*/  VIADD R72, R252, 0xfffffff1 ;  /* 0xfffffff1fc487836 */ /* 0x000fe20000000000 */
[----:B------:R-:W-:Y:S04]  /*61e0*/  LDGSTS.E [R0+0x28020], desc[UR26][R74.64], !P1 ;  /* 0x280200004a007fae */ /* 0x000fe8000c9a101a */
[----:B------:R-:W-:Y:S01]  /*61f0*/  ISETP.GE.U32.AND P1, PT, R72, 0x7fffffb2, PT ;  /* 0x7fffffb24800780c */ /* 0x000fe20003f26070 */
[----:B------:R-:W-:Y:S01]  /*6200*/  VIADD R72, R252, 0xfffffff0 ;  /* 0xfffffff0fc487836 */ /* 0x000fe20000000000 */
[----:B------:R-:W4:Y:S04]  /*6210*/  LDL.LU.64 R58, [R1+0x3b8] ;  /* 0x0003b800013a7983 */ /* 0x000f280000300a00 */
[----:B--2---:R-:W2:Y:S04]  /*6220*/  LDL.LU.64 R66, [R1+0x3b0] ;  /* 0x0003b00001427983 */ /* 0x004ea80000300a00 */
[----:B------:R-:W-:Y:S01]  /*6230*/  LDGSTS.E [R0+0x28024], desc[UR26][R250.64], !P0 ;  /* 0x28024000fa007fae */ /* 0x000fe2000c1a101a */
[----:B------:R-:W-:Y:S01]  /*6240*/  ISETP.GE.U32.AND P0, PT, R72, 0x7fffffb1, PT ;  /* 0x7fffffb14800780c */ /* 0x000fe20003f06070 */
[----:B------:R-:W-:-:S02]  /*6250*/  VIADD R72, R252, 0xffffffef ;  /* 0xffffffeffc487836 */ /* 0x000fc40000000000 */
[----:B---3--:R-:W3:Y:S04]  /*6260*/  LDL.LU.64 R80, [R1+0x3a8] ;  /* 0x0003a80001507983 */ /* 0x008ee80000300a00 */
[----:B----4-:R-:W4:Y:S04]  /*6270*/  LDL.LU.64 R16, [R1+0x3a0] ;  /* 0x0003a00001107983 */ /* 0x010f280000300a00 */
[----:B------:R-:W2:Y:S04]  /*6280*/  LDL.LU.64 R8, [R1+0x398] ;  /* 0x0003980001087983 */ /* 0x000ea80000300a00 */
[----:B------:R-:W2:Y:S01]  /*6290*/  LDL.LU.64 R14, [R1+0x390] ;  /* 0x00039000010e7983 */ /* 0x000ea20000300a00 */
[----:B-1----:R-:W-:-:S02]  /*62a0*/  VIADD R76, R252, 0x3f ;  /* 0x0000003ffc4c7836 */ /* 0x002fc40000000000 */
[----:B------:R-:W-:Y:S01]  /*62b0*/  VIADD R73, R252, 0xffffffc0 ;  /* 0xffffffc0fc497836 */ /* 0x000fe20000000000 */
[----:B------:R-:W-:Y:S04]  /*62c0*/  STL.64 [R1+0x350], R250 ;  /* 0x000350fa01007387 */ /* 0x000fe80000100a00 */
[----:B------:R1:W-:Y:S01]  /*62d0*/  LDGSTS.E [R0+0x28028], desc[UR26][R248.64], !P5 ;  /* 0x28028000f8007fae */ /* 0x0003e2000e9a101a */
[----:B------:R-:W-:Y:S01]  /*62e0*/  ISETP.GE.U32.AND P5, PT, R72, 0x7fffffb0, PT ;  /* 0x7fffffb04800780c */ /* 0x000fe20003fa6070 */
[C---:B------:R-:W-:Y:S02]  /*62f0*/  VIADD R72, R252.reuse, 0xffffffee ;  /* 0xffffffeefc487836 */ /* 0x040fe40000000000 */
[----:B------:R1:W-:Y:S01]  /*6300*/  STL.64 [R1+0x348], R248 ;  /* 0x000348f801007387 */ /* 0x0003e20000100a00 */
[----:B------:R-:W1:Y:S02]  /*6310*/  S2R R77, SR_TID.X ;  /* 0x00000000004d7919 */ /* 0x000e640000002100 */
[----:B-1----:R-:W-:Y:S01]  /*6320*/  VIADD R0, R252, 0xffffff80 ;  /* 0xffffff80fc007836 */ /* 0x002fe20000000000 */
[----:B------:R-:W-:Y:S01]  /*6330*/  STL.64 [R1+0x358], R246 ;  /* 0x000358f601007387 */ /* 0x000fe20000100a00 */
[----:B------:R-:W-:-:S03]  /*6340*/  LEA R249, R2, UR10, 0x8 ;  /* 0x0000000a02f97c11 */ /* 0x000fc6000f8e40ff */
[----:B------:R-:W-:Y:S04]  /*6350*/  STL.64 [R1+0x360], R244 ;  /* 0x000360f401007387 */ /* 0x000fe80000100a00 */
[----:B------:R-:W-:Y:S01]  /*6360*/  LDGSTS.E [R249+0x2802c], desc[UR26][R246.64], !P3 ;  /* 0x2802c000f6f97fae */ /* 0x000fe2000d9a101a */
        /* <DEDUP_REMOVED lines=11> */
[----:B------:R-:W-:Y:S01]  /*6420*/  LDGSTS.E [R249+0x2803c], desc[UR26][R144.64], !P0 ;  /* 0x2803c00090f97fae */ /* 0x000fe2000c1a101a */
[----:B------:R-:W-:-:S03]  /*6430*/  LOP3.LUT R77, R77, 0x3f, RZ, 0xc0, !PT ;  /* 0x0000003f4d4d7812 */ /* 0x000fc600078ec0ff */
        /* <DEDUP_REMOVED lines=123> */
[----:B------:R-:W-:Y:S01]  /*6bf0*/  LDGSTS.E [R249+0x280e4], desc[UR26][R228.64], !P0 ;  /* 0x280e4000e4f97fae */ /* 0x000fe2000c1a101a */
[----:B------:R-:W-:-:S02]  /*6c00*/  ISETP.GT.AND P0, PT, R76, 0x3f, PT ;  /* 0x0000003f4c00780c */ /* 0x000fc40003f04270 */
[----:B------:R-:W-:Y:S01]  /*6c10*/  ISETP.GE.U32.AND P1, PT, R72, 0x7fffff82, PT ;  /* 0x7fffff824800780c */ /* 0x000fe20003f26070 */
[----:B------:R-:W-:Y:S01]  /*6c20*/  LDGSTS.E [R249+0x280e8], desc[UR26][R230.64], !P5 ;  /* 0x280e8000e6f97fae */ /* 0x000fe2000e9a101a */
[----:B------:R-:W-:Y:S02]  /*6c30*/  ISETP.GE.AND P5, PT, R77, R252, PT ;  /* 0x000000fc4d00720c */ /* 0x000fe40003fa6270 */
[----:B------:R-:W-:Y:S01]  /*6c40*/  SEL R72, RZ, 0x4, !P0 ;  /* 0x00000004ff487807 */ /* 0x000fe20004000000 */
[----:B------:R-:W-:Y:S01]  /*6c50*/  LDGSTS.E [R249+0x280ec], desc[UR26][R232.64], !P3 ;  /* 0x280ec000e8f97fae */ /* 0x000fe2000d9a101a */
[----:B------:R-:W-:Y:S02]  /*6c60*/  ISETP.GE.U32.AND P3, PT, R73, 0x7fffff81, PT ;  /* 0x7fffff814900780c */ /* 0x000fe40003f66070 */
[----:B------:R-:W-:Y:S01]  /*6c70*/  SEL R72, R72, RZ, !P5 ;  /* 0x000000ff48487207 */ /* 0x000fe20006800000 */
[----:B------:R-:W-:Y:S01]  /*6c80*/  LDGSTS.E [R249+0x280f0], desc[UR26][R234.64], !P4 ;  /* 0x280f0000eaf97fae */ /* 0x000fe2000e1a101a */
[----:B------:R-:W-:-:S02]  /*6c90*/  ISETP.GE.AND P4, PT, R77, R73, PT ;  /* 0x000000494d00720c */ /* 0x000fc40003f86270 */
[----:B------:R-:W-:Y:S01]  /*6ca0*/  ISETP.NE.U32.AND P5, PT, R72, RZ, PT ;  /* 0x000000ff4800720c */ /* 0x000fe20003fa5070 */
[----:B------:R-:W-:Y:S01]  /*6cb0*/  VIADD R72, R252, 0xffffffbf ;  /* 0xffffffbffc487836 */ /* 0x000fe20000000000 */
[----:B------:R1:W-:Y:S01]  /*6cc0*/  LDGSTS.E [R249+0x280f4], desc[UR26][R236.64], !P6 ;  /* 0x280f4000ecf97fae */ /* 0x0003e2000f1a101a */
[----:B------:R-:W-:-:S03]  /*6cd0*/  LOP3.LUT R73, R3, 0x20, RZ, 0x3c, !PT ;  /* 0x0000002003497812 */ /* 0x000fc600078e3cff */
[----:B------:R-:W-:Y:S01]  /*6ce0*/  ISETP.GE.U32.AND P6, PT, R72, 0x7fffff80, PT ;  /* 0x7fffff804800780c */ /* 0x000fe20003fc6070 */
[----:B------:R-:W-:Y:S01]  /*6cf0*/  VIADD R72, R252, 0xffffffbe ;  /* 0xffffffbefc487836 */ /* 0x000fe20000000000 */
[----:B------:R-:W-:Y:S01]  /*6d00*/  LDGSTS.E [R249+0x280f8], desc[UR26][R238.64], !P1 ;  /* 0x280f8000eef97fae */ /* 0x000fe2000c9a101a */
[----:B------:R-:W-:-:S03]  /*6d10*/  VIADD R75, R73, UR10 ;  /* 0x0000000a494b7c36 */ /* 0x000fc60008000000 */
[----:B------:R-:W-:Y:S01]  /*6d20*/  ISETP.GE.U32.AND P1, PT, R72, 0x7fffff7f, PT ;  /* 0x7fffff7f4800780c */ /* 0x000fe20003f26070 */
[----:B------:R-:W-:Y:S01]  /*6d30*/  VIADD R72, R252, 0xffffffbd ;  /* 0xffffffbdfc487836 */ /* 0x000fe20000000000 */
[----:B------:R-:W-:Y:S04]  /*6d40*/  LDGSTS.E [R249+0x280fc], desc[UR26][R240.64], !P3 ;  /* 0x280fc000f0f97fae */ /* 0x000fe8000d9a101a */
[----:B------:R-:W-:Y:S01]  /*6d50*/  ISETP.GE.U32.AND P3, PT, R72, 0x7fffff7e, PT ;  /* 0x7fffff7e4800780c */ /* 0x000fe20003f66070 */
[----:B------:R-:W0:Y:S01]  /*6d60*/  LDGDEPBAR ;  /* 0x00000000000079af */ /* 0x000e220000000000 */
[----:B------:R-:W-:Y:S02]  /*6d70*/  SEL R72, RZ, 0x4, P4 ;  /* 0x00000004ff487807 */ /* 0x000fe40002000000 */
[----:B------:R-:W-:Y:S01]  /*6d80*/  ISETP.GT.AND P4, PT, R76, 0x7f, PT ;  /* 0x0000007f4c00780c */ /* 0x000fe20003f84270 */
[----:B------:R-:W-:Y:S03]  /*6d90*/  STL.64 [R1+0x368], R242 ;  /* 0x000368f201007387 */ /* 0x000fe60000100a00 */
[----:B------:R-:W-:Y:S01]  /*6da0*/  SEL R79, R72, RZ, P4 ;  /* 0x000000ff484f7207 */ /* 0x000fe20002000000 */
[----:B------:R-:W-:Y:S01]  /*6db0*/  STL.64 [R1+0x370], R142 ;  /* 0x0003708e01007387 */ /* 0x000fe20000100a00 */
[----:B------:R-:W-:Y:S01]  /*6dc0*/  ISETP.GE.AND P4, PT, R77, R0, PT ;  /* 0x000000004d00720c */ /* 0x000fe20003f86270 */
[----:B------:R-:W-:-:S02]  /*6dd0*/  VIADD R0, R3, UR10 ;  /* 0x0000000a03007c36 */ /* 0x000fc40008000000 */
[----:B------:R-:W-:Y:S01]  /*6de0*/  STL.64 [R1+0x378], R144 ;  /* 0x0003789001007387 */ /* 0x000fe20000100a00 */
[----:B------:R-:W-:-:S03]  /*6df0*/  VIADD R72, R252, 0xffffffbc ;  /* 0xffffffbcfc487836 */ /* 0x000fc60000000000 */
[----:B------:R-:W-:Y:S04]  /*6e00*/  LDGSTS.E [R0], desc[UR26][R36.64], P5 ;  /* 0x0000000024007fae */ /* 0x000fe8000a9a101a */
[----:B------:R-:W-:Y:S04]  /*6e10*/  LDGSTS.E [R0+0x400], desc[UR26][R88.64], P5 ;  /* 0x0040000058007fae */ /* 0x000fe8000a9a101a */
        /* <DEDUP_REMOVED lines=15> */
[----:B------:R-:W-:Y:S04]  /*6f10*/  STL.64 [R1+0x380], R146 ;  /* 0x0003809201007387 */ /* 0x000fe80000100a00 */
[----:B------:R-:W-:Y:S04]  /*6f20*/  LDGSTS.E [R75+0x500], desc[UR26][R90.64], P5 ;  /* 0x005000005a4b7fae */ /* 0x000fe8000a9a101a */
[----:B------:R-:W-:Y:S04]  /*6f30*/  STL.64 [R1+0x388], R148 ;  /* 0x0003889401007387 */ /* 0x000fe80000100a00 */
[----:B------:R-:W-:Y:S04]  /*6f40*/  LDGSTS.E [R75+0x900], desc[UR26][R98.64], P5 ;  /* 0x00900000624b7fae */ /* 0x000fe8000a9a101a */
[----:B------:R1:W-:Y:S04]  /*6f50*/  STL [R1+0x344], R237 ;  /* 0x000344ed01007387 */ /* 0x0003e80000100800 */
[----:B------:R-:W-:Y:S04]  /*6f60*/  LDGSTS.E [R75+0xd00], desc[UR26][R106.64], P5 ;  /* 0x00d000006a4b7fae */ /* 0x000fe8000a9a101a */
[----:B------:R-:W-:Y:S01]  /*6f70*/  LDGSTS.E [R75+0x1100], desc[UR26][R114.64], P5 ;  /* 0x01100000724b7fae */ /* 0x000fe2000a9a101a */
[----:B-1----:R-:W-:-:S02]  /*6f80*/  SEL R237, RZ, 0x4, P4 ;  /* 0x00000004ffed7807 */ /* 0x002fc40002000000 */
[----:B------:R-:W-:Y:S01]  /*6f90*/  ISETP.GE.U32.AND P4, PT, R72, 0x7fffff7d, PT ;  /* 0x7fffff7d4800780c */ /* 0x000fe20003f86070 */
[----:B------:R-:W-:Y:S01]  /*6fa0*/  LDGSTS.E [R75+0x1500], desc[UR26][R122.64], P5 ;  /* 0x015000007a4b7fae */ /* 0x000fe2000a9a101a */
[----:B------:R-:W-:-:S03]  /*6fb0*/  LOP3.LUT R72, R3, 0x40, RZ, 0x3c, !PT ;  /* 0x0000004003487812 */ /* 0x000fc600078e3cff */
[----:B------:R-:W-:Y:S02]  /*6fc0*/  LDGSTS.E [R75+0x1900], desc[UR26][R130.64], P5 ;  /* 0x01900000824b7fae */ /* 0x000fe4000a9a101a */
[----:B------:R-:W-:Y:S01]  /*6fd0*/  VIADD R74, R72, UR10 ;  /* 0x0000000a484a7c36 */ /* 0x000fe20008000000 */
[----:B------:R-:W-:Y:S01]  /*6fe0*/  LOP3.LUT R72, R3, 0x60, RZ, 0x3c, !PT ;  /* 0x0000006003487812 */ /* 0x000fe200078e3cff */
[----:B------:R-:W-:Y:S04]  /*6ff0*/  LDGSTS.E [R75+0x1d00], desc[UR26][R138.64], P5 ;  /* 0x01d000008a4b7fae */ /* 0x000fe8000a9a101a */
[----:B------:R-:W-:Y:S01]  /*7000*/  LDGSTS.E [R75+0x2100], desc[UR26][R40.64], P5 ;  /* 0x02100000284b7fae */ /* 0x000fe2000a9a101a */
[----:B------:R-:W-:-:S03]  /*7010*/  VIADD R73, R72, UR10 ;  /* 0x0000000a48497c36 */ /* 0x000fc60008000000 */
        /* <DEDUP_REMOVED lines=34> */
[----:B--2---:R-:W-:Y:S04]  /*7240*/  LDGSTS.E [R73+0x2f00], desc[UR26][R66.64], P5 ;  /* 0x02f0000042497fae */ /* 0x004fe8000a9a101a */
[----:B---3--:R-:W-:Y:S04]  /*7250*/  LDGSTS.E [R73+0x3300], desc[UR26][R80.64], P5 ;  /* 0x0330000050497fae */ /* 0x008fe8000a9a101a */
[----:B----4-:R-:W-:Y:S04]  /*7260*/  LDGSTS.E [R73+0x3700], desc[UR26][R16.64], P5 ;  /* 0x0370000010497fae */ /* 0x010fe8000a9a101a */
[----:B------:R-:W-:Y:S04]  /*7270*/  LDGSTS.E [R73+0x3b00], desc[UR26][R8.64], P5 ;  /* 0x03b0000008497fae */ /* 0x000fe8000a9a101a */
[----:B------:R-:W-:Y:S04]  /*7280*/  LDGSTS.E [R73+0x3f00], desc[UR26][R14.64], P5 ;  /* 0x03f000000e497fae */ /* 0x000fe8000a9a101a */
[----:B------:R-:W0:Y:S01]  /*7290*/  LDGDEPBAR ;  /* 0x00000000000079af */ /* 0x000e220000000000 */
[----:B------:R-:W-:-:S03]  /*72a0*/  VIADD R72, R252, 0xffffffbb ;  /* 0xffffffbbfc487836 */ /* 0x000fc60000000000 */
[----:B------:R-:W2:Y:S01]  /*72b0*/  LDL.LU.64 R146, [R1+0x30] ;  /* 0x0000300001927983 */ /* 0x000ea20000300a00 */
[----:B------:R-:W-:Y:S01]  /*72c0*/  BAR.SYNC.DEFER_BLOCKING 0x0 ;  /* 0x0000000000007b1d */ /* 0x000fe20000010000 */
[----:B------:R-:W-:Y:S01]  /*72d0*/  ISETP.GE.U32.AND P5, PT, R72, 0x7fffff7c, PT ;  /* 0x7fffff7c4800780c */ /* 0x000fe20003fa6070 */
[----:B------:R-:W-:-:S04]  /*72e0*/  IMAD.SHL.U32 R72, R78, 0x40, RZ ;  /* 0x000000404e487824 */ /* 0x000fc800078e00ff */
[----:B------:R-:W-:Y:S01]  /*72f0*/  IMAD.WIDE R148, R72, 0x4, R30 ;  /* 0x0000000448947825 */ /* 0x000fe200078e021e */
[----:B------:R-:W3:Y:S03]  /*7300*/  LDL.LU.64 R144, [R1+0x28] ;  /* 0x0000280001907983 */ /* 0x000ee60000300a00 */
[----:B------:R-:W-:Y:S01]  /*7310*/  VIADD R30, R252, 0xffffffba ;  /* 0xffffffbafc1e7836 */ /* 0x000fe20000000000 */
[----:B------:R-:W4:Y:S04]  /*7320*/  LDL.LU.64 R142, [R1+0x20] ;  /* 0x00002000018e7983 */ /* 0x000f280000300a00 */
[----:B------:R-:W4:Y:S04]  /*7330*/  LDL.LU.64 R242, [R1+0x18] ;  /* 0x0000180001f27983 */ /* 0x000f280000300a00 */
[----:B------:R-:W4:Y:S04]  /*7340*/  LDL.LU.64 R244, [R1+0x10] ;  /* 0x0000100001f47983 */ /* 0x000f280000300a00 */
[----:B------:R-:W4:Y:S04]  /*7350*/  LDL.LU.64 R246, [R1+0x8] ;  /* 0x0000080001f67983 */ /* 0x000f280000300a00 */
[----:B------:R-:W4:Y:S04]  /*7360*/  LDL.LU.64 R250, [R1] ;  /* 0x0000000001fa7983 */ /* 0x000f280000300a00 */
[----:B------:R1:W-:Y:S04]  /*7370*/  STL.64 [R1+0x58], R148 ;  /* 0x0000589401007387 */ /* 0x0003e80000100a00 */
[----:B------:R-:W-:Y:S01]  /*7380*/  @!PT LDS RZ, [RZ] ;  /* 0x00000000fffff984 */ /* 0x000fe20000000800 */
[----:B------:R-:W-:Y:S01]  /*7390*/  @!PT LDS RZ, [RZ] ;  /* 0x00000000fffff984 */ /* 0x000fe20000000800 */
[----:B------:R-:W-:Y:S01]  /*73a0*/  @!PT LDS RZ, [RZ] ;  /* 0x00000000fffff984 */ /* 0x000fe20000000800 */
[----:B------:R-:W-:Y:S01]  /*73b0*/  LDGSTS.E [R249+0x30000], desc[UR26][R148.64], !P6 ;  /* 0x3000000094f97fae */ /* 0x000fe2000f1a101a */
[----:B------:R-:W-:-:S03]  /*73c0*/  ISETP.GE.U32.AND P6, PT, R30, 0x7fffff7b, PT ;  /* 0x7fffff7b1e00780c */ /* 0x000fc60003fc6070 */
[----:B-1----:R-:W4:Y:S04]  /*73d0*/  LDL.LU.64 R148, [R1+0x388] ;  /* 0x0003880001947983 */ /* 0x002f280000300a00 */
[----:B------:R-:W4:Y:S01]  /*73e0*/  LDL.LU.64 R30, [R1+0x38] ;  /* 0x00003800011e7983 */ /* 0x000f220000300a00 */
[----:B------:R-:W-:Y:S02]  /*73f0*/  VIADD R248, R252, 0xffffffb9 ;  /* 0xffffffb9fcf87836 */ /* 0x000fe40000000000 */
[----:B--2---:R-:W-:-:S05]  /*7400*/  IMAD.WIDE R146, R72, 0x4, R146 ;  /* 0x0000000448927825 */ /* 0x004fca00078e0292 */
[----:B------:R1:W-:Y:S01]  /*7410*/  STL.64 [R1+0x50], R146 ;  /* 0x0000509201007387 */ /* 0x0003e20000100a00 */
[----:B---3--:R-:W-:-:S04]  /*7420*/  IMAD.WIDE R144, R72, 0x4, R144 ;  /* 0x0000000448907825 */ /* 0x008fc800078e0290 */
[----:B----4-:R-:W-:-:S04]  /*7430*/  IMAD.WIDE R142, R72, 0x4, R142 ;  /* 0x00000004488e7825 */ /* 0x010fc800078e028e */
[----:B------:R-:W-:-:S04]  /*7440*/  IMAD.WIDE R242, R72, 0x4, R242 ;  /* 0x0000000448f27825 */ /* 0x000fc800078e02f2 */
[----:B------:R-:W-:-:S04]  /*7450*/  IMAD.WIDE R244, R72, 0x4, R244 ;  /* 0x0000000448f47825 */ /* 0x000fc800078e02f4 */
[----:B------:R-:W-:-:S04]  /*7460*/  IMAD.WIDE R246, R72, 0x4, R246 ;  /* 0x0000000448f67825 */ /* 0x000fc800078e02f6 */
[----:B------:R-:W-:-:S05]  /*7470*/  IMAD.WIDE R30, R72, 0x4, R30 ;  /* 0x00000004481e7825 */ /* 0x000fca00078e021e */
        /* <DEDUP_REMOVED lines=8> */
[----:B------:R-:W-:Y:S04]  /*7500*/  LDGSTS.E [R249+0x30010], desc[UR26][R142.64], !P5 ;  /* 0x300100008ef97fae */ /* 0x000fe8000e9a101a */
[----:B-1----:R-:W2:Y:S04]  /*7510*/  LDL.LU.64 R146, [R1+0x380] ;  /* 0x0003800001927983 */ /* 0x002ea80000300a00 */
[----:B------:R1:W-:Y:S01]  /*7520*/  STL.64 [R1+0x48], R144 ;  /* 0x0000489001007387 */ /* 0x0003e20000100a00 */
[----:B------:R-:W-:-:S03]  /*7530*/  IMAD.WIDE R250, R72, 0x4, R250 ;  /* 0x0000000448fa7825 */ /* 0x000fc600078e02fa */
[----:B------:R-:W-:Y:S04]  /*7540*/  LDGSTS.E [R249+0x30014], desc[UR26][R242.64], !P6 ;  /* 0x30014000f2f97fae */ /* 0x000fe8000f1a101a */
[----:B------:R-:W-:Y:S04]  /*7550*/  LDGSTS.E [R249+0x30018], desc[UR26][R244.64], !P1 ;  /* 0x30018000f4f97fae */ /* 0x000fe8000c9a101a */
[----:B-1----:R-:W3:Y:S01]  /*7560*/  LDL.LU.64 R144, [R1+0x378] ;  /* 0x0003780001907983 */ /* 0x002ee20000300a00 */
[----:B------:R-:W-:-:S03]  /*7570*/  VIADD R248, R252, 0xffffffb6 ;  /* 0xffffffb6fcf87836 */ /* 0x000fc60000000000 */
[----:B------:R1:W-:Y:S04]  /*7580*/  STL.64 [R1+0x40], R142 ;  /* 0x0000408e01007387 */ /* 0x0003e80000100a00 */
[----:B------:R-:W-:Y:S04]  /*7590*/  LDGSTS.E [R249+0x3001c], desc[UR26][R246.64], !P3 ;  /* 0x3001c000f6f97fae */ /* 0x000fe8000d9a101a */
[----:B------:R4:W-:Y:S04]  /*75a0*/  LDGSTS.E [R249+0x30020], desc[UR26][R250.64], !P4 ;  /* 0x30020000faf97fae */ /* 0x0009e8000e1a101a */
[----:B-1----:R-:W2:Y:S01]  /*75b0*/  LDL.LU.64 R142, [R1+0x370] ;  /* 0x00037000018e7983 */ /* 0x002ea20000300a00 */
[----:B------:R-:W-:Y:S01]  /*75c0*/  ISETP.GE.U32.AND P5, PT, R248, 0x7fffff77, PT ;  /* 0x7fffff77f800780c */ /* 0x000fe20003fa6070 */
[----:B------:R-:W-:-:S02]  /*75d0*/  VIADD R248, R252, 0xffffffb5 ;  /* 0xffffffb5fcf87836 */ /* 0x000fc40000000000 */
[----:B------:R1:W-:Y:S04]  /*75e0*/  STL.64 [R1+0x38], R242 ;  /* 0x000038f201007387 */ /* 0x0003e80000100a00 */
[----:B-1----:R-:W2:Y:S01]  /*75f0*/  LDL.LU.64 R242, [R1+0x368] ;  /* 0x0003680001f27983 */ /* 0x002ea20000300a00 */
[----:B------:R-:W-:Y:S01]  /*7600*/  ISETP.GE.U32.AND P6, PT, R248, 0x7fffff76, PT ;  /* 0x7fffff76f800780c */ /* 0x000fe20003fc6070 */
[----:B------:R-:W-:Y:S02]  /*7610*/  VIADD R248, R252, 0xffffffb4 ;  /* 0xffffffb4fcf87836 */ /* 0x000fe40000000000 */
[----:B------:R1:W-:Y:S04]  /*7620*/  STL.64 [R1+0x30], R244 ;  /* 0x000030f401007387 */ /* 0x0003e80000100a00 */
        /* <DEDUP_REMOVED lines=8> */
[----:B-1----:R-:W4:Y:S01]  /*76b0*/  LDL.LU.64 R250, [R1+0x350] ;  /* 0x0003500001fa7983 */ /* 0x002f220000300a00 */
[----:B------:R-:W-:Y:S01]  /*76c0*/  ISETP.GE.U32.AND P4, PT, R248, 0x7fffff73, PT ;  /* 0x7fffff73f800780c */ /* 0x000fe20003f86070 */
[----:B----4-:R-:W-:Y:S01]  /*76d0*/  IMAD.WIDE R248, R72, 0x4, R250 ;  /* 0x0000000448f87825 */ /* 0x010fe200078e02fa */
[----:B------:R-:W-:-:S03]  /*76e0*/  LEA R251, R2, UR10, 0x8 ;  /* 0x0000000a02fb7c11 */ /* 0x000fc6000f8e40ff */
[----:B------:R-:W-:Y:S01]  /*76f0*/  VIADD R250, R252, 0xffffffb1 ;  /* 0xffffffb1fcfa7836 */ /* 0x000fe20000000000 */
[----:B------:R1:W-:Y:S04]  /*7700*/  STL.64 [R1+0x18], R248 ;  /* 0x000018f801007387 */ /* 0x0003e80000100a00 */
[----:B------:R4:W-:Y:S04]  /*7710*/  LDGSTS.E [R251+0x30024], desc[UR26][R248.64], !P5 ;  /* 0x30024000f8fb7fae */ /* 0x0009e8000e9a101a */
[----:B-1----:R-:W4:Y:S01]  /*7720*/  LDL.LU.64 R248, [R1+0x348] ;  /* 0x0003480001f87983 */ /* 0x002f220000300a00 */
[----:B------:R-:W-:Y:S01]  /*7730*/  ISETP.GE.U32.AND P5, PT, R250, 0x7fffff72, PT ;  /* 0x7fffff72fa00780c */ /* 0x000fe20003fa6070 */
[----:B------:R-:W-:-:S04]  /*7740*/  IMAD.WIDE R150, R72, 0x4, R150 ;  /* 0x0000000448967825 */ /* 0x000fc800078e0296 */
        /* <DEDUP_REMOVED lines=42> */
[----:B----4-:R-:W-:Y:S01]  /*79f0*/  IMAD.WIDE R250, R72, 0x4, R248 ;  /* 0x0000000448fa7825 */ /* 0x010fe200078e02f8 */
[----:B------:R-:W-:-:S03]  /*7a00*/  LEA R249, R2, UR10, 0x8 ;  /* 0x0000000a02f97c11 */ /* 0x000fc6000f8e40ff */
[----:B------:R-:W-:Y:S01]  /*7a10*/  VIADD R248, R252, 0xffffffb0 ;  /* 0xffffffb0fcf87836 */ /* 0x000fe20000000000 */
[----:B------:R2:W-:Y:S04]  /*7a20*/  STL.64 [R1+0x10], R250 ;  /* 0x000010fa01007387 */ /* 0x0005e80000100a00 */
[----:B------:R2:W-:Y:S01]  /*7a30*/  LDGSTS.E [R249+0x30028], desc[UR26][R250.64], !P6 ;  /* 0x30028000faf97fae */ /* 0x0005e2000f1a101a */
[----:B------:R-:W-:Y:S01]  /*7a40*/  ISETP.GE.U32.AND P6, PT, R248, 0x7fffff71, PT ;  /* 0x7fffff71f800780c */ /* 0x000fe20003fc6070 */
[----:B--2---:R-:W-:-:S04]  /*7a50*/  IMAD.WIDE R250, R72, 0x4, R246 ;  /* 0x0000000448fa7825 */ /* 0x004fc800078e02f6 */
[----:B------:R-:W-:Y:S01]  /*7a60*/  VIADD R246, R252, 0xffffffaf ;  /* 0xffffffaffcf67836 */ /* 0x000fe20000000000 */
[----:B------:R1:W-:Y:S04]  /*7a70*/  STL.64 [R1+0x8], R250 ;  /* 0x000008fa01007387 */ /* 0x0003e80000100a00 */
[----:B------:R1:W-:Y:S01]  /*7a80*/  LDGSTS.E [R249+0x3002c], desc[UR26][R250.64], !P1 ;  /* 0x3002c000faf97fae */ /* 0x0003e2000c9a101a */
[----:B------:R-:W-:Y:S01]  /*7a90*/  ISETP.GE.U32.AND P1, PT, R246, 0x7fffff70, PT ;  /* 0x7fffff70f600780c */ /* 0x000fe20003f26070 */
[C---:B---3--:R-:W-:Y:S02]  /*7aa0*/  IMAD.WIDE R246, R72.reuse, 0x4, R144 ;  /* 0x0000000448f67825 */ /* 0x048fe400078e0290 */
[----:B------:R-:W2:Y:S02]  /*7ab0*/  LDC R145, c[0x0][0x3a0] ;  /* 0x0000e800ff917b82 */ /* 0x000ea40000000800 */
[----:B-1----:R-:W-:-:S06]  /*7ac0*/  IMAD.WIDE R250, R72, 0x4, R244 ;  /* 0x0000000448fa7825 */ /* 0x002fcc00078e02f4 */
[----:B------:R-:W1:Y:S01]  /*7ad0*/  LDC R144, c[0x0][0x3a0] ;  /* 0x0000e800ff907b82 */ /* 0x000e620000000800 */
[----:B------:R-:W-:Y:S01]  /*7ae0*/  VIADD R244, R252, 0xffffffae ;  /* 0xffffffaefcf47836 */ /* 0x000fe20000000000 */
[----:B------:R3:W-:Y:S04]  /*7af0*/  STL.64 [R1], R250 ;  /* 0x000000fa01007387 */ /* 0x0007e80000100a00 */
[----:B------:R3:W-:Y:S01]  /*7b00*/  LDGSTS.E [R249+0x30030], desc[UR26][R250.64], !P3 ;  /* 0x30030000faf97fae */ /* 0x0007e2000d9a101a */
[----:B------:R-:W-:Y:S01]  /*7b10*/  ISETP.GE.U32.AND P3, PT, R244, 0x7fffff6f, PT ;  /* 0x7fffff6ff400780c */ /* 0x000fe20003f66070 */
[C---:B------:R-:W-:Y:S02]  /*7b20*/  IMAD.WIDE R244, R72.reuse, 0x4, R146 ;  /* 0x0000000448f47825 */ /* 0x040fe400078e0292 */
[----:B------:R-:W4:Y:S02]  /*7b30*/  LDC R146, c[0x0][0x3a0] ;  /* 0x0000e800ff927b82 */ /* 0x000f240000000800 */
[----:B---3--:R-:W-:-:S04]  /*7b40*/  IMAD.WIDE R250, R72, 0x4, R242 ;  /* 0x0000000448fa7825 */ /* 0x008fc800078e02f2 */
[----:B------:R-:W-:Y:S01]  /*7b50*/  VIADD R242, R252, 0xffffffad ;  /* 0xffffffadfcf27836 */ /* 0x000fe20000000000 */
[----:B------:R3:W-:Y:S04]  /*7b60*/  LDGSTS.E [R249+0x30034], desc[UR26][R250.64], !P4 ;  /* 0x30034000faf97fae */ /* 0x0007e8000e1a101a */
[----:B------:R2:W-:Y:S01]  /*7b70*/  STL.64 [R1+0x308], R250 ;  /* 0x000308fa01007387 */ /* 0x0005e20000100a00 */
[----:B------:R-:W-:Y:S01]  /*7b80*/  ISETP.GE.U32.AND P4, PT, R242, 0x7fffff6e, PT ;  /* 0x7fffff6ef200780c */ /* 0x000fe20003f86070 */
[----:B------:R-:W-:-:S04]  /*7b90*/  IMAD.WIDE R242, R72, 0x4, R148 ;  /* 0x0000000448f27825 */ /* 0x000fc800078e0294 */
[----:B---3--:R-:W-:Y:S02]  /*7ba0*/  IMAD.WIDE R248, R72, 0x4, R142 ;  /* 0x0000000448f87825 */ /* 0x008fe400078e028e */
[----:B------:R-:W3:Y:S01]  /*7bb0*/  LDC R143, c[0x0][0x3a0] ;  /* 0x0000e800ff8f7b82 */ /* 0x000ee20000000800 */
[----:B--2---:R-:W-:Y:S01]  /*7bc0*/  LEA R251, R2, UR10, 0x8 ;  /* 0x0000000a02fb7c11 */ /* 0x004fe2000f8e40ff */
[----:B------:R-:W-:Y:S01]  /*7bd0*/  VIADD R142, R252, 0xffffffac ;  /* 0xffffffacfc8e7836 */ /* 0x000fe20000000000 */
[----:B------:R-:W-:Y:S04]  /*7be0*/  STL.64 [R1+0x310], R248 ;  /* 0x000310f801007387 */ /* 0x000fe80000100a00 */
[----:B------:R-:W-:Y:S01]  /*7bf0*/  LDGSTS.E [R251+0x30038], desc[UR26][R248.64], !P5 ;  /* 0x30038000f8fb7fae */ /* 0x000fe2000e9a101a */
[----:B------:R-:W-:Y:S01]  /*7c00*/  ISETP.GE.U32.AND P5, PT, R142, 0x7fffff6d, PT ;  /* 0x7fffff6d8e00780c */ /* 0x000fe20003fa6070 */
[----:B------:R-:W-:-:S02]  /*7c10*/  VIADD R142, R252, 0xffffffab ;  /* 0xffffffabfc8e7836 */ /* 0x000fc40000000000 */
        /* <DEDUP_REMOVED lines=9> */
[----:B------:R-:W-:Y:S04]  /*7cb0*/  STL.64 [R1+0x300], R246 ;  /* 0x000300f601007387 */ /* 0x000fe80000100a00 */
[----:B------:R-:W-:Y:S04]  /*7cc0*/  STL.64 [R1+0x318], R244 ;  /* 0x000318f401007387 */ /* 0x000fe80000100a00 */
[----:B------:R-:W-:Y:S04]  /*7cd0*/  STL.64 [R1+0x320], R242 ;  /* 0x000320f201007387 */ /* 0x000fe80000100a00 */
[----:B------:R2:W-:Y:S01]  /*7ce0*/  LDGSTS.E [R251+0x30048], desc[UR26][R150.64], !P4 ;  /* 0x3004800096fb7fae */ /* 0x0005e2000e1a101a */
[----:B------:R-:W-:Y:S01]  /*7cf0*/  ISETP.GE.U32.AND P4, PT, R142, 0x7fffff69, PT ;  /* 0x7fffff698e00780c */ /* 0x000fe20003f86070 */
[----:B------:R-:W-:-:S02]  /*7d00*/  VIADD R142, R252, 0xffffffa7 ;  /* 0xffffffa7fc8e7836 */ /* 0x000fc40000000000 */
[----:B------:R1:W-:Y:S04]  /*7d10*/  STL.64 [R1+0x2f8], R150 ;  /* 0x0002f89601007387 */ /* 0x0003e80000100a00 */
[----:B------:R3:W-:Y:S01]  /*7d20*/  STL.64 [R1+0x328], R2 ;  /* 0x0003280201007387 */ /* 0x0007e20000100a00 */
[----:B--2---:R-:W2:Y:S03]  /*7d30*/  LDC R251, c[0x0][0x3a0] ;  /* 0x0000e800fffb7b82 */ /* 0x004ea60000000800 */
[----:B------:R2:W-:Y:S01]  /*7d40*/  STL.64 [R1+0x330], R152 ;  /* 0x0003309801007387 */ /* 0x0005e20000100a00 */
[----:B-1----:R-:W-:Y:S01]  /*7d50*/  LEA R151, R2, UR10, 0x8 ;  /* 0x0000000a02977c11 */ /* 0x002fe2000f8e40ff */
[----:B------:R-:W-:-:S03]  /*7d60*/  IMAD.WIDE R238, R72, 0x4, R238 ;  /* 0x0000000448ee7825 */ /* 0x000fc600078e02ee */
[----:B------:R-:W1:Y:S01]  /*7d70*/  LDC R150, c[0x0][0x3a0] ;  /* 0x0000e800ff967b82 */ /* 0x000e620000000800 */
[----:B------:R1:W-:Y:S01]  /*7d80*/  LDGSTS.E [R151+0x3004c], desc[UR26][R152.64], !P5 ;  /* 0x3004c00098977fae */ /* 0x0003e2000e9a101a */
        /* <DEDUP_REMOVED lines=8> */
[----:B------:R-:W-:Y:S01]  /*7e10*/  LDGSTS.E [R151+0x30058], desc[UR26][R158.64], !P3 ;  /* 0x300580009e977fae */ /* 0x000fe2000d9a101a */
[----:B--2---:R-:W-:-:S03]  /*7e20*/  VIADD R251, R251, 0xffffff80 ;  /* 0xffffff80fbfb7836 */ /* 0x004fc60000000000 */
        /* <DEDUP_REMOVED lines=100> */
[----:B------:R-:W-:Y:S01]  /*8470*/  ISETP.GE.U32.AND P6, PT, R142, 0x7fffff44, PT ;  /* 0x7fffff448e00780c */ /* 0x000fe20003fc6070 */
[----:B------:R-:W-:-:S02]  /*8480*/  VIADD R142, R252, 0xffffff82 ;  /* 0xffffff82fc8e7836 */ /* 0x000fc40000000000 */
[----:B------:R-:W-:Y:S01]  /*8490*/  LDGSTS.E [R151+0x300e4], desc[UR26][R228.64], !P3 ;  /* 0x300e4000e4977fae */ /* 0x000fe2000d9a101a */
[----:B------:R-:W-:Y:S02]  /*84a0*/  VIADD R252, R252, 0xffffff81 ;  /* 0xffffff81fcfc7836 */ /* 0x000fe40000000000 */
[----:B------:R-:W-:Y:S01]  /*84b0*/  ISETP.GE.U32.AND P1, PT, R142, 0x7fffff43, PT ;  /* 0x7fffff438e00780c */ /* 0x000fe20003f26070 */
[----:B------:R-:W-:Y:S01]  /*84c0*/  LDGSTS.E [R151+0x300e8], desc[UR26][R230.64], !P4 ;  /* 0x300e8000e6977fae */ /* 0x000fe2000e1a101a */
[----:B------:R-:W-:Y:S02]  /*84d0*/  ISETP.GE.U32.AND P4, PT, R251, 0x7fffff41, PT ;  /* 0x7fffff41fb00780c */ /* 0x000fe40003f86070 */
[----:B------:R-:W-:Y:S01]  /*84e0*/  ISETP.GE.U32.AND P3, PT, R252, 0x7fffff42, PT ;  /* 0x7fffff42fc00780c */ /* 0x000fe20003f66070 */
[----:B------:R-:W-:Y:S01]  /*84f0*/  LDGSTS.E [R151+0x300ec], desc[UR26][R232.64], !P5 ;  /* 0x300ec000e8977fae */ /* 0x000fe2000e9a101a */
[----:B------:R-:W-:Y:S01]  /*8500*/  ISETP.GT.AND P5, PT, R76, 0xbf, PT ;  /* 0x000000bf4c00780c */ /* 0x000fe20003fa4270 */
[----:B------:R-:W-:Y:S01]  /*8510*/  IMAD.WIDE R240, R72, 0x4, R240 ;  /* 0x0000000448f07825 */ /* 0x000fe200078e02f0 */
[----:B------:R-:W2:Y:S01]  /*8520*/  LDC R252, c[0x0][0x3a0] ;  /* 0x0000e800fffc7b82 */ /* 0x000ea20000000800 */
[----:B------:R-:W-:Y:S01]  /*8530*/  LDGSTS.E [R151+0x300f0], desc[UR26][R234.64], !P6 ;  /* 0x300f0000ea977fae */ /* 0x000fe2000f1a101a */
[----:B------:R-:W-:-:S02]  /*8540*/  SEL R142, R237, RZ, P5 ;  /* 0x000000ffed8e7207 */ /* 0x000fc40002800000 */
[----:B------:R-:W-:Y:S01]  /*8550*/  ISETP.NE.U32.AND P5, PT, R79, RZ, PT ;  /* 0x000000ff4f00720c */ /* 0x000fe20003fa5070 */
[----:B------:R-:W2:Y:S04]  /*8560*/  LDL.LU R237, [R1+0x344] ;  /* 0x0003440001ed7983 */ /* 0x000ea80000300800 */
[----:B------:R-:W4:Y:S04]  /*8570*/  LDL.LU R79, [R1+0x340] ;  /* 0x00034000014f7983 */ /* 0x000f280000300800 */
[----:B------:R-:W4:Y:S04]  /*8580*/  LDL.LU.64 R250, [R1+0x58] ;  /* 0x0000580001fa7983 */ /* 0x000f280000300a00 */
[----:B------:R-:W4:Y:S04]  /*8590*/  LDL.LU.64 R242, [R1+0x50] ;  /* 0x0000500001f27983 */ /* 0x000f280000300a00 */
[----:B------:R-:W4:Y:S04]  /*85a0*/  LDL.LU.64 R244, [R1+0x48] ;  /* 0x0000480001f47983 */ /* 0x000f280000300a00 */
[----:B------:R-:W4:Y:S01]  /*85b0*/  LDL.LU.64 R248, [R1+0x40] ;  /* 0x0000400001f87983 */ /* 0x000f220000300a00 */
[----:B------:R-:W-:Y:S01]  /*85c0*/  ISETP.NE.U32.AND P6, PT, R142, RZ, PT ;  /* 0x000000ff8e00720c */ /* 0x000fe20003fc5070 */
[----:B---3--:R-:W-:-:S02]  /*85d0*/  VIADD R142, R143, 0xffffff7f ;  /* 0xffffff7f8f8e7836 */ /* 0x008fc40000000000 */
[----:B------:R-:W3:Y:S01]  /*85e0*/  LDC R143, c[0x0][0x3a0] ;  /* 0x0000e800ff8f7b82 */ /* 0x000ee20000000800 */
[----:B------:R-:W-:-:S04]  /*85f0*/  IMAD.WIDE R30, R72, 0x4, R30 ;  /* 0x00000004481e7825 */ /* 0x000fc800078e021e */
[----:B--2---:R-:W-:-:S04]  /*8600*/  IMAD.WIDE R236, R72, 0x4, R236 ;  /* 0x0000000448ec7825 */ /* 0x004fc800078e02ec */
[----:B----4-:R-:W-:Y:S01]  /*8610*/  IMAD.SHL.U32 R79, R79, 0x40, RZ ;  /* 0x000000404f4f7824 */ /* 0x010fe200078e00ff */
[----:B------:R-:W-:Y:S01]  /*8620*/  LDGSTS.E [R151+0x300f4], desc[UR26][R236.64], !P1 ;  /* 0x300f4000ec977fae */ /* 0x000fe2000c9a101a */
[----:B------:R-:W-:Y:S01]  /*8630*/  ISETP.GE.U32.AND P1, PT, R142, 0x7fffff40, PT ;  /* 0x7fffff408e00780c */ /* 0x000fe20003f26070 */
[----:B------:R-:W-:Y:S02]  /*8640*/  VIADD R142, R145, 0xffffff7e ;  /* 0xffffff7e918e7836 */ /* 0x000fe40000000000 */
[C---:B------:R-:W-:Y:S01]  /*8650*/  IMAD.WIDE R148, R79.reuse, 0x4, R14 ;  /* 0x000000044f947825 */ /* 0x040fe200078e020e */
[----:B------:R-:W-:Y:S01]  /*8660*/  LDGSTS.E [R151+0x300f8], desc[UR26][R238.64], !P3 ;  /* 0x300f8000ee977fae */ /* 0x000fe2000d9a101a */
[----:B------:R-:W2:Y:S01]  /*8670*/  LDC R145, c[0x0][0x3a0] ;  /* 0x0000e800ff917b82 */ /* 0x000ea20000000800 */
[----:B------:R-:W-:Y:S01]  /*8680*/  ISETP.GE.U32.AND P3, PT, R142, 0x7fffff3f, PT ;  /* 0x7fffff3f8e00780c */ /* 0x000fe20003f66070 */
[----:B------:R-:W-:Y:S01]  /*8690*/  IMAD.WIDE R14, R72, 0x4, R250 ;  /* 0x00000004480e7825 */ /* 0x000fe200078e02fa */
[----:B------:R-:W-:Y:S03]  /*86a0*/  LDGSTS.E [R151+0x300fc], desc[UR26][R240.64], !P4 ;  /* 0x300fc000f0977fae */ /* 0x000fe6000e1a101a */
[C---:B------:R-:W-:Y:S01]  /*86b0*/  IMAD.WIDE R36, R79.reuse, 0x4, R36 ;  /* 0x000000044f247825 */ /* 0x040fe200078e0224 */
[----:B------:R-:W1:Y:S03]  /*86c0*/  LDL.LU.64 R250, [R1+0x38] ;  /* 0x0000380001fa7983 */ /* 0x000e660000300a00 */
[C---:B------:R-:W-:Y:S01]  /*86d0*/  IMAD.WIDE R88, R79.reuse, 0x4, R88 ;  /* 0x000000044f587825 */ /* 0x040fe200078e0258 */
[----:B------:R-:W0:Y:S03]  /*86e0*/  LDGDEPBAR ;  /* 0x00000000000079af */ /* 0x000e260000000000 */
[C---:B------:R-:W-:Y:S01]  /*86f0*/  IMAD.WIDE R96, R79.reuse, 0x4, R96 ;  /* 0x000000044f607825 */ /* 0x040fe200078e0260 */
[----:B------:R-:W-:Y:S03]  /*8700*/  LDGSTS.E [R0+0x8000], desc[UR26][R36.64], P5 ;  /* 0x0800000024007fae */ /* 0x000fe6000a9a101a */
        /* <DEDUP_REMOVED lines=118> */
[----:B------:R-:W-:Y:S01]  /*8e70*/  IMAD.WIDE R8, R79, 0x4, R8 ;  /* 0x000000044f087825 */ /* 0x000fe200078e0208 */
[----:B------:R-:W-:Y:S03]  /*8e80*/  LDGSTS.E [R73+0xb300], desc[UR26][R80.64], P5 ;  /* 0x0b30000050497fae */ /* 0x000fe6000a9a101a */
[----:B------:R-:W-:Y:S01]  /*8e90*/  VIADD R142, R144, 0xffffff7d ;  /* 0xffffff7d908e7836 */ /* 0x000fe20000000000 */
[----:B------:R-:W-:Y:S01]  /*8ea0*/  LDGSTS.E [R73+0xb700], desc[UR26][R16.64], P5 ;  /* 0x0b70000010497fae */ /* 0x000fe2000a9a101a */
[----:B------:R-:W4:Y:S03]  /*8eb0*/  LDC R144, c[0x0][0x3a0] ;  /* 0x0000e800ff907b82 */ /* 0x000f260000000800 */
[----:B------:R-:W-:Y:S01]  /*8ec0*/  LDGSTS.E [R73+0xbb00], desc[UR26][R8.64], P5 ;  /* 0x0bb0000008497fae */ /* 0x000fe2000a9a101a */
[----:B------:R-:W-:Y:S01]  /*8ed0*/  ISETP.GE.U32.AND P4, PT, R142, 0x7fffff3e, PT ;  /* 0x7fffff3e8e00780c */ /* 0x000fe20003f86070 */
[----:B------:R-:W-:-:S02]  /*8ee0*/  VIADD R142, R146, 0xffffff7c ;  /* 0xffffff7c928e7836 */ /* 0x000fc40000000000 */
[----:B------:R-:W-:Y:S01]  /*8ef0*/  LDGSTS.E [R73+0xbf00], desc[UR26][R148.64], P5 ;  /* 0x0bf0000094497fae */ /* 0x000fe2000a9a101a */
[----:B------:R-:W1:Y:S02]  /*8f00*/  LDC R146, c[0x0][0x3a0] ;  /* 0x0000e800ff927b82 */ /* 0x000e640000000800 */
[----:B------:R-:W-:Y:S01]  /*8f10*/  ISETP.GE.U32.AND P5, PT, R142, 0x7fffff3d, PT ;  /* 0x7fffff3d8e00780c */ /* 0x000fe20003fa6070 */
[----:B------:R-:W0:Y:S05]  /*8f20*/  LDGDEPBAR ;  /* 0x00000000000079af */ /* 0x000e2a0000000000 */
[----:B------:R-:W-:Y:S06]  /*8f30*/  BAR.SYNC.DEFER_BLOCKING 0x0 ;  /* 0x0000000000007b1d */ /* 0x000fec0000010000 */
[----:B------:R-:W2:Y:S01]  /*8f40*/  LDL.LU.64 R246, [R1+0x30] ;  /* 0x0000300001f67983 */ /* 0x000ea20000300a00 */
[----:B---3--:R-:W-:-:S03]  /*8f50*/  VIADD R142, R143, 0xffffff7b ;  /* 0xffffff7b8f8e7836 */ /* 0x008fc60000000000 */
[----:B------:R-:W3:Y:S04]  /*8f60*/  LDL.LU.64 R2, [R1+0x28] ;  /* 0x0000280001027983 */ /* 0x000ee80000300a00 */
[----:B------:R-:W-:Y:S01]  /*8f70*/  @!PT LDS RZ, [RZ] ;  /* 0x00000000fffff984 */ /* 0x000fe20000000800 */
[----:B------:R-:W-:Y:S01]  /*8f80*/  @!PT LDS RZ, [RZ] ;  /* 0x00000000fffff984 */ /* 0x000fe20000000800 */
[----:B------:R-:W-:Y:S01]  /*8f90*/  @!PT LDS RZ, [RZ] ;  /* 0x00000000fffff984 */ /* 0x000fe20000000800 */
[----:B------:R-:W-:Y:S01]  /*8fa0*/  LDGSTS.E [R151+0x38000], desc[UR26][R14.64], !P1 ;  /* 0x380000000e977fae */ /* 0x000fe2000c9a101a */
[----:B------:R-:W-:Y:S01]  /*8fb0*/  ISETP.GE.U32.AND P1, PT, R142, 0x7fffff3c, PT ;  /* 0x7fffff3c8e00780c */ /* 0x000fe20003f26070 */
[----:B----4-:R-:W-:Y:S02]  /*8fc0*/  VIADD R142, R144, 0xffffff7a ;  /* 0xffffff7a908e7836 */ /* 0x010fe40000000000 */
[----:B------:R-:W-:Y:S01]  /*8fd0*/  LDGSTS.E [R151+0x38004], desc[UR26][R30.64], !P3 ;  /* 0x380040001e977fae */ /* 0x000fe2000d9a101a */
[----:B--2---:R-:W-:Y:S02]  /*8fe0*/  VIADD R144, R145, 0xffffff79 ;  /* 0xffffff7991907836 */ /* 0x004fe40000000000 */
[----:B------:R-:W-:Y:S01]  /*8ff0*/  ISETP.GE.U32.AND P3, PT, R142, 0x7fffff3b, PT ;  /* 0x7fffff3b8e00780c */ /* 0x000fe20003f66070 */
[----:B------:R-:W-:-:S02]  /*9000*/  IMAD.WIDE R142, R72, 0x4, R242 ;  /* 0x00000004488e7825 */ /* 0x000fc400078e02f2 */
[----:B------:R-:W2:Y:S04]  /*9010*/  LDL.LU.64 R242, [R1+0x20] ;  /* 0x0000200001f27983 */ /* 0x000ea80000300a00 */
[----:B------:R-:W-:Y:S01]  /*9020*/  LDGSTS.E [R151+0x38008], desc[UR26][R142.64], !P4 ;  /* 0x380080008e977fae */ /* 0x000fe2000e1a101a */
[----:B------:R-:W-:Y:S01]  /*9030*/  ISETP.GE.U32.AND P4, PT, R144, 0x7fffff3a, PT ;  /* 0x7fffff3a9000780c */ /* 0x000fe20003f86070 */
[----:B------:R-:W-:Y:S02]  /*9040*/  IMAD.WIDE R144, R72, 0x4, R244 ;  /* 0x0000000448907825 */ /* 0x000fe400078e02f4 */
[----:B------:R-:W4:Y:S02]  /*9050*/  LDL.LU.64 R244, [R1+0x18] ;  /* 0x0000180001f47983 */ /* 0x000f240000300a00 */
[----:B-1----:R-:W-:-:S02]  /*9060*/  VIADD R146, R146, 0xffffff78 ;  /* 0xffffff7892927836 */ /* 0x002fc40000000000 */
[----:B------:R-:W-:Y:S03]  /*9070*/  LDGSTS.E [R151+0x3800c], desc[UR26][R144.64], !P5 ;  /* 0x3800c00090977fae */ /* 0x000fe6000e9a101a */
[----:B------:R-:W-:Y:S01]  /*9080*/  ISETP.GE.U32.AND P5, PT, R146, 0x7fffff39, PT ;  /* 0x7fffff399200780c */ /* 0x000fe20003fa6070 */
[C---:B------:R-:W-:Y:S02]  /*9090*/  IMAD.WIDE R146, R72.reuse, 0x4, R248 ;  /* 0x0000000448927825 */ /* 0x040fe400078e02f8 */
[----:B------:R-:W4:Y:S02]  /*90a0*/  LDL.LU.64 R248, [R1+0x10] ;  /* 0x0000100001f87983 */ /* 0x000f240000300a00 */
[----:B------:R-:W-:Y:S02]  /*90b0*/  IMAD.WIDE R152, R72, 0x4, R250 ;  /* 0x0000000448987825 */ /* 0x000fe400078e02fa */
[----:B------:R-:W4:Y:S02]  /*90c0*/  LDL.LU.64 R250, [R1+0x8] ;  /* 0x0000080001fa7983 */ /* 0x000f240000300a00 */
[----:B------:R-:W-:-:S02]  /*90d0*/  VIADD R252, R252, 0xffffff77 ;  /* 0xffffff77fcfc7836 */ /* 0x000fc40000000000 */
[----:B------:R-:W-:Y:S03]  /*90e0*/  LDGSTS.E [R151+0x38010], desc[UR26][R146.64], !P1 ;  /* 0x3801000092977fae */ /* 0x000fe6000c9a101a */
[----:B------:R-:W-:Y:S01]  /*90f0*/  ISETP.GE.U32.AND P1, PT, R252, 0x7fffff38, PT ;  /* 0x7fffff38fc00780c */ /* 0x000fe20003f26070 */
[----:B------:R-:W-:Y:S01]  /*9100*/  VIADD R252, R150, 0xffffff76 ;  /* 0xffffff7696fc7836 */ /* 0x000fe20000000000 */
[----:B------:R1:W-:Y:S01]  /*9110*/  LDGSTS.E [R151+0x38014], desc[UR26][R152.64], !P3 ;  /* 0x3801400098977fae */ /* 0x0003e2000d9a101a */
[----:B------:R-:W1:Y:S03]  /*9120*/  LDC R150, c[0x0][0x3a0] ;  /* 0x0000e800ff967b82 */ /* 0x000e660000000800 */
[----:B------:R-:W-:-:S05]  /*9130*/  ISETP.GE.U32.AND P3, PT, R252, 0x7fffff37, PT ;  /* 0x7fffff37fc00780c */ /* 0x000fca0003f66070 */
[----:B------:R-:W1:Y:S01]  /*9140*/  LDC R252, c[0x0][0x3a0] ;  /* 0x0000e800fffc7b82 */ /* 0x000e620000000800 */
[----:B------:R1:W-:Y:S02]  /*9150*/  STL.64 [R1+0x90], R152 ;  /* 0x0000909801007387 */ /* 0x0003e40000100a00 */
[----:B-1----:R-:W-:Y:S02]  /*9160*/  VIADD R252, R252, 0xffffff75 ;  /* 0xffffff75fcfc7836 */ /* 0x002fe40000000000 */
[----:B------:R-:W-:Y:S02]  /*9170*/  IMAD.WIDE R152, R72, 0x4, R246 ;  /* 0x0000000448987825 */ /* 0x000fe400078e02f6 */
[----:B------:R-:W4:Y:S04]  /*9180*/  LDL.LU.64 R246, [R1] ;  /* 0x0000000001f67983 */ /* 0x000f280000300a00 */
[----:B------:R-:W-:Y:S01]  /*9190*/  LDGSTS.E [R151+0x38018], desc[UR26][R152.64], !P4 ;  /* 0x3801800098977fae */ /* 0x000fe2000e1a101a */
[----:B------:R-:W-:-:S02]  /*91a0*/  ISETP.GE.U32.AND P4, PT, R252, 0x7fffff36, PT ;  /* 0x7fffff36fc00780c */ /* 0x000fc40003f86070 */
[----:B------:R-:W1:Y:S01]  /*91b0*/  LDC R252, c[0x0][0x3a0] ;  /* 0x0000e800fffc7b82 */ /* 0x000e620000000800 */
[C---:B---3--:R-:W-:Y:S01]  /*91c0*/  IMAD.WIDE R2, R72.reuse, 0x4, R2 ;  /* 0x0000000448027825 */ /* 0x048fe200078e0202 */
[----:B------:R3:W-:Y:S04]  /*91d0*/  STL.64 [R1+0x88], R152 ;  /* 0x0000889801007387 */ /* 0x0007e80000100a00 */
[----:B------:R-:W-:Y:S04]  /*91e0*/  LDGSTS.E [R151+0x3801c], desc[UR26][R2.64], !P5 ;  /* 0x3801c00002977fae */ /* 0x000fe8000e9a101a */
[----:B---3--:R-:W3:Y:S01]  /*91f0*/  LDL.LU.64 R152, [R1+0x330] ;  /* 0x0003300001987983 */ /* 0x008ee20000300a00 */
[----:B--2---:R-:W-:-:S04]  /*9200*/  IMAD.WIDE R242, R72, 0x4, R242 ;  /* 0x0000000448f27825 */ /* 0x004fc800078e02f2 */
[----:B-1----:R-:W-:Y:S01]  /*9210*/  VIADD R252, R252, 0xffffff74 ;  /* 0xffffff74fcfc7836 */ /* 0x002fe20000000000 */
[----:B------:R1:W-:Y:S04]  /*9220*/  STL.64 [R1+0x80], R2 ;  /* 0x0000800201007387 */ /* 0x0003e80000100a00 */
[----:B------:R-:W-:Y:S01]  /*9230*/  ISETP.GE.U32.AND P5, PT, R252, 0x7fffff35, PT ;  /* 0x7fffff35fc00780c */ /* 0x000fe20003fa6070 */
[C---:B----4-:R-:W-:Y:S01]  /*9240*/  IMAD.WIDE R244, R72.reuse, 0x4, R244 ;  /* 0x0000000448f47825 */ /* 0x050fe200078e02f4 */
[----:B------:R-:W-:Y:S03]  /*9250*/  LDGSTS.E [R151+0x38020], desc[UR26][R242.64], !P1 ;  /* 0x38020000f2977fae */ /* 0x000fe6000c9a101a */
[C---:B------:R-:W-:Y:S01]  /*9260*/  IMAD.WIDE R248, R72.reuse, 0x4, R248 ;  /* 0x0000000448f87825 */ /* 0x040fe200078e02f8 */
[----:B------:R-:W-:Y:S04]  /*9270*/  LDGSTS.E [R151+0x38024], desc[UR26][R244.64], !P3 ;  /* 0x38024000f4977fae */ /* 0x000fe8000d9a101a */
[----:B-1----:R-:W2:Y:S01]  /*9280*/  LDL.LU.64 R2, [R1+0x328] ;  /* 0x0003280001027983 */ /* 0x002ea20000300a00 */
[----:B------:R-:W-:-:S03]  /*9290*/  IMAD.WIDE R250, R72, 0x4, R250 ;  /* 0x0000000448fa7825 */ /* 0x000fc600078e02fa */
[----:B------:R1:W-:Y:S04]  /*92a0*/  STL.64 [R1+0x78], R242 ;  /* 0x000078f201007387 */ /* 0x0003e80000100a00 */
[----:B------:R-:W-:Y:S04]  /*92b0*/  LDGSTS.E [R151+0x38028], desc[UR26][R248.64], !P4 ;  /* 0x38028000f8977fae */ /* 0x000fe8000e1a101a */
[----:B------:R-:W-:Y:S04]  /*92c0*/  LDGSTS.E [R151+0x3802c], desc[UR26][R250.64], !P5 ;  /* 0x3802c000fa977fae */ /* 0x000fe8000e9a101a */
[----:B-1----:R-:W4:Y:S04]  /*92d0*/  LDL.LU.64 R242, [R1+0x320] ;  /* 0x0003200001f27983 */ /* 0x002f280000300a00 */
[----:B------:R1:W-:Y:S04]  /*92e0*/  STL.64 [R1+0x70], R244 ;  /* 0x000070f401007387 */ /* 0x0003e80000100a00 */
[----:B-1----:R-:W2:Y:S04]  /*92f0*/  LDL.LU.64 R244, [R1+0x318] ;  /* 0x0003180001f47983 */ /* 0x002ea80000300a00 */
[----:B------:R1:W-:Y:S04]  /*9300*/  STL.64 [R1+0x68], R248 ;  /* 0x000068f801007387 */ /* 0x0003e80000100a00 */
[----:B-1----:R-:W2:Y:S04]  /*9310*/  LDL.LU.64 R248, [R1+0x310] ;  /* 0x0003100001f87983 */ /* 0x002ea80000300a00 */
[----:B------:R1:W-:Y:S04]  /*9320*/  STL.64 [R1+0x60], R250 ;  /* 0x000060fa01007387 */ /* 0x0003e80000100a00 */
[----:B-1----:R-:W2:Y:S01]  /*9330*/  LDL.LU.64 R250, [R1+0x308] ;  /* 0x0003080001fa7983 */ /* 0x002ea20000300a00 */
[----:B------:R-:W-:-:S02]  /*9340*/  VIADD R252, R150, 0xffffff73 ;  /* 0xffffff7396fc7836 */ /* 0x000fc40000000000 */
[----:B------:R-:W1:Y:S03]  /*9350*/  LDC R150, c[0x0][0x3a0] ;  /* 0x0000e800ff967b82 */ /* 0x000e660000000800 */
[----:B------:R-:W-:-:S05]  /*9360*/  ISETP.GE.U32.AND P1, PT, R252, 0x7fffff34, PT ;  /* 0x7fffff34fc00780c */ /* 0x000fca0003f26070 */
[----:B------:R-:W1:Y:S02]  /*9370*/  LDC R252, c[0x0][0x3a0] ;  /* 0x0000e800fffc7b82 */ /* 0x000e640000000800 */
[----:B-1----:R-:W-:-:S05]  /*9380*/  VIADD R252, R252, 0xffffff72 ;  /* 0xffffff72fcfc7836 */ /* 0x002fca0000000000 */
[----:B------:R-:W-:Y:S02]  /*9390*/  ISETP.GE.U32.AND P3, PT, R252, 0x7fffff33, PT ;  /* 0x7fffff33fc00780c */ /* 0x000fe40003f66070 */
[----:B------:R-:W1:Y:S02]  /*93a0*/  LDC R252, c[0x0][0x3a0] ;  /* 0x0000e800fffc7b82 */ /* 0x000e640000000800 */
[----:B-1----:R-:W-:-:S05]  /*93b0*/  VIADD R252, R252, 0xffffff71 ;  /* 0xffffff71fcfc7836 */ /* 0x002fca0000000000 */
[----:B------:R-:W-:Y:S01]  /*93c0*/  ISETP.GE.U32.AND P4, PT, R252, 0x7fffff32, PT ;  /* 0x7fffff32fc00780c */ /* 0x000fe20003f86070 */
[----:B------:R-:W-:-:S05]  /*93d0*/  IMAD.WIDE R246, R72, 0x4, R246 ;  /* 0x0000000448f67825 */ /* 0x000fca00078e02f6 */
[----:B------:R2:W-:Y:S04]  /*93e0*/  STL.64 [R1+0x58], R246 ;  /* 0x000058f601007387 */ /* 0x0005e80000100a00 */
[----:B------:R2:W-:Y:S02]  /*93f0*/  LDGSTS.E [R151+0x38030], desc[UR26][R246.64], !P1 ;  /* 0x38030000f6977fae */ /* 0x0005e4000c9a101a */
[C---:B--2---:R-:W-:Y:S02]  /*9400*/  IMAD.WIDE R246, R72.reuse, 0x4, R250 ;  /* 0x0000000448f67825 */ /* 0x044fe400078e02fa */
[----:B------:R-:W1:Y:S03]  /*9410*/  LDC R251, c[0x0][0x3a0] ;  /* 0x0000e800fffb7b82 */ /* 0x000e660000000800 */
[----:B------:R2:W-:Y:S04]  /*9420*/  STL.64 [R1+0x50], R246 ;  /* 0x000050f601007387 */ /* 0x0005e80000100a00 */
[----:B------:R2:W-:Y:S02]  /*9430*/  LDGSTS.E [R151+0x38034], desc[UR26][R246.64], !P3 ;  /* 0x38034000f6977fae */ /* 0x0005e4000d9a101a */
[----:B--2---:R-:W-:-:S05]  /*9440*/  IMAD.WIDE R246, R72, 0x4, R248 ;  /* 0x0000000448f67825 */ /* 0x004fca00078e02f8 */
[----:B------:R2:W-:Y:S04]  /*9450*/  STL.64 [R1+0x48], R246 ;  /* 0x000048f601007387 */ /* 0x0005e80000100a00 */
[----:B------:R1:W-:Y:S04]  /*9460*/  LDGSTS.E [R151+0x38038], desc[UR26][R246.64], !P4 ;  /* 0x38038000f6977fae */ /* 0x0003e8000e1a101a */
[----:B--2---:R-:W2:Y:S01]  /*9470*/  LDL.LU.64 R246, [R1+0x300] ;  /* 0x0003000001f67983 */ /* 0x004ea20000300a00 */
[----:B------:R-:W-:Y:S02]  /*9480*/  VIADD R252, R150, 0xffffff70 ;  /* 0xffffff7096fc7836 */ /* 0x000fe40000000000 */
[----:B------:R-:W1:Y:S03]  /*9490*/  LDC R150, c[0x0][0x3a0] ;  /* 0x0000e800ff967b82 */ /* 0x000e660000000800 */
[----:B------:R-:W-:-:S05]  /*94a0*/  ISETP.GE.U32.AND P5, PT, R252, 0x7fffff31, PT ;  /* 0x7fffff31fc00780c */ /* 0x000fca0003fa6070 */
[----:B------:R-:W1:Y:S02]  /*94b0*/  LDC R252, c[0x0][0x3a0] ;  /* 0x0000e800fffc7b82 */ /* 0x000e640000000800 */
[----:B-1----:R-:W-:-:S05]  /*94c0*/  VIADD R252, R252, 0xffffff6f ;  /* 0xffffff6ffcfc7836 */ /* 0x002fca0000000000 */
[----:B------:R-:W-:Y:S02]  /*94d0*/  ISETP.GE.U32.AND P1, PT, R252, 0x7fffff30, PT ;  /* 0x7fffff30fc00780c */ /* 0x000fe40003f26070 */
[----:B------:R-:W1:Y:S01]  /*94e0*/  LDC R252, c[0x0][0x3a0] ;  /* 0x0000e800fffc7b82 */ /* 0x000e620000000800 */
[----:B------:R-:W-:Y:S01]  /*94f0*/  VIADD R248, R150, 0xffffff6d ;  /* 0xffffff6d96f87836 */ /* 0x000fe20000000000 */
[----:B------:R-:W-:Y:S01]  /*9500*/  STL.64 [R1+0x2c8], R2 ;  /* 0x0002c80201007387 */ /* 0x000fe20000100a00 */
[----:B------:R-:W-:Y:S02]  /*9510*/  VIADD R250, R251, 0xffffff6e ;  /* 0xffffff6efbfa7836 */ /* 0x000fe40000000000 */
[----:B--2---:R-:W-:-:S04]  /*9520*/  IMAD.WIDE R150, R72, 0x4, R246 ;  /* 0x0000000448967825 */ /* 0x004fc800078e02f6 */
[----:B-1----:R-:W-:Y:S01]  /*9530*/  VIADD R246, R252, 0xffffff6c ;  /* 0xffffff6cfcf67836 */ /* 0x002fe20000000000 */
[----:B------:R-:W-:Y:S01]  /*9540*/  LEA R252, R2, UR10, 0x8 ;  /* 0x0000000a02fc7c11 */ /* 0x000fe2000f8e40ff */
[----:B------:R1:W-:Y:S04]  /*9550*/  STL.64 [R1+0x40], R150 ;  /* 0x0000409601007387 */ /* 0x0003e80000100a00 */
[----:B------:R-:W-:Y:S04]  /*9560*/  LDGSTS.E [R252+0x3803c], desc[UR26][R150.64], !P5 ;  /* 0x3803c00096fc7fae */ /* 0x000fe8000e9a101a */
[----:B-1----:R-:W2:Y:S01]  /*9570*/  LDL.LU.64 R150, [R1+0x2f8] ;  /* 0x0002f80001967983 */ /* 0x002ea20000300a00 */
[----:B------:R-:W-:-:S02]  /*9580*/  ISETP.GE.U32.AND P3, PT, R250, 0x7fffff2f, PT ;  /* 0x7fffff2ffa00780c */ /* 0x000fc40003f66070 */
[----:B------:R-:W1:Y:S01]  /*9590*/  LDC R250, c[0x0][0x3a0] ;  /* 0x0000e800fffa7b82 */ /* 0x000e620000000800 */
[----:B------:R-:W-:-:S07]  /*95a0*/  ISETP.GE.U32.AND P4, PT, R248, 0x7fffff2e, PT ;  /* 0x7fffff2ef800780c */ /* 0x000fce0003f86070 */
[----:B------:R-:W3:Y:S01]  /*95b0*/  LDC R248, c[0x0][0x3a0] ;  /* 0x0000e800fff87b82 */ /* 0x000ee20000000800 */
[----:B------:R-:W-:Y:S01]  /*95c0*/  ISETP.GE.U32.AND P5, PT, R246, 0x7fffff2d, PT ;  /* 0x7fffff2df600780c */ /* 0x000fe20003fa6070 */
[----:B------:R-:W-:-:S05]  /*95d0*/  IMAD.WIDE R2, R72, 0x4, R244 ;  /* 0x0000000448027825 */ /* 0x000fca00078e02f4 */
[----:B------:R4:W-:Y:S01]  /*95e0*/  LDGSTS.E [R252+0x38040], desc[UR26][R2.64], !P1 ;  /* 0x3804000002fc7fae */ /* 0x0009e2000c9a101a */
[----:B------:R-:W2:Y:S01]  /*95f0*/  LDC R246, c[0x0][0x3a0] ;  /* 0x0000e800fff67b82 */ /* 0x000ea20000000800 */
[----:B-1----:R-:W-:-:S05]  /*9600*/  VIADD R244, R250, 0xffffff6b ;  /* 0xffffff6bfaf47836 */ /* 0x002fca0000000000 */
[----:B------:R-:W-:Y:S02]  /*9610*/  ISETP.GE.U32.AND P1, PT, R244, 0x7fffff2c, PT ;  /* 0x7fffff2cf400780c */ /* 0x000fe40003f26070 */
[----:B------:R-:W1:Y:S01]  /*9620*/  LDC R244, c[0x0][0x3a0] ;  /* 0x0000e800fff47b82 */ /* 0x000e620000000800 */
[----:B------:R4:W-:Y:S02]  /*9630*/  STL.64 [R1+0x38], R2 ;  /* 0x0000380201007387 */ /* 0x0009e40000100a00 */
[----:B----4-:R-:W-:-:S05]  /*9640*/  IMAD.WIDE R2, R72, 0x4, R242 ;  /* 0x0000000448027825 */ /* 0x010fca00078e02f2 */
[----:B------:R-:W4:Y:S01]  /*9650*/  LDC R243, c[0x0][0x3a0] ;  /* 0x0000e800fff37b82 */ /* 0x000f220000000800 */
[----:B---3--:R-:W-:Y:S01]  /*9660*/  VIADD R242, R248, 0xffffff6a ;  /* 0xffffff6af8f27836 */ /* 0x008fe20000000000 */
[----:B------:R2:W-:Y:S04]  /*9670*/  LDGSTS.E [R252+0x38044], desc[UR26][R2.64], !P3 ;  /* 0x3804400002fc7fae */ /* 0x0005e8000d9a101a */
[----:B------:R-:W-:Y:S02]  /*9680*/  ISETP.GE.U32.AND P3, PT, R242, 0x7fffff2b, PT ;  /* 0x7fffff2bf200780c */ /* 0x000fe40003f66070 */
[----:B------:R-:W3:Y:S01]  /*9690*/  LDC R242, c[0x0][0x3a0] ;  /* 0x0000e800fff27b82 */ /* 0x000ee20000000800 */
[----:B------:R2:W-:Y:S01]  /*96a0*/  STL.64 [R1+0x30], R2 ;  /* 0x0000300201007387 */ /* 0x0005e20000100a00 */
        /* <DEDUP_REMOVED lines=13> */
[----:B--2---:R-:W-:Y:S02]  /*9780*/  IMAD.WIDE R2, R72, 0x4, R150 ;  /* 0x0000000448027825 */ /* 0x004fe400078e0296 */
[----:B------:R-:W2:Y:S02]  /*9790*/  LDC R151, c[0x0][0x3a0] ;  /* 0x0000e800ff977b82 */ /* 0x000ea40000000800 */
[----:B------:R-:W-:Y:S01]  /*97a0*/  VIADD R150, R246, 0xffffff69 ;  /* 0xffffff69f6967836 */ /* 0x000fe20000000000 */
[----:B------:R3:W-:Y:S04]  /*97b0*/  STL.64 [R1+0x28], R2 ;  /* 0x0000280201007387 */ /* 0x0007e80000100a00 */
[----:B------:R3:W-:Y:S01]  /*97c0*/  LDGSTS.E [R252+0x38048], desc[UR26][R2.64], !P4 ;  /* 0x3804800002fc7fae */ /* 0x0007e2000e1a101a */
[----:B------:R-:W-:Y:S01]  /*97d0*/  ISETP.GE.U32.AND P4, PT, R150, 0x7fffff2a, PT ;  /* 0x7fffff2a9600780c */ /* 0x000fe20003f86070 */
[----:B-1----:R-:W-:-:S02]  /*97e0*/  VIADD R150, R244, 0xffffff68 ;  /* 0xffffff68f4967836 */ /* 0x002fc40000000000 */
[----:B---3--:R-:W-:Y:S02]  /*97f0*/  IMAD.WIDE R2, R72, 0x4, R152 ;  /* 0x0000000448027825 */ /* 0x008fe400078e0298 */
[----:B------:R-:W1:Y:S03]  /*9800*/  LDC R153, c[0x0][0x3a0] ;  /* 0x0000e800ff997b82 */ /* 0x000e660000000800 */
[----:B------:R3:W-:Y:S04]  /*9810*/  STL.64 [R1+0x20], R2 ;  /* 0x0000200201007387 */ /* 0x0007e80000100a00 */
[----:B------:R3:W-:Y:S01]  /*9820*/  LDGSTS.E [R252+0x3804c], desc[UR26][R2.64], !P5 ;  /* 0x3804c00002fc7fae */ /* 0x0007e2000e9a101a */
[----:B------:R-:W-:Y:S01]  /*9830*/  ISETP.GE.U32.AND P5, PT, R150, 0x7fffff29, PT ;  /* 0x7fffff299600780c */ /* 0x000fe20003fa6070 */
[----:B----4-:R-:W-:Y:S01]  /*9840*/  VIADD R150, R243, 0xffffff67 ;  /* 0xffffff67f3967836 */ /* 0x010fe20000000000 */
[----:B------:R-:W4:Y:S01]  /*9850*/  LDC R152, c[0x0][0x3a0] ;  /* 0x0000e800ff987b82 */ /* 0x000f220000000800 */
[----:B---3--:R-:W-:-:S07]  /*9860*/  IMAD.WIDE R2, R72, 0x4, R154 ;  /* 0x0000000448027825 */ /* 0x008fce00078e029a */
[----:B------:R-:W3:Y:S01]  /*9870*/  LDC R154, c[0x0][0x3a0] ;  /* 0x0000e800ff9a7b82 */ /* 0x000ee20000000800 */
[----:B------:R2:W-:Y:S04]  /*9880*/  STL.64 [R1+0x18], R2 ;  /* 0x0000180201007387 */ /* 0x0005e80000100a00 */
[----:B------:R2:W-:Y:S01]  /*9890*/  LDGSTS.E [R252+0x38050], desc[UR26][R2.64], !P1 ;  /* 0x3805000002fc7fae */ /* 0x0005e2000c9a101a */
[----:B------:R-:W-:Y:S01]  /*98a0*/  ISETP.GE.U32.AND P1, PT, R150, 0x7fffff28, PT ;  /* 0x7fffff289600780c */ /* 0x000fe20003f26070 */
[----:B------:R-:W-:Y:S02]  /*98b0*/  VIADD R150, R242, 0xffffff66 ;  /* 0xffffff66f2967836 */ /* 0x000fe40000000000 */
[----:B--2---:R-:W-:-:S05]  /*98c0*/  IMAD.WIDE R2, R72, 0x4, R156 ;  /* 0x0000000448027825 */ /* 0x004fca00078e029c */
[----:B------:R2:W-:Y:S01]  /*98d0*/  LDGSTS.E [R252+0x38054], desc[UR26][R2.64], !P3 ;  /* 0x3805400002fc7fae */ /* 0x0005e2000d9a101a */
[----:B------:R-:W-:Y:S01]  /*98e0*/  ISETP.GE.U32.AND P3, PT, R150, 0x7fffff27, PT ;  /* 0x7fffff279600780c */ /* 0x000fe20003f66070 */
[----:B------:R-:W-:Y:S02]  /*98f0*/  VIADD R150, R151, 0xffffff65 ;  /* 0xffffff6597967836 */ /* 0x000fe40000000000 */
[----:B------:R-:W3:Y:S01]  /*9900*/  LDC R151, c[0x0][0x3a0] ;  /* 0x0000e800ff977b82 */ /* 0x000ee20000000800 */
[----:B------:R2:W-:Y:S02]  /*9910*/  STL.64 [R1+0x10], R2 ;  /* 0x0000100201007387 */ /* 0x0005e40000100a00 */
[----:B--2---:R-:W-:-:S05]  /*9920*/  IMAD.WIDE R2, R72, 0x4, R158 ;  /* 0x0000000448027825 */ /* 0x004fca00078e029e */
[----:B------:R2:W-:Y:S04]  /*9930*/  STL.64 [R1+0x8], R2 ;  /* 0x0000080201007387 */ /* 0x0005e80000100a00 */
[----:B------:R2:W-:Y:S01]  /*9940*/  LDGSTS.E [R252+0x38058], desc[UR26][R2.64], !P4 ;  /* 0x3805800002fc7fae */ /* 0x0005e2000e1a101a */
[----:B------:R-:W-:Y:S01]  /*9950*/  ISETP.GE.U32.AND P4, PT, R150, 0x7fffff26, PT ;  /* 0x7fffff269600780c */ /* 0x000fe20003f86070 */
[----:B-1----:R-:W-:Y:S02]  /*9960*/  VIADD R150, R153, 0xffffff64 ;  /* 0xffffff6499967836 */ /* 0x002fe40000000000 */
[----:B------:R-:W1:Y:S01]  /*9970*/  LDC R153, c[0x0][0x3a0] ;  /* 0x0000e800ff997b82 */ /* 0x000e620000000800 */
[----:B--2---:R-:W-:-:S05]  /*9980*/  IMAD.WIDE R2, R72, 0x4, R160 ;  /* 0x0000000448027825 */ /* 0x004fca00078e02a0 */
[----:B------:R2:W-:Y:S01]  /*9990*/  LDGSTS.E [R252+0x3805c], desc[UR26][R2.64], !P5 ;  /* 0x3805c00002fc7fae */ /* 0x0005e2000e9a101a */
[----:B------:R-:W-:Y:S01]  /*99a0*/  ISETP.GE.U32.AND P5, PT, R150, 0x7fffff25, PT ;  /* 0x7fffff259600780c */ /* 0x000fe20003fa6070 */
[----:B----4-:R-:W-:Y:S02]  /*99b0*/  VIADD R150, R152, 0xffffff63 ;  /* 0xffffff6398967836 */ /* 0x010fe40000000000 */
[----:B------:R-:W4:Y:S01]  /*99c0*/  LDC R152, c[0x0][0x3a0] ;  /* 0x0000e800ff987b82 */ /* 0x000f220000000800 */
[----:B------:R-:W-:Y:S02]  /*99d0*/  LDGSTS.E [R252+0x38060], desc[UR26][R250.64], !P1 ;  /* 0x38060000fafc7fae */ /* 0x000fe4000c9a101a */
[----:B------:R-:W-:Y:S01]  /*99e0*/  ISETP.GE.U32.AND P1, PT, R150, 0x7fffff24, PT ;  /* 0x7fffff249600780c */ /* 0x000fe20003f26070 */
[----:B---3--:R-:W-:Y:S01]  /*99f0*/  VIADD R150, R151, 0xffffff62 ;  /* 0xffffff6297967836 */ /* 0x008fe20000000000 */
[----:B------:R-:W-:Y:S03]  /*9a00*/  LDGSTS.E [R252+0x38064], desc[UR26][R248.64], !P3 ;  /* 0x38064000f8fc7fae */ /* 0x000fe6000d9a101a */
[----:B------:R-:W3:Y:S01]  /*9a10*/  LDC R151, c[0x0][0x3a0] ;  /* 0x0000e800ff977b82 */ /* 0x000ee20000000800 */
[----:B------:R-:W-:Y:S01]  /*9a20*/  ISETP.GE.U32.AND P3, PT, R150, 0x7fffff23, PT ;  /* 0x7fffff239600780c */ /* 0x000fe20003f66070 */
[----:B------:R-:W-:-:S04]  /*9a30*/  IMAD.WIDE R246, R72, 0x4, R166 ;  /* 0x0000000448f67825 */ /* 0x000fc800078e02a6 */
[----:B-1----:R-:W-:Y:S01]  /*9a40*/  VIADD R150, R153, 0xffffff61 ;  /* 0xffffff6199967836 */ /* 0x002fe20000000000 */
[----:B------:R-:W-:Y:S01]  /*9a50*/  LDGSTS.E [R252+0x38068], desc[UR26][R246.64], !P4 ;  /* 0x38068000f6fc7fae */ /* 0x000fe2000e1a101a */
[----:B------:R-:W1:Y:S01]  /*9a60*/  LDC R153, c[0x0][0x3a0] ;  /* 0x0000e800ff997b82 */ /* 0x000e620000000800 */
[----:B------:R-:W-:Y:S02]  /*9a70*/  IMAD.WIDE R244, R72, 0x4, R168 ;  /* 0x0000000448f47825 */ /* 0x000fe400078e02a8 */
[----:B------:R-:W-:-:S03]  /*9a80*/  ISETP.GE.U32.AND P4, PT, R150, 0x7fffff22, PT ;  /* 0x7fffff229600780c */ /* 0x000fc60003f86070 */
[----:B------:R-:W-:Y:S01]  /*9a90*/  LDGSTS.E [R252+0x3806c], desc[UR26][R244.64], !P5 ;  /* 0x3806c000f4fc7fae */ /* 0x000fe2000e9a101a */
[----:B----4-:R-:W-:Y:S02]  /*9aa0*/  VIADD R150, R152, 0xffffff60 ;  /* 0xffffff6098967836 */ /* 0x010fe40000000000 */
[----:B------:R-:W4:Y:S03]  /*9ab0*/  LDC R152, c[0x0][0x3a0] ;  /* 0x0000e800ff987b82 */ /* 0x000f260000000800 */
[----:B------:R-:W-:Y:S01]  /*9ac0*/  ISETP.GE.U32.AND P5, PT, R150, 0x7fffff21, PT ;  /* 0x7fffff219600780c */ /* 0x000fe20003fa6070 */
[----:B---3--:R-:W-:-:S04]  /*9ad0*/  VIADD R150, R151, 0xffffff5f ;  /* 0xffffff5f97967836 */ /* 0x008fc80000000000 */
[----:B------:R-:W3:Y:S01]  /*9ae0*/  LDC R151, c[0x0][0x3a0] ;  /* 0x0000e800ff977b82 */ /* 0x000ee20000000800 */
[----:B------:R-:W-:-:S04]  /*9af0*/  IMAD.WIDE R242, R72, 0x4, R170 ;  /* 0x0000000448f27825 */ /* 0x000fc800078e02aa */
[----:B------:R-:W-:Y:S01]  /*9b00*/  IMAD.WIDE R170, R72, 0x4, R172 ;  /* 0x0000000448aa7825 */ /* 0x000fe200078e02ac */
[----:B------:R-:W-:Y:S01]  /*9b10*/  LDGSTS.E [R252+0x38070], desc[UR26][R242.64], !P1 ;  /* 0x38070000f2fc7fae */ /* 0x000fe2000c9a101a */
[----:B------:R-:W-:Y:S02]  /*9b20*/  ISETP.GE.U32.AND P1, PT, R150, 0x7fffff20, PT ;  /* 0x7fffff209600780c */ /* 0x000fe40003f26070 */
[----:B-1----:R-:W-:Y:S01]  /*9b30*/  VIADD R150, R153, 0xffffff5e ;  /* 0xffffff5e99967836 */ /* 0x002fe20000000000 */
[----:B------:R-:W-:Y:S01]  /*9b40*/  LDGSTS.E [R252+0x38074], desc[UR26][R170.64], !P3 ;  /* 0x38074000aafc7fae */ /* 0x000fe2000d9a101a */
[----:B------:R-:W1:Y:S03]  /*9b50*/  LDC R153, c[0x0][0x3a0] ;  /* 0x0000e800ff997b82 */ /* 0x000e660000000800 */
[----:B------:R-:W-:Y:S01]  /*9b60*/  ISETP.GE.U32.AND P3, PT, R150, 0x7fffff1f, PT ;  /* 0x7fffff1f9600780c */ /* 0x000fe20003f66070 */
[----:B------:R-:W-:Y:S01]  /*9b70*/  LDGSTS.E [R252+0x38078], desc[UR26][R174.64], !P4 ;  /* 0x38078000aefc7fae */ /* 0x000fe2000e1a101a */
[----:B----4-:R-:W-:-:S03]  /*9b80*/  VIADD R150, R152, 0xffffff5d ;  /* 0xffffff5d98967836 */ /* 0x010fc60000000000 */
[----:B------:R-:W4:Y:S02]  /*9b90*/  LDC R152, c[0x0][0x3a0] ;  /* 0x0000e800ff987b82 */ /* 0x000f240000000800 */
[----:B------:R-:W-:Y:S01]  /*9ba0*/  ISETP.GE.U32.AND P4, PT, R150, 0x7fffff1e, PT ;  /* 0x7fffff1e9600780c */ /* 0x000fe20003f86070 */
[----:B---3--:R-:W-:-:S05]  /*9bb0*/  VIADD R150, R151, 0xffffff5c ;  /* 0xffffff5c97967836 */ /* 0x008fca0000000000 */
[----:B------:R-:W3:Y:S01]  /*9bc0*/  LDC R151, c[0x0][0x3a0] ;  /* 0x0000e800ff977b82 */ /* 0x000ee20000000800 */
[----:B------:R-:W-:-:S05]  /*9bd0*/  IMAD.WIDE R166, R72, 0x4, R176 ;  /* 0x0000000448a67825 */ /* 0x000fca00078e02b0 */
[----:B------:R-:W-:Y:S01]  /*9be0*/  LDGSTS.E [R252+0x3807c], desc[UR26][R166.64], !P5 ;  /* 0x3807c000a6fc7fae */ /* 0x000fe2000e9a101a */
[----:B------:R-:W-:Y:S01]  /*9bf0*/  ISETP.GE.U32.AND P5, PT, R150, 0x7fffff1d, PT ;  /* 0x7fffff1d9600780c */ /* 0x000fe20003fa6070 */
[----:B-1----:R-:W-:Y:S02]  /*9c00*/  VIADD R150, R153, 0xffffff5b ;  /* 0xffffff5b99967836 */ /* 0x002fe40000000000 */
[----:B------:R-:W1:Y:S01]  /*9c10*/  LDC R153, c[0x0][0x3a0] ;  /* 0x0000e800ff997b82 */ /* 0x000e620000000800 */
[----:B------:R-:W-:Y:S02]  /*9c20*/  LDGSTS.E [R252+0x38080], desc[UR26][R178.64], !P1 ;  /* 0x38080000b2fc7fae */ /* 0x000fe4000c9a101a */
[----:B------:R-:W-:Y:S02]  /*9c30*/  ISETP.GE.U32.AND P1, PT, R150, 0x7fffff1c, PT ;  /* 0x7fffff1c9600780c */ /* 0x000fe40003f26070 */
[----:B------:R-:W-:Y:S01]  /*9c40*/  LDGSTS.E [R252+0x38084], desc[UR26][R180.64], !P3 ;  /* 0x38084000b4fc7fae */ /* 0x000fe2000d9a101a */
[----:B----4-:R-:W-:-:S02]  /*9c50*/  VIADD R150, R152, 0xffffff5a ;  /* 0xffffff5a98967836 */ /* 0x010fc40000000000 */
[----:B------:R-:W4:Y:S01]  /*9c60*/  LDC R152, c[0x0][0x3a0] ;  /* 0x0000e800ff987b82 */ /* 0x000f220000000800 */
[----:B------:R-:W-:Y:S02]  /*9c70*/  LDGSTS.E [R252+0x38088], desc[UR26][R182.64], !P4 ;  /* 0x38088000b6fc7fae */ /* 0x000fe4000e1a101a */
[----:B------:R-:W-:Y:S02]  /*9c80*/  ISETP.GE.U32.AND P3, PT, R150, 0x7fffff1b, PT ;  /* 0x7fffff1b9600780c */ /* 0x000fe40003f66070 */
[----:B------:R-:W-:Y:S01]  /*9c90*/  LDGSTS.E [R252+0x3808c], desc[UR26][R184.64], !P5 ;  /* 0x3808c000b8fc7fae */ /* 0x000fe2000e9a101a */
[----:B---3--:R-:W-:Y:S02]  /*9ca0*/  VIADD R150, R151, 0xffffff59 ;  /* 0xffffff5997967836 */ /* 0x008fe40000000000 */
[----:B------:R-:W3:Y:S01]  /*9cb0*/  LDC R151, c[0x0][0x3a0] ;  /* 0x0000e800ff977b82 */ /* 0x000ee20000000800 */
[----:B------:R-:W-:Y:S02]  /*9cc0*/  LDGSTS.E [R252+0x38090], desc[UR26][R186.64], !P1 ;  /* 0x38090000bafc7fae */ /* 0x000fe4000c9a101a */
[----:B------:R-:W-:Y:S01]  /*9cd0*/  ISETP.GE.U32.AND P4, PT, R150, 0x7fffff1a, PT ;  /* 0x7fffff1a9600780c */ /* 0x000fe20003f86070 */
[----:B-1----:R-:W-:-:S04]  /*9ce0*/  VIADD R150, R153, 0xffffff58 ;  /* 0xffffff5899967836 */ /* 0x002fc80000000000 */
[----:B------:R-:W-:Y:S01]  /*9cf0*/  LDGSTS.E [R252+0x38094], desc[UR26][R188.64], !P3 ;  /* 0x38094000bcfc7fae */ /* 0x000fe2000d9a101a */
[----:B------:R-:W1:Y:S01]  /*9d00*/  LDC R153, c[0x0][0x3a0] ;  /* 0x0000e800ff997b82 */ /* 0x000e620000000800 */
[----:B------:R-:W-:Y:S01]  /*9d10*/  ISETP.GE.U32.AND P5, PT, R150, 0x7fffff19, PT ;  /* 0x7fffff199600780c */ /* 0x000fe20003fa6070 */
[----:B----4-:R-:W-:-:S05]  /*9d20*/  VIADD R150, R152, 0xffffff57 ;  /* 0xffffff5798967836 */ /* 0x010fca0000000000 */
[----:B------:R-:W-:Y:S01]  /*9d30*/  LDGSTS.E [R252+0x38098], desc[UR26][R190.64], !P4 ;  /* 0x38098000befc7fae */ /* 0x000fe2000e1a101a */
[----:B------:R-:W4:Y:S01]  /*9d40*/  LDC R152, c[0x0][0x3a0] ;  /* 0x0000e800ff987b82 */ /* 0x000f220000000800 */
[----:B------:R-:W-:Y:S01]  /*9d50*/  ISETP.GE.U32.AND P1, PT, R150, 0x7fffff18, PT ;  /* 0x7fffff189600780c */ /* 0x000fe20003f26070 */
[----:B---3--:R-:W-:-:S06]  /*9d60*/  VIADD R150, R151, 0xffffff56 ;  /* 0xffffff5697967836 */ /* 0x008fcc0000000000 */
[----:B------:R-:W3:Y:S01]  /*9d70*/  LDC R151, c[0x0][0x3a0] ;  /* 0x0000e800ff977b82 */ /* 0x000ee20000000800 */
[----:B------:R-:W-:Y:S01]  /*9d80*/  LDGSTS.E [R252+0x3809c], desc[UR26][R192.64], !P5 ;  /* 0x3809c000c0fc7fae */ /* 0x000fe2000e9a101a */
[----:B------:R-:W-:Y:S01]  /*9d90*/  ISETP.GE.U32.AND P3, PT, R150, 0x7fffff17, PT ;  /* 0x7fffff179600780c */ /* 0x000fe20003f66070 */
[----:B-1----:R-:W-:-:S03]  /*9da0*/  VIADD R150, R153, 0xffffff55 ;  /* 0xffffff5599967836 */ /* 0x002fc60000000000 */
[----:B------:R-:W-:Y:S02]  /*9db0*/  LDGSTS.E [R252+0x380a0], desc[UR26][R194.64], !P1 ;  /* 0x380a0000c2fc7fae */ /* 0x000fe4000c9a101a */
        /* <DEDUP_REMOVED lines=8> */
[----:B------:R-:W-:Y:S01]  /*9e40*/  ISETP.GE.U32.AND P1, PT, R150, 0x7fffff14, PT ;  /* 0x7fffff149600780c */ /* 0x000fe20003f26070 */
[----:B-1----:R-:W-:-:S06]  /*9e50*/  VIADD R150, R153, 0xffffff52 ;  /* 0xffffff5299967836 */ /* 0x002fcc0000000000 */
[----:B------:R-:W1:Y:S01]  /*9e60*/  LDC R153, c[0x0][0x3a0] ;  /* 0x0000e800ff997b82 */ /* 0x000e620000000800 */
[----:B------:R-:W-:Y:S01]  /*9e70*/  IMAD.WIDE R198, R72, 0x4, R198 ;  /* 0x0000000448c67825 */ /* 0x000fe200078e02c6 */
[----:B------:R-:W-:-:S03]  /*9e80*/  ISETP.GE.U32.AND P3, PT, R150, 0x7fffff13, PT ;  /* 0x7fffff139600780c */ /* 0x000fc60003f66070 */
[----:B----4-:R-:W-:Y:S01]  /*9e90*/  VIADD R150, R152, 0xffffff51 ;  /* 0xffffff5198967836 */ /* 0x010fe20000000000 */
[----:B------:R-:W-:Y:S02]  /*9ea0*/  LDGSTS.E [R252+0x380a8], desc[UR26][R198.64], !P4 ;  /* 0x380a8000c6fc7fae */ /* 0x000fe4000e1a101a */
[----:B------:R-:W4:Y:S02]  /*9eb0*/  LDC R152, c[0x0][0x3a0] ;  /* 0x0000e800ff987b82 */ /* 0x000f240000000800 */
[----:B------:R-:W-:Y:S01]  /*9ec0*/  ISETP.GE.U32.AND P4, PT, R150, 0x7fffff12, PT ;  /* 0x7fffff129600780c */ /* 0x000fe20003f86070 */
[----:B---3--:R-:W-:-:S05]  /*9ed0*/  VIADD R150, R151, 0xffffff50 ;  /* 0xffffff5097967836 */ /* 0x008fca0000000000 */
[----:B------:R-:W3:Y:S01]  /*9ee0*/  LDC R151, c[0x0][0x3a0] ;  /* 0x0000e800ff977b82 */ /* 0x000ee20000000800 */
[----:B------:R-:W-:-:S04]  /*9ef0*/  IMAD.WIDE R200, R72, 0x4, R200 ;  /* 0x0000000448c87825 */ /* 0x000fc800078e02c8 */
[----:B------:R-:W-:Y:S01]  /*9f00*/  IMAD.WIDE R202, R72, 0x4, R202 ;  /* 0x0000000448ca7825 */ /* 0x000fe200078e02ca */
[----:B------:R-:W-:Y:S01]  /*9f10*/  LDGSTS.E [R252+0x380ac], desc[UR26][R200.64], !P5 ;  /* 0x380ac000c8fc7fae */ /* 0x000fe2000e9a101a */
[----:B------:R-:W-:Y:S02]  /*9f20*/  ISETP.GE.U32.AND P5, PT, R150, 0x7fffff11, PT ;  /* 0x7fffff119600780c */ /* 0x000fe40003fa6070 */
[----:B-1----:R-:W-:Y:S01]  /*9f30*/  VIADD R150, R153, 0xffffff4f ;  /* 0xffffff4f99967836 */ /* 0x002fe20000000000 */
[----:B------:R-:W-:Y:S01]  /*9f40*/  LDGSTS.E [R252+0x380b0], desc[UR26][R202.64], !P1 ;  /* 0x380b0000cafc7fae */ /* 0x000fe2000c9a101a */
[----:B------:R-:W1:Y:S01]  /*9f50*/  LDC R153, c[0x0][0x3a0] ;  /* 0x0000e800ff997b82 */ /* 0x000e620000000800 */
[----:B------:R-:W-:Y:S02]  /*9f60*/  IMAD.WIDE R204, R72, 0x4, R204 ;  /* 0x0000000448cc7825 */ /* 0x000fe400078e02cc */
[----:B------:R-:W-:Y:S02]  /*9f70*/  ISETP.GE.U32.AND P1, PT, R150, 0x7fffff10, PT ;  /* 0x7fffff109600780c */ /* 0x000fe40003f26070 */
        /* <DEDUP_REMOVED lines=17> */
[----:B------:R-:W4:Y:S01]  /*a090*/  LDC R152, c[0x0][0x3a0] ;  /* 0x0000e800ff987b82 */ /* 0x000f220000000800 */
[----:B------:R-:W-:Y:S01]  /*a0a0*/  IMAD.WIDE R212, R72, 0x4, R212 ;  /* 0x0000000448d47825 */ /* 0x000fe200078e02d4 */
[----:B------:R-:W-:-:S03]  /*a0b0*/  ISETP.GE.U32.AND P1, PT, R150, 0x7fffff0c, PT ;  /* 0x7fffff0c9600780c */ /* 0x000fc60003f26070 */
[----:B---3--:R-:W-:Y:S01]  /*a0c0*/  VIADD R150, R151, 0xffffff4a ;  /* 0xffffff4a97967836 */ /* 0x008fe20000000000 */
[----:B------:R-:W-:Y:S01]  /*a0d0*/  LDGSTS.E [R252+0x380c4], desc[UR26][R212.64], !P3 ;  /* 0x380c4000d4fc7fae */ /* 0x000fe2000d9a101a */
[----:B------:R-:W-:Y:S01]  /*a0e0*/  IMAD.WIDE R214, R72, 0x4, R214 ;  /* 0x0000000448d67825 */ /* 0x000fe200078e02d6 */
[----:B------:R-:W3:Y:S02]  /*a0f0*/  LDC R151, c[0x0][0x3a0] ;  /* 0x0000e800ff977b82 */ /* 0x000ee40000000800 */
[----:B------:R-:W-:Y:S01]  /*a100*/  ISETP.GE.U32.AND P3, PT, R150, 0x7fffff0b, PT ;  /* 0x7fffff0b9600780c */ /* 0x000fe20003f66070 */
[----:B------:R-:W-:Y:S01]  /*a110*/  VIADD R150, R154, 0xffffff49 ;  /* 0xffffff499a967836 */ /* 0x000fe20000000000 */
[----:B------:R-:W-:Y:S01]  /*a120*/  LDGSTS.E [R252+0x380c8], desc[UR26][R214.64], !P4 ;  /* 0x380c8000d6fc7fae */ /* 0x000fe2000e1a101a */
[----:B------:R-:W-:-:S03]  /*a130*/  IMAD.WIDE R216, R72, 0x4, R216 ;  /* 0x0000000448d87825 */ /* 0x000fc600078e02d8 */
[----:B------:R-:W-:Y:S01]  /*a140*/  ISETP.GE.U32.AND P4, PT, R150, 0x7fffff0a, PT ;  /* 0x7fffff0a9600780c */ /* 0x000fe20003f86070 */
[----:B-1----:R-:W-:Y:S01]  /*a150*/  VIADD R150, R153, 0xffffff48 ;  /* 0xffffff4899967836 */ /* 0x002fe20000000000 */
[----:B------:R-:W-:Y:S01]  /*a160*/  LDGSTS.E [R252+0x380cc], desc[UR26][R216.64], !P5 ;  /* 0x380cc000d8fc7fae */ /* 0x000fe2000e9a101a */
[----:B------:R-:W1:Y:S03]  /*a170*/  LDC R153, c[0x0][0x3a0] ;  /* 0x0000e800ff997b82 */ /* 0x000e660000000800 */
[----:B------:R-:W-:Y:S01]  /*a180*/  ISETP.GE.U32.AND P5, PT, R150, 0x7fffff09, PT ;  /* 0x7fffff099600780c */ /* 0x000fe20003fa6070 */
[----:B----4-:R-:W-:-:S04]  /*a190*/  VIADD R150, R152, 0xffffff47 ;  /* 0xffffff4798967836 */ /* 0x010fc80000000000 */
[----:B------:R-:W4:Y:S01]  /*a1a0*/  LDC R152, c[0x0][0x3a0] ;  /* 0x0000e800ff987b82 */ /* 0x000f220000000800 */
[----:B------:R-:W-:-:S04]  /*a1b0*/  IMAD.WIDE R218, R72, 0x4, R218 ;  /* 0x0000000448da7825 */ /* 0x000fc800078e02da */
[----:B------:R-:W-:Y:S01]  /*a1c0*/  IMAD.WIDE R220, R72, 0x4, R220 ;  /* 0x0000000448dc7825 */ /* 0x000fe200078e02dc */
[----:B------:R-:W-:Y:S01]  /*a1d0*/  LDGSTS.E [R252+0x380d0], desc[UR26][R218.64], !P1 ;  /* 0x380d0000dafc7fae */ /* 0x000fe2000c9a101a */
[----:B------:R-:W-:Y:S01]  /*a1e0*/  ISETP.GE.U32.AND P1, PT, R150, 0x7fffff08, PT ;  /* 0x7fffff089600780c */ /* 0x000fe20003f26070 */
[----:B------:R-:W2:Y:S01]  /*a1f0*/  LDC R154, c[0x0][0x3a0] ;  /* 0x0000e800ff9a7b82 */ /* 0x000ea20000000800 */
[----:B---3--:R-:W-:Y:S01]  /*a200*/  VIADD R150, R151, 0xffffff46 ;  /* 0xffffff4697967836 */ /* 0x008fe20000000000 */
[----:B------:R-:W-:Y:S01]  /*a210*/  LDGSTS.E [R252+0x380d4], desc[UR26][R220.64], !P3 ;  /* 0x380d4000dcfc7fae */ /* 0x000fe2000d9a101a */
[----:B------:R-:W-:-:S03]  /*a220*/  IMAD.WIDE R222, R72, 0x4, R222 ;  /* 0x0000000448de7825 */ /* 0x000fc600078e02de */
[----:B------:R-:W-:Y:S02]  /*a230*/  ISETP.GE.U32.AND P3, PT, R150, 0x7fffff07, PT ;  /* 0x7fffff079600780c */ /* 0x000fe40003f66070 */
[----:B------:R-:W3:Y:S01]  /*a240*/  LDC R151, c[0x0][0x3a0] ;  /* 0x0000e800ff977b82 */ /* 0x000ee20000000800 */
[----:B-1----:R-:W-:Y:S01]  /*a250*/  VIADD R150, R153, 0xffffff45 ;  /* 0xffffff4599967836 */ /* 0x002fe20000000000 */
[----:B------:R-:W-:Y:S04]  /*a260*/  LDGSTS.E [R252+0x380d8], desc[UR26][R222.64], !P4 ;  /* 0x380d8000defc7fae */ /* 0x000fe8000e1a101a */
[----:B------:R-:W-:Y:S01]  /*a270*/  ISETP.GE.U32.AND P4, PT, R150, 0x7fffff06, PT ;  /* 0x7fffff069600780c */ /* 0x000fe20003f86070 */
[----:B----4-:R-:W-:Y:S01]  /*a280*/  VIADD R150, R152, 0xffffff44 ;  /* 0xffffff4498967836 */ /* 0x010fe20000000000 */
[----:B------:R-:W1:Y:S08]  /*a290*/  LDC R153, c[0x0][0x3a0] ;  /* 0x0000e800ff997b82 */ /* 0x000e700000000800 */
[----:B------:R-:W4:Y:S01]  /*a2a0*/  LDC R152, c[0x0][0x3a0] ;  /* 0x0000e800ff987b82 */ /* 0x000f220000000800 */
[----:B------:R-:W-:-:S04]  /*a2b0*/  IMAD.WIDE R224, R72, 0x4, R224 ;  /* 0x0000000448e07825 */ /* 0x000fc800078e02e0 */
[----:B------:R-:W-:Y:S01]  /*a2c0*/  IMAD.WIDE R226, R72, 0x4, R226 ;  /* 0x0000000448e27825 */ /* 0x000fe200078e02e2 */
[----:B------:R-:W-:Y:S01]  /*a2d0*/  LDGSTS.E [R252+0x380dc], desc[UR26][R224.64], !P5 ;  /* 0x380dc000e0fc7fae */ /* 0x000fe2000e9a101a */
[----:B------:R-:W-:Y:S02]  /*a2e0*/  ISETP.GE.U32.AND P5, PT, R150, 0x7fffff05, PT ;  /* 0x7fffff059600780c */ /* 0x000fe40003fa6070 */
[----:B---3--:R-:W-:Y:S01]  /*a2f0*/  VIADD R150, R151, 0xffffff43 ;  /* 0xffffff4397967836 */ /* 0x008fe20000000000 */
[----:B------:R-:W-:Y:S01]  /*a300*/  LDGSTS.E [R252+0x380e0], desc[UR26][R226.64], !P1 ;  /* 0x380e0000e2fc7fae */ /* 0x000fe2000c9a101a */
[----:B------:R-:W-:-:S03]  /*a310*/  IMAD.WIDE R228, R72, 0x4, R228 ;  /* 0x0000000448e47825 */ /* 0x000fc600078e02e4 */
[----:B------:R-:W-:Y:S01]  /*a320*/  ISETP.GE.U32.AND P1, PT, R150, 0x7fffff04, PT ;  /* 0x7fffff049600780c */ /* 0x000fe20003f26070 */
[----:B--2---:R-:W-:Y:S01]  /*a330*/  VIADD R150, R154, 0xffffff42 ;  /* 0xffffff429a967836 */ /* 0x004fe20000000000 */
[----:B------:R-:W-:Y:S01]  /*a340*/  LDGSTS.E [R252+0x380e4], desc[UR26][R228.64], !P3 ;  /* 0x380e4000e4fc7fae */ /* 0x000fe2000d9a101a */
[C---:B------:R-:W-:Y:S01]  /*a350*/  IMAD.WIDE R230, R72.reuse, 0x4, R230 ;  /* 0x0000000448e67825 */ /* 0x040fe200078e02e6 */
[----:B------:R-:W2:Y:S03]  /*a360*/  LDC R154, c[0x0][0x3a0] ;  /* 0x0000e800ff9a7b82 */ /* 0x000ea60000000800 */
[----:B------:R-:W-:Y:S01]  /*a370*/  IMAD.WIDE R232, R72, 0x4, R232 ;  /* 0x0000000448e87825 */ /* 0x000fe200078e02e8 */
[----:B------:R-:W-:Y:S01]  /*a380*/  ISETP.GE.U32.AND P3, PT, R150, 0x7fffff03, PT ;  /* 0x7fffff039600780c */ /* 0x000fe20003f66070 */
[----:B------:R-:W-:Y:S02]  /*a390*/  LDGSTS.E [R252+0x380e8], desc[UR26][R230.64], !P4 ;  /* 0x380e8000e6fc7fae */ /* 0x000fe4000e1a101a */
[----:B----4-:R-:W-:-:S02]  /*a3a0*/  VIADD R151, R152, 0xffffff40 ;  /* 0xffffff4098977836 */ /* 0x010fc40000000000 */
[----:B-1----:R-:W-:Y:S01]  /*a3b0*/  VIADD R150, R153, 0xffffff41 ;  /* 0xffffff4199967836 */ /* 0x002fe20000000000 */
[----:B------:R-:W-:Y:S04]  /*a3c0*/  LDGSTS.E [R252+0x380ec], desc[UR26][R232.64], !P5 ;  /* 0x380ec000e8fc7fae */ /* 0x000fe8000e9a101a */
[----:B------:R1:W-:Y:S01]  /*a3d0*/  STL.64 [R1+0x2d0], R2 ;  /* 0x0002d00201007387 */ /* 0x0003e20000100a00 */
[----:B------:R-:W-:Y:S01]  /*a3e0*/  ISETP.GE.AND P5, PT, R77, R151, PT ;  /* 0x000000974d00720c */ /* 0x000fe20003fa6270 */
[----:B------:R-:W-:Y:S01]  /*a3f0*/  IMAD.WIDE R36, R79, 0x4, R36 ;  /* 0x000000044f247825 */ /* 0x000fe200078e0224 */
[----:B------:R-:W-:Y:S01]  /*a400*/  ISETP.GE.U32.AND P4, PT, R150, 0x7fffff02, PT ;  /* 0x7fffff029600780c */ /* 0x000fe20003f86070 */
[----:B------:R-:W3:Y:S01]  /*a410*/  LDC R152, c[0x0][0x3a0] ;  /* 0x0000e800ff987b82 */ /* 0x000ee20000000800 */
[----:B------:R-:W-:-:S02]  /*a420*/  SEL R150, RZ, 0x4, P5 ;  /* 0x00000004ff967807 */ /* 0x000fc40002800000 */
[----:B------:R-:W-:Y:S01]  /*a430*/  ISETP.GT.AND P5, PT, R76, 0xff, PT ;  /* 0x000000ff4c00780c */ /* 0x000fe20003fa4270 */
[----:B------:R-:W-:Y:S01]  /*a440*/  STL.64 [R1+0x2d8], R250 ;  /* 0x0002d8fa01007387 */ /* 0x000fe20000100a00 */
[----:B-1----:R-:W-:-:S03]  /*a450*/  IMAD.WIDE R2, R72, 0x4, R234 ;  /* 0x0000000448027825 */ /* 0x002fc600078e02ea */
[----:B------:R-:W-:Y:S01]  /*a460*/  STL.64 [R1+0x2e0], R248 ;  /* 0x0002e0f801007387 */ /* 0x000fe20000100a00 */
[----:B------:R-:W-:Y:S01]  /*a470*/  SEL R150, R150, RZ, P5 ;  /* 0x000000ff96967207 */ /* 0x000fe20002800000 */
[----:B------:R-:W1:Y:S01]  /*a480*/  LDC R153, c[0x0][0x3a0] ;  /* 0x0000e800ff997b82 */ /* 0x000e620000000800 */
[----:B------:R-:W-:Y:S01]  /*a490*/  ISETP.GE.U32.AND P5, PT, R151, 0x7fffff01, PT ;  /* 0x7fffff019700780c */ /* 0x000fe20003fa6070 */
[----:B------:R-:W-:Y:S04]  /*a4a0*/  STL.64 [R1+0x2e8], R246 ;  /* 0x0002e8f601007387 */ /* 0x000fe80000100a00 */
[----:B------:R4:W-:Y:S01]  /*a4b0*/  STL.64 [R1+0x168], R2 ;  /* 0x0001680201007387 */ /* 0x0009e20000100a00 */
[----:B------:R-:W-:Y:S01]  /*a4c0*/  IMAD.WIDE R76, R72, 0x4, R240 ;  /* 0x00000004484c7825 */ /* 0x000fe200078e02f0 */
[----:B------:R-:W1:Y:S02]  /*a4d0*/  LDC R151, c[0x0][0x3a0] ;  /* 0x0000e800ff977b82 */ /* 0x000e640000000800 */
[----:B------:R4:W-:Y:S01]  /*a4e0*/  LDGSTS.E [R252+0x380f0], desc[UR26][R2.64], !P1 ;  /* 0x380f000002fc7fae */ /* 0x0009e2000c9a101a */
[----:B------:R-:W-:-:S04]  /*a4f0*/  IMAD.WIDE R88, R79, 0x4, R88 ;  /* 0x000000044f587825 */ /* 0x000fc800078e0258 */
[----:B----4-:R-:W-:-:S05]  /*a500*/  IMAD.WIDE R2, R72, 0x4, R236 ;  /* 0x0000000448027825 */ /* 0x010fca00078e02ec */
[----:B------:R4:W-:Y:S04]  /*a510*/  STL.64 [R1+0x160], R2 ;  /* 0x0001600201007387 */ /* 0x0009e80000100a00 */
[----:B------:R4:W-:Y:S01]  /*a520*/  LDGSTS.E [R252+0x380f4], desc[UR26][R2.64], !P3 ;  /* 0x380f400002fc7fae */ /* 0x0009e2000d9a101a */
[----:B------:R-:W-:-:S04]  /*a530*/  IMAD.WIDE R96, R79, 0x4, R96 ;  /* 0x000000044f607825 */ /* 0x000fc800078e0260 */
[----:B------:R-:W-:-:S04]  /*a540*/  IMAD.WIDE R104, R79, 0x4, R104 ;  /* 0x000000044f687825 */ /* 0x000fc800078e0268 */
[----:B----4-:R-:W-:-:S05]  /*a550*/  IMAD.WIDE R2, R72, 0x4, R238 ;  /* 0x0000000448027825 */ /* 0x010fca00078e02ee */
[----:B------:R4:W-:Y:S01]  /*a560*/  LDGSTS.E [R252+0x380f8], desc[UR26][R2.64], !P4 ;  /* 0x380f800002fc7fae */ /* 0x0009e2000e1a101a */
[----:B------:R-:W-:-:S03]  /*a570*/  IMAD.WIDE R112, R79, 0x4, R112 ;  /* 0x000000044f707825 */ /* 0x000fc600078e0270 */
[----:B------:R-:W-:Y:S01]  /*a580*/  LDGSTS.E [R252+0x380fc], desc[UR26][R76.64], !P5 ;  /* 0x380fc0004cfc7fae */ /* 0x000fe2000e9a101a */
[----:B------:R-:W-:-:S03]  /*a590*/  IMAD.WIDE R120, R79, 0x4, R120 ;  /* 0x000000044f787825 */ /* 0x000fc600078e0278 */
[----:B------:R-:W0:Y:S01]  /*a5a0*/  LDGDEPBAR ;  /* 0x00000000000079af */ /* 0x000e220000000000 */
[----:B------:R-:W-:-:S03]  /*a5b0*/  IMAD.WIDE R128, R79, 0x4, R128 ;  /* 0x000000044f807825 */ /* 0x000fc600078e0280 */
[----:B------:R-:W-:Y:S01]  /*a5c0*/  LDGSTS.E [R0+0x10000], desc[UR26][R36.64], P6 ;  /* 0x1000000024007fae */ /* 0x000fe2000b1a101a */
        /* <DEDUP_REMOVED lines=12> */
[----:B------:R-:W-:-:S04]  /*a690*/  IMAD.WIDE R172, R79, 0x4, R82 ;  /* 0x000000044fac7825 */ /* 0x000fc800078e0252 */
        /* <DEDUP_REMOVED lines=17> */
[----:B------:R1:W-:Y:S03]  /*a7b0*/  STL.64 [R1+0x158], R2 ;  /* 0x0001580201007387 */ /* 0x0003e60000100a00 */
[C---:B------:R-:W-:Y:S01]  /*a7c0*/  IMAD.WIDE R138, R79.reuse, 0x4, R138 ;  /* 0x000000044f8a7825 */ /* 0x040fe200078e028a */
[----:B------:R-:W-:Y:S03]  /*a7d0*/  LDGSTS.E [R0+0x13c00], desc[UR26][R28.64], P6 ;  /* 0x13c000001c007fae */ /* 0x000fe6000b1a101a */
[C---:B------:R-:W-:Y:S01]  /*a7e0*/  IMAD.WIDE R40, R79.reuse, 0x4, R40 ;  /* 0x000000044f287825 */ /* 0x040fe200078e0228 */
[----:B------:R-:W-:Y:S03]  /*a7f0*/  LDGSTS.E [R75+0x10100], desc[UR26][R34.64], P6 ;  /* 0x10100000224b7fae */ /* 0x000fe6000b1a101a */
[C---:B------:R-:W-:Y:S01]  /*a800*/  IMAD.WIDE R48, R79.reuse, 0x4, R48 ;  /* 0x000000044f307825 */ /* 0x040fe200078e0230 */
[----:B------:R-:W-:Y:S03]  /*a810*/  LDGSTS.E [R75+0x10500], desc[UR26][R90.64], P6 ;  /* 0x105000005a4b7fae */ /* 0x000fe6000b1a101a */
[C---:B------:R-:W-:Y:S01]  /*a820*/  IMAD.WIDE R4, R79.reuse, 0x4, R4 ;  /* 0x000000044f047825 */ /* 0x040fe200078e0204 */
[----:B------:R-:W5:Y:S03]  /*a830*/  LDL.LU R0, [R1+0x2f0] ;  /* 0x0002f00001007983 */ /* 0x000f660000300800 */
[C---:B------:R-:W-:Y:S01]  /*a840*/  IMAD.WIDE R62, R79.reuse, 0x4, R62 ;  /* 0x000000044f3e7825 */ /* 0x040fe200078e023e */
[----:B------:R-:W4:Y:S03]  /*a850*/  LDL.LU.64 R160, [R1+0x90] ;  /* 0x0000900001a07983 */ /* 0x000f260000300a00 */
        /* <DEDUP_REMOVED lines=15> */
[----:B-1----:R-:W4:Y:S03]  /*a950*/  LDL.LU.64 R2, [R1+0x50] ;  /* 0x0000500001027983 */ /* 0x002f260000300a00 */
        /* <DEDUP_REMOVED lines=49> */
[----:B------:R-:W-:Y:S01]  /*ac70*/  LDGSTS.E [R74+0x12a00], desc[UR26][R56.64], P6 ;  /* 0x12a00000384a7fae */ /* 0x000fe2000b1a101a */
[----:B------:R-:W1:Y:S03]  /*ac80*/  LDC R80, c[0x0][0x3a0] ;  /* 0x0000e800ff507b82 */ /* 0x000e660000000800 */
[----:B------:R-:W-:Y:S04]  /*ac90*/  LDGSTS.E [R74+0x12e00], desc[UR26][R64.64], P6 ;  /* 0x12e00000404a7fae */ /* 0x000fe8000b1a101a */
[----:B------:R-:W-:Y:S01]  /*aca0*/  LDGSTS.E [R74+0x13200], desc[UR26][R32.64], P6 ;  /* 0x13200000204a7fae */ /* 0x000fe2000b1a101a */
[----:B------:R-:W-:-:S04]  /*acb0*/  IMAD.WIDE R16, R79, 0x4, R16 ;  /* 0x000000044f107825 */ /* 0x000fc800078e0210 */
[C---:B------:R-:W-:Y:S01]  /*acc0*/  IMAD.WIDE R8, R79.reuse, 0x4, R8 ;  /* 0x000000044f087825 */ /* 0x040fe200078e0208 */
[----:B------:R-:W-:Y:S03]  /*acd0*/  LDGSTS.E [R74+0x13600], desc[UR26][R26.64], P6 ;  /* 0x136000001a4a7fae */ /* 0x000fe6000b1a101a */
[----:B------:R-:W-:Y:S01]  /*ace0*/  IMAD.WIDE R176, R79, 0x4, R148 ;  /* 0x000000044fb07825 */ /* 0x000fe200078e0294 */
[----:B------:R-:W-:Y:S01]  /*acf0*/  LDGSTS.E [R74+0x13a00], desc[UR26][R18.64], P6 ;  /* 0x13a00000124a7fae */ /* 0x000fe2000b1a101a */
[----:B------:R-:W-:Y:S01]  /*ad00*/  ISETP.NE.U32.AND P1, PT, R150, RZ, PT ;  /* 0x000000ff9600720c */ /* 0x000fe20003f25070 */
[----:B------:R-:W1:Y:S02]  /*ad10*/  LDC R82, c[0x0][0x3a0] ;  /* 0x0000e800ff527b82 */ /* 0x000e640000000800 */
[----:B------:R-:W-:Y:S04]  /*ad20*/  LDGSTS.E [R74+0x13e00], desc[UR26][R12.64], P6 ;  /* 0x13e000000c4a7fae */ /* 0x000fe8000b1a101a */
[----:B------:R-:W-:Y:S02]  /*ad30*/  LDGSTS.E [R73+0x10300], desc[UR26][R86.64], P6 ;  /* 0x1030000056497fae */ /* 0x000fe4000b1a101a */
[----:B------:R-:W1:Y:S02]  /*ad40*/  LDC R148, c[0x0][0x3a0] ;  /* 0x0000e800ff947b82 */ /* 0x000e640000000800 */
[----:B------:R-:W-:Y:S04]  /*ad50*/  LDGSTS.E [R73+0x10700], desc[UR26][R94.64], P6 ;  /* 0x107000005e497fae */ /* 0x000fe8000b1a101a */
[----:B------:R-:W-:Y:S02]  /*ad60*/  LDGSTS.E [R73+0x10b00], desc[UR26][R102.64], P6 ;  /* 0x10b0000066497fae */ /* 0x000fe4000b1a101a */
[----:B------:R-:W1:Y:S02]  /*ad70*/  LDC R83, c[0x0][0x3a0] ;  /* 0x0000e800ff537b82 */ /* 0x000e640000000800 */
        /* <DEDUP_REMOVED lines=10> */
[----:B------:R-:W-:Y:S01]  /*ae20*/  LDGSTS.E [R73+0x13700], desc[UR26][R16.64], P6 ;  /* 0x1370000010497fae */ /* 0x000fe2000b1a101a */
[----:B---3--:R-:W-:-:S03]  /*ae30*/  VIADD R150, R152, 0xffffff3f ;  /* 0xffffff3f98967836 */ /* 0x008fc60000000000 */
[----:B------:R-:W-:Y:S04]  /*ae40*/  LDGSTS.E [R73+0x13b00], desc[UR26][R8.64], P6 ;  /* 0x13b0000008497fae */ /* 0x000fe8000b1a101a */
[----:B------:R-:W-:Y:S04]  /*ae50*/  LDGSTS.E [R73+0x13f00], desc[UR26][R176.64], P6 ;  /* 0x13f00000b0497fae */ /* 0x000fe8000b1a101a */
[----:B------:R-:W0:Y:S01]  /*ae60*/  LDGDEPBAR ;  /* 0x00000000000079af */ /* 0x000e220000000000 */
[----:B------:R-:W-:Y:S01]  /*ae70*/  ISETP.GE.U32.AND P3, PT, R150, 0x7fffff00, PT ;  /* 0x7fffff009600780c */ /* 0x000fe20003f66070 */
[----:B------:R-:W-:-:S05]  /*ae80*/  VIADD R150, R153, 0xffffff3e ;  /* 0xffffff3e99967836 */ /* 0x000fca0000000000 */
[----:B------:R-:W-:Y:S01]  /*ae90*/  ISETP.GE.U32.AND P4, PT, R150, 0x7ffffeff, PT ;  /* 0x7ffffeff9600780c */ /* 0x000fe20003f86070 */
[----:B------:R-:W-:Y:S02]  /*aea0*/  VIADD R150, R151, 0xffffff3d ;  /* 0xffffff3d97967836 */ /* 0x000fe40000000000 */
[----:B------:R-:W-:Y:S01]  /*aeb0*/  IMAD.WIDE R70, R72, 0x4, R14 ;  /* 0x0000000448467825 */ /* 0x000fe200078e020e */
[----:B------:R-:W-:Y:S02]  /*aec0*/  BAR.SYNC.DEFER_BLOCKING 0x0 ;  /* 0x0000000000007b1d */ /* 0x000fe40000010000 */
[----:B------:R-:W-:Y:S01]  /*aed0*/  ISETP.GE.U32.AND P5, PT, R150, 0x7ffffefe, PT ;  /* 0x7ffffefe9600780c */ /* 0x000fe20003fa6070 */
[----:B--2---:R-:W-:Y:S02]  /*aee0*/  VIADD R150, R154, 0xffffff3c ;  /* 0xffffff3c9a967836 */ /* 0x004fe40000000000 */
[----:B-1----:R-:W-:-:S03]  /*aef0*/  VIADD R14, R80, 0xffffff3b ;  /* 0xffffff3b500e7836 */ /* 0x002fc60000000000 */
[----:B------:R-:W1:Y:S01]  /*af00*/  LDC R15, c[0x0][0x3a0] ;  /* 0x0000e800ff0f7b82 */ /* 0x000e620000000800 */
[----:B------:R-:W-:Y:S01]  /*af10*/  IMAD.WIDE R80, R72, 0x4, R30 ;  /* 0x0000000448507825 */ /* 0x000fe200078e021e */
[----:B------:R-:W-:-:S03]  /*af20*/  ISETP.GE.U32.AND P6, PT, R150, 0x7ffffefd, PT ;  /* 0x7ffffefd9600780c */ /* 0x000fc60003fc6070 */
[----:B------:R-:W-:-:S03]  /*af30*/  IMAD.WIDE R142, R72, 0x4, R142 ;  /* 0x00000004488e7825 */ /* 0x000fc600078e028e */
[----:B------:R-:W2:Y:S01]  /*af40*/  LDC R31, c[0x0][0x3a0] ;  /* 0x0000e800ff1f7b82 */ /* 0x000ea20000000800 */
[----:B------:R-:W-:-:S07]  /*af50*/  IMAD.WIDE R162, R72, 0x4, R146 ;  /* 0x0000000448a27825 */ /* 0x000fce00078e0292 */
[----:B------:R-:W3:Y:S01]  /*af60*/  LDC R30, c[0x0][0x3a0] ;  /* 0x0000e800ff1e7b82 */ /* 0x000ee20000000800 */
[----:B------:R-:W-:Y:S01]  /*af70*/  @!PT LDS RZ, [RZ] ;  /* 0x00000000fffff984 */ /* 0x000fe20000000800 */
[----:B------:R-:W-:Y:S01]  /*af80*/  @!PT LDS RZ, [RZ] ;  /* 0x00000000fffff984 */ /* 0x000fe20000000800 */
[----:B------:R-:W-:Y:S01]  /*af90*/  @!PT LDS RZ, [RZ] ;  /* 0x00000000fffff984 */ /* 0x000fe20000000800 */
        /* <DEDUP_REMOVED lines=8> */
[----:B------:R-:W-:-:S02]  /*b020*/  VIADD R14, R83, 0xffffff38 ;  /* 0xffffff38530e7836 */ /* 0x000fc40000000000 */
[C---:B----4-:R-:W-:Y:S02]  /*b030*/  IMAD.WIDE R154, R72.reuse, 0x4, R234 ;  /* 0x00000004489a7825 */ /* 0x050fe400078e02ea */
[----:B------:R-:W4:Y:S02]  /*b040*/  LDL.LU.64 R234, [R1+0x48] ;  /* 0x0000480001ea7983 */ /* 0x000f240000300a00 */
[C---:B------:R-:W-:Y:S02]  /*b050*/  IMAD.WIDE R152, R72.reuse, 0x4, R236 ;  /* 0x0000000448987825 */ /* 0x040fe400078e02ec */
[----:B------:R-:W4:Y:S02]  /*b060*/  LDL.LU.64 R236, [R1+0x40] ;  /* 0x0000400001ec7983 */ /* 0x000f240000300a00 */
[C---:B------:R-:W-:Y:S02]  /*b070*/  IMAD.WIDE R150, R72.reuse, 0x4, R246 ;  /* 0x0000000448967825 */ /* 0x040fe400078e02f6 */
[----:B------:R-:W4:Y:S02]  /*b080*/  LDL.LU.64 R246, [R1+0x38] ;  /* 0x0000380001f67983 */ /* 0x000f240000300a00 */
[----:B------:R-:W-:-:S02]  /*b090*/  IMAD.WIDE R148, R72, 0x4, R248 ;  /* 0x0000000448947825 */ /* 0x000fc400078e02f8 */
[----:B------:R-:W4:Y:S02]  /*b0a0*/  LDL.LU.64 R248, [R1+0x30] ;  /* 0x0000300001f87983 */ /* 0x000f240000300a00 */
[C---:B------:R-:W-:Y:S02]  /*b0b0*/  IMAD.WIDE R146, R72.reuse, 0x4, R250 ;  /* 0x0000000448927825 */ /* 0x040fe400078e02fa */
[----:B------:R-:W4:Y:S02]  /*b0c0*/  LDL.LU.64 R250, [R1+0x28] ;  /* 0x0000280001fa7983 */ /* 0x000f240000300a00 */
[C---:B------:R-:W-:Y:S02]  /*b0d0*/  IMAD.WIDE R82, R72.reuse, 0x4, R2 ;  /* 0x0000000448527825 */ /* 0x040fe400078e0202 */
[----:B------:R-:W4:Y:S02]  /*b0e0*/  LDL.LU.64 R2, [R1+0x20] ;  /* 0x0000200001027983 */ /* 0x000f240000300a00 */
[----:B------:R-:W-:-:S02]  /*b0f0*/  IMAD.WIDE R144, R72, 0x4, R144 ;  /* 0x0000000448907825 */ /* 0x000fc400078e0290 */
[----:B------:R-:W4:Y:S04]  /*b100*/  LDL.LU.64 R240, [R1+0x18] ;  /* 0x0000180001f07983 */ /* 0x000f280000300a00 */
[----:B------:R-:W-:Y:S01]  /*b110*/  LDGSTS.E [R252+0x4000c], desc[UR26][R144.64], !P6 ;  /* 0x4000c00090fc7fae */ /* 0x000fe2000f1a101a */
[----:B------:R-:W-:Y:S01]  /*b120*/  ISETP.GE.U32.AND P6, PT, R14, 0x7ffffef9, PT ;  /* 0x7ffffef90e00780c */ /* 0x000fe20003fc6070 */
[----:B-1----:R-:W-:Y:S02]  /*b130*/  VIADD R14, R15, 0xffffff37 ;  /* 0xffffff370f0e7836 */ /* 0x002fe40000000000 */
[----:B------:R-:W1:Y:S01]  /*b140*/  LDC R15, c[0x0][0x3a0] ;  /* 0x0000e800ff0f7b82 */ /* 0x000e620000000800 */
[----:B------:R-:W-:Y:S01]  /*b150*/  LDGSTS.E [R252+0x40010], desc[UR26][R162.64], !P3 ;  /* 0x40010000a2fc7fae */ /* 0x000fe2000d9a101a */
[----:B------:R-:W-:Y:S01]  /*b160*/  IMAD.WIDE R160, R72, 0x4, R160 ;  /* 0x0000000448a07825 */ /* 0x000fe200078e02a0 */
[----:B------:R-:W-:-:S02]  /*b170*/  ISETP.GE.U32.AND P3, PT, R14, 0x7ffffef8, PT ;  /* 0x7ffffef80e00780c */ /* 0x000fc40003f66070 */
[----:B------:R-:W4:Y:S01]  /*b180*/  LDL.LU.64 R238, [R1+0x10] ;  /* 0x0000100001ee7983 */ /* 0x000f220000300a00 */
[----:B--2---:R-:W-:Y:S02]  /*b190*/  VIADD R14, R31, 0xffffff36 ;  /* 0xffffff361f0e7836 */ /* 0x004fe40000000000 */
[----:B------:R-:W2:Y:S01]  /*b1a0*/  LDC R31, c[0x0][0x3a0] ;  /* 0x0000e800ff1f7b82 */ /* 0x000ea20000000800 */
[----:B------:R-:W-:Y:S02]  /*b1b0*/  LDGSTS.E [R252+0x40014], desc[UR26][R160.64], !P4 ;  /* 0x40014000a0fc7fae */ /* 0x000fe4000e1a101a */
        /* <DEDUP_REMOVED lines=12> */
[----:B--2---:R-:W-:-:S03]  /*b280*/  VIADD R14, R31, 0xffffff33 ;  /* 0xffffff331f0e7836 */ /* 0x004fc60000000000 */
[----:B------:R-:W2:Y:S01]  /*b290*/  LDC R31, c[0x0][0x3a0] ;  /* 0x0000e800ff1f7b82 */ /* 0x000ea20000000800 */
[----:B------:R-:W-:Y:S01]  /*b2a0*/  LDGSTS.E [R252+0x40024], desc[UR26][R152.64], !P4 ;  /* 0x4002400098fc7fae */ /* 0x000fe2000e1a101a */
[----:B------:R-:W-:Y:S01]  /*b2b0*/  ISETP.GE.U32.AND P3, PT, R14, 0x7ffffef4, PT ;  /* 0x7ffffef40e00780c */ /* 0x000fe20003f66070 */
[----:B---3--:R-:W-:Y:S02]  /*b2c0*/  VIADD R14, R30, 0xffffff32 ;  /* 0xffffff321e0e7836 */ /* 0x008fe40000000000 */
[----:B------:R-:W-:Y:S03]  /*b2d0*/  LDGSTS.E [R252+0x40028], desc[UR26][R150.64], !P5 ;  /* 0x4002800096fc7fae */ /* 0x000fe6000e9a101a */
[----:B------:R-:W3:Y:S01]  /*b2e0*/  LDC R30, c[0x0][0x3a0] ;  /* 0x0000e800ff1e7b82 */ /* 0x000ee20000000800 */
[----:B------:R-:W-:Y:S01]  /*b2f0*/  ISETP.GE.U32.AND P4, PT, R14, 0x7ffffef3, PT ;  /* 0x7ffffef30e00780c */ /* 0x000fe20003f86070 */
[----:B------:R-:W-:Y:S05]  /*b300*/  LDGSTS.E [R252+0x4002c], desc[UR26][R148.64], !P6 ;  /* 0x4002c00094fc7fae */ /* 0x000fea000f1a101a */
[----:B------:R-:W-:Y:S01]  /*b310*/  LDGSTS.E [R252+0x40030], desc[UR26][R146.64], !P3 ;  /* 0x4003000092fc7fae */ /* 0x000fe2000d9a101a */
[----:B-1----:R-:W-:-:S02]  /*b320*/  VIADD R14, R15, 0xffffff31 ;  /* 0xffffff310f0e7836 */ /* 0x002fc40000000000 */
[----:B------:R-:W1:Y:S03]  /*b330*/  LDC R15, c[0x0][0x3a0] ;  /* 0x0000e800ff0f7b82 */ /* 0x000e660000000800 */
[----:B------:R-:W-:Y:S01]  /*b340*/  ISETP.GE.U32.AND P5, PT, R14, 0x7ffffef2, PT ;  /* 0x7ffffef20e00780c */ /* 0x000fe20003fa6070 */
[----:B------:R-:W-:Y:S01]  /*b350*/  LDGSTS.E [R252+0x40034], desc[UR26][R82.64], !P4 ;  /* 0x4003400052fc7fae */ /* 0x000fe2000e1a101a */
[----:B--2---:R-:W-:-:S03]  /*b360*/  VIADD R14, R31, 0xffffff30 ;  /* 0xffffff301f0e7836 */ /* 0x004fc60000000000 */
[----:B------:R-:W2:Y:S02]  /*b370*/  LDC R31, c[0x0][0x3a0] ;  /* 0x0000e800ff1f7b82 */ /* 0x000ea40000000800 */
[----:B------:R-:W-:Y:S01]  /*b380*/  ISETP.GE.U32.AND P6, PT, R14, 0x7ffffef1, PT ;  /* 0x7ffffef10e00780c */ /* 0x000fe20003fc6070 */
[----:B---3--:R-:W-:-:S05]  /*b390*/  VIADD R14, R30, 0xffffff2f ;  /* 0xffffff2f1e0e7836 */ /* 0x008fca0000000000 */
[----:B------:R-:W3:Y:S01]  /*b3a0*/  LDC R30, c[0x0][0x3a0] ;  /* 0x0000e800ff1e7b82 */ /* 0x000ee20000000800 */
[----:B------:R-:W-:Y:S01]  /*b3b0*/  ISETP.GE.U32.AND P3, PT, R14, 0x7ffffef0, PT ;  /* 0x7ffffef00e00780c */ /* 0x000fe20003f66070 */
[----:B-1----:R-:W-:-:S06]  /*b3c0*/  VIADD R14, R15, 0xffffff2e ;  /* 0xffffff2e0f0e7836 */ /* 0x002fcc0000000000 */
[----:B------:R-:W1:Y:S01]  /*b3d0*/  LDC R15, c[0x0][0x3a0] ;  /* 0x0000e800ff0f7b82 */ /* 0x000e620000000800 */
[----:B------:R-:W-:Y:S01]  /*b3e0*/  ISETP.GE.U32.AND P4, PT, R14, 0x7ffffeef, PT ;  /* 0x7ffffeef0e00780c */ /* 0x000fe20003f86070 */
[----:B--2---:R-:W-:-:S06]  /*b3f0*/  VIADD R14, R31, 0xffffff2d ;  /* 0xffffff2d1f0e7836 */ /* 0x004fcc0000000000 */
[----:B------:R-:W2:Y:S01]  /*b400*/  LDC R31, c[0x0][0x3a0] ;  /* 0x0000e800ff1f7b82 */ /* 0x000ea20000000800 */
[----:B----4-:R-:W-:-:S04]  /*b410*/  IMAD.WIDE R234, R72, 0x4, R234 ;  /* 0x0000000448ea7825 */ /* 0x010fc800078e02ea */
[----:B------:R-:W-:Y:S01]  /*b420*/  IMAD.WIDE R236, R72, 0x4, R236 ;  /* 0x0000000448ec7825 */ /* 0x000fe200078e02ec */
[----:B------:R-:W-:Y:S01]  /*b430*/  LDGSTS.E [R252+0x40038], desc[UR26][R234.64], !P5 ;  /* 0x40038000eafc7fae */ /* 0x000fe2000e9a101a */
[----:B------:R-:W-:Y:S02]  /*b440*/  ISETP.GE.U32.AND P5, PT, R14, 0x7ffffeee, PT ;  /* 0x7ffffeee0e00780c */ /* 0x000fe40003fa6070 */
[----:B---3--:R-:W-:Y:S01]  /*b450*/  VIADD R14, R30, 0xffffff2c ;  /* 0xffffff2c1e0e7836 */ /* 0x008fe20000000000 */
[----:B------:R3:W-:Y:S01]  /*b460*/  LDGSTS.E [R252+0x4003c], desc[UR26][R236.64], !P6 ;  /* 0x4003c000ecfc7fae */ /* 0x0007e2000f1a101a */
[----:B------:R-:W-:Y:S01]  /*b470*/  IMAD.WIDE R246, R72, 0x4, R246 ;  /* 0x0000000448f67825 */ /* 0x000fe200078e02f6 */
[----:B------:R-:W4:Y:S02]  /*b480*/  LDC R30, c[0x0][0x3a0] ;  /* 0x0000e800ff1e7b82 */ /* 0x000f240000000800 */
[----:B------:R1:W-:Y:S01]  /*b490*/  STL.64 [R1+0x140], R236 ;  /* 0x000140ec01007387 */ /* 0x0003e20000100a00 */
[----:B------:R-:W-:Y:S01]  /*b4a0*/  ISETP.GE.U32.AND P6, PT, R14, 0x7ffffeed, PT ;  /* 0x7ffffeed0e00780c */ /* 0x000fe20003fc6070 */
[----:B------:R-:W-:-:S02]  /*b4b0*/  IMAD.WIDE R248, R72, 0x4, R248 ;  /* 0x0000000448f87825 */ /* 0x000fc400078e02f8 */
[----:B------:R-:W-:Y:S02]  /*b4c0*/  LDGSTS.E [R252+0x40040], desc[UR26][R246.64], !P3 ;  /* 0x40040000f6fc7fae */ /* 0x000fe4000d9a101a */
[C---:B------:R-:W-:Y:S02]  /*b4d0*/  IMAD.WIDE R250, R72.reuse, 0x4, R250 ;  /* 0x0000000448fa7825 */ /* 0x040fe400078e02fa */
[----:B------:R-:W-:Y:S04]  /*b4e0*/  LDGSTS.E [R252+0x40044], desc[UR26][R248.64], !P4 ;  /* 0x40044000f8fc7fae */ /* 0x000fe8000e1a101a */
[----:B-1----:R-:W3:Y:S01]  /*b4f0*/  LDL.LU.64 R236, [R1+0x8] ;  /* 0x0000080001ec7983 */ /* 0x002ee20000300a00 */
[----:B------:R-:W-:-:S03]  /*b500*/  IMAD.WIDE R2, R72, 0x4, R2 ;  /* 0x0000000448027825 */ /* 0x000fc600078e0202 */
[----:B------:R1:W-:Y:S04]  /*b510*/  STL.64 [R1+0x138], R246 ;  /* 0x000138f601007387 */ /* 0x0003e80000100a00 */
[----:B------:R-:W-:Y:S04]  /*b520*/  LDGSTS.E [R252+0x40048], desc[UR26][R250.64], !P5 ;  /* 0x40048000fafc7fae */ /* 0x000fe8000e9a101a */
[----:B------:R-:W-:Y:S04]  /*b530*/  LDGSTS.E [R252+0x4004c], desc[UR26][R2.64], !P6 ;  /* 0x4004c00002fc7fae */ /* 0x000fe8000f1a101a */
[----:B-1----:R-:W3:Y:S04]  /*b540*/  LDL.LU.64 R246, [R1+0x2e8] ;  /* 0x0002e80001f67983 */ /* 0x002ee80000300a00 */
[----:B------:R1:W-:Y:S04]  /*b550*/  STL.64 [R1+0x130], R248 ;  /* 0x000130f801007387 */ /* 0x0003e80000100a00 */
[----:B-1----:R-:W3:Y:S04]  /*b560*/  LDL.LU.64 R248, [R1+0x2e0] ;  /* 0x0002e00001f87983 */ /* 0x002ee80000300a00 */
[----:B------:R1:W-:Y:S04]  /*b570*/  STL.64 [R1+0x128], R250 ;  /* 0x000128fa01007387 */ /* 0x0003e80000100a00 */
[----:B-1----:R-:W3:Y:S04]  /*b580*/  LDL.LU.64 R250, [R1+0x2d8] ;  /* 0x0002d80001fa7983 */ /* 0x002ee80000300a00 */
[----:B------:R1:W-:Y:S04]  /*b590*/  STL.64 [R1+0x120], R2 ;  /* 0x0001200201007387 */ /* 0x0003e80000100a00 */
[----:B-1----:R-:W3:Y:S01]  /*b5a0*/  LDL.LU.64 R2, [R1+0x2d0] ;  /* 0x0002d00001027983 */ /* 0x002ee20000300a00 */
[----:B------:R-:W-:-:S02]  /*b5b0*/  VIADD R14, R15, 0xffffff2b ;  /* 0xffffff2b0f0e7836 */ /* 0x000fc40000000000 */
[----:B------:R-:W1:Y:S03]  /*b5c0*/  LDC R15, c[0x0][0x3a0] ;  /* 0x0000e800ff0f7b82 */ /* 0x000e660000000800 */
[----:B------:R-:W-:Y:S01]  /*b5d0*/  ISETP.GE.U32.AND P3, PT, R14, 0x7ffffeec, PT ;  /* 0x7ffffeec0e00780c */ /* 0x000fe20003f66070 */
[----:B--2---:R-:W-:-:S04]  /*b5e0*/  VIADD R14, R31, 0xffffff2a ;  /* 0xffffff2a1f0e7836 */ /* 0x004fc80000000000 */
[----:B------:R-:W2:Y:S01]  /*b5f0*/  LDC R31, c[0x0][0x3a0] ;  /* 0x0000e800ff1f7b82 */ /* 0x000ea20000000800 */
[----:B------:R-:W-:Y:S01]  /*b600*/  ISETP.GE.U32.AND P4, PT, R14, 0x7ffffeeb, PT ;  /* 0x7ffffeeb0e00780c */ /* 0x000fe20003f86070 */
[----:B----4-:R-:W-:-:S06]  /*b610*/  VIADD R14, R30, 0xffffff29 ;  /* 0xffffff291e0e7836 */ /* 0x010fcc0000000000 */
[----:B------:R-:W4:Y:S01]  /*b620*/  LDC R30, c[0x0][0x3a0] ;  /* 0x0000e800ff1e7b82 */ /* 0x000f220000000800 */
[----:B------:R-:W-:Y:S01]  /*b630*/  ISETP.GE.U32.AND P5, PT, R14, 0x7ffffeea, PT ;  /* 0x7ffffeea0e00780c */ /* 0x000fe20003fa6070 */
[----:B-1----:R-:W-:-:S06]  /*b640*/  VIADD R14, R15, 0xffffff28 ;  /* 0xffffff280f0e7836 */ /* 0x002fcc0000000000 */
[----:B------:R-:W1:Y:S01]  /*b650*/  LDC R15, c[0x0][0x3a0] ;  /* 0x0000e800ff0f7b82 */ /* 0x000e620000000800 */
[----:B------:R-:W-:Y:S01]  /*b660*/  ISETP.GE.U32.AND P6, PT, R14, 0x7ffffee9, PT ;  /* 0x7ffffee90e00780c */ /* 0x000fe20003fc6070 */
[----:B--2---:R-:W-:-:S06]  /*b670*/  VIADD R14, R31, 0xffffff27 ;  /* 0xffffff271f0e7836 */ /* 0x004fcc0000000000 */
[----:B------:R-:W2:Y:S01]  /*b680*/  LDC R31, c[0x0][0x3a0] ;  /* 0x0000e800ff1f7b82 */ /* 0x000ea20000000800 */
[----:B------:R-:W-:-:S04]  /*b690*/  IMAD.WIDE R240, R72, 0x4, R240 ;  /* 0x0000000448f07825 */ /* 0x000fc800078e02f0 */
[----:B------:R-:W-:Y:S01]  /*b6a0*/  IMAD.WIDE R238, R72, 0x4, R238 ;  /* 0x0000000448ee7825 */ /* 0x000fe200078e02ee */
[----:B------:R-:W-:Y:S01]  /*b6b0*/  LDGSTS.E [R252+0x40050], desc[UR26][R240.64], !P3 ;  /* 0x40050000f0fc7fae */ /* 0x000fe2000d9a101a */
[----:B------:R-:W-:Y:S02]  /*b6c0*/  ISETP.GE.U32.AND P3, PT, R14, 0x7ffffee8, PT ;  /* 0x7ffffee80e00780c */ /* 0x000fe40003f66070 */
[----:B----4-:R-:W-:Y:S01]  /*b6d0*/  VIADD R14, R30, 0xffffff26 ;  /* 0xffffff261e0e7836 */ /* 0x010fe20000000000 */
[----:B------:R-:W-:Y:S01]  /*b6e0*/  LDGSTS.E [R252+0x40054], desc[UR26][R238.64], !P4 ;  /* 0x40054000eefc7fae */ /* 0x000fe2000e1a101a */
[----:B------:R-:W4:Y:S03]  /*b6f0*/  LDC R30, c[0x0][0x3a0] ;  /* 0x0000e800ff1e7b82 */ /* 0x000f260000000800 */
[----:B------:R-:W-:Y:S01]  /*b700*/  ISETP.GE.U32.AND P4, PT, R14, 0x7ffffee7, PT ;  /* 0x7ffffee70e00780c */ /* 0x000fe20003f86070 */
[----:B-1----:R-:W-:-:S04]  /*b710*/  VIADD R14, R15, 0xffffff25 ;  /* 0xffffff250f0e7836 */ /* 0x002fc80000000000 */
[----:B------:R-:W1:Y:S01]  /*b720*/  LDC R15, c[0x0][0x3a0] ;  /* 0x0000e800ff0f7b82 */ /* 0x000e620000000800 */
[----:B------:R-:W-:Y:S04]  /*b730*/  STL.64 [R1+0x118], R240 ;  /* 0x000118f001007387 */ /* 0x000fe80000100a00 */
[----:B------:R-:W-:Y:S01]  /*b740*/  STL.64 [R1+0x110], R238 ;  /* 0x000110ee01007387 */ /* 0x000fe20000100a00 */
[----:B------:R-:W-:-:S04]  /*b750*/  IMAD.WIDE R170, R72, 0x4, R170 ;  /* 0x0000000448aa7825 */ /* 0x000fc800078e02aa */
[----:B------:R-:W-:-:S04]  /*b760*/  IMAD.WIDE R166, R72, 0x4, R166 ;  /* 0x0000000448a67825 */ /* 0x000fc800078e02a6 */
[----:B---3--:R-:W-:-:S05]  /*b770*/  IMAD.WIDE R236, R72, 0x4, R236 ;  /* 0x0000000448ec7825 */ /* 0x008fca00078e02ec */
[----:B------:R3:W-:Y:S01]  /*b780*/  LDGSTS.E [R252+0x40058], desc[UR26][R236.64], !P5 ;  /* 0x40058000ecfc7fae */ /* 0x0007e2000e9a101a */
[----:B------:R-:W-:Y:S01]  /*b790*/  ISETP.GE.U32.AND P5, PT, R14, 0x7ffffee6, PT ;  /* 0x7ffffee60e00780c */ /* 0x000fe20003fa6070 */
[----:B--2---:R-:W-:Y:S02]  /*b7a0*/  VIADD R14, R31, 0xffffff24 ;  /* 0xffffff241f0e7836 */ /* 0x004fe40000000000 */
[----:B------:R-:W2:Y:S01]  /*b7b0*/  LDC R31, c[0x0][0x3a0] ;  /* 0x0000e800ff1f7b82 */ /* 0x000ea20000000800 */
[----:B------:R3:W-:Y:S02]  /*b7c0*/  STL.64 [R1+0x108], R236 ;  /* 0x000108ec01007387 */ /* 0x0007e40000100a00 */
[----:B---3--:R-:W-:Y:S02]  /*b7d0*/  IMAD.WIDE R236, R72, 0x4, R2 ;  /* 0x0000000448ec7825 */ /* 0x008fe400078e0202 */
[----:B------:R-:W3:Y:S04]  /*b7e0*/  LDL.LU.64 R2, [R1+0x2c8] ;  /* 0x0002c80001027983 */ /* 0x000ee80000300a00 */
[----:B------:R1:W-:Y:S04]  /*b7f0*/  STL.64 [R1+0x100], R236 ;  /* 0x000100ec01007387 */ /* 0x0003e80000100a00 */
[----:B------:R1:W-:Y:S01]  /*b800*/  LDGSTS.E [R252+0x4005c], desc[UR26][R236.64], !P6 ;  /* 0x4005c000ecfc7fae */ /* 0x0003e2000f1a101a */
[----:B------:R-:W-:Y:S01]  /*b810*/  ISETP.GE.U32.AND P6, PT, R14, 0x7ffffee5, PT ;  /* 0x7ffffee50e00780c */ /* 0x000fe20003fc6070 */
[----:B----4-:R-:W-:-:S02]  /*b820*/  VIADD R14, R30, 0xffffff23 ;  /* 0xffffff231e0e7836 */ /* 0x010fc40000000000 */
[----:B------:R-:W4:Y:S01]  /*b830*/  LDC R30, c[0x0][0x3a0] ;  /* 0x0000e800ff1e7b82 */ /* 0x000f220000000800 */
[----:B-1----:R-:W-:-:S05]  /*b840*/  IMAD.WIDE R236, R72, 0x4, R250 ;  /* 0x0000000448ec7825 */ /* 0x002fca00078e02fa */
[----:B------:R1:W-:Y:S04]  /*b850*/  STL.64 [R1+0xf8], R236 ;  /* 0x0000f8ec01007387 */ /* 0x0003e80000100a00 */
[----:B------:R1:W-:Y:S01]  /*b860*/  LDGSTS.E [R252+0x40060], desc[UR26][R236.64], !P3 ;  /* 0x40060000ecfc7fae */ /* 0x0003e2000d9a101a */
[----:B------:R-:W-:Y:S01]  /*b870*/  ISETP.GE.U32.AND P3, PT, R14, 0x7ffffee4, PT ;  /* 0x7ffffee40e00780c */ /* 0x000fe20003f66070 */
[----:B------:R-:W-:Y:S02]  /*b880*/  VIADD R14, R15, 0xffffff22 ;  /* 0xffffff220f0e7836 */ /* 0x000fe40000000000 */
[----:B------:R-:W4:Y:S01]  /*b890*/  LDC R15, c[0x0][0x3a0] ;  /* 0x0000e800ff0f7b82 */ /* 0x000f220000000800 */
[----:B-1----:R-:W-:-:S05]  /*b8a0*/  IMAD.WIDE R236, R72, 0x4, R248 ;  /* 0x0000000448ec7825 */ /* 0x002fca00078e02f8 */
[----:B------:R1:W-:Y:S01]  /*b8b0*/  LDGSTS.E [R252+0x40064], desc[UR26][R236.64], !P4 ;  /* 0x40064000ecfc7fae */ /* 0x0003e2000e1a101a */
[----:B------:R-:W-:Y:S01]  /*b8c0*/  ISETP.GE.U32.AND P4, PT, R14, 0x7ffffee3, PT ;  /* 0x7ffffee30e00780c */ /* 0x000fe20003f86070 */
[----:B--2---:R-:W-:Y:S02]  /*b8d0*/  VIADD R14, R31, 0xffffff21 ;  /* 0xffffff211f0e7836 */ /* 0x004fe40000000000 */
[----:B------:R-:W2:Y:S01]  /*b8e0*/  LDC R31, c[0x0][0x3a0] ;  /* 0x0000e800ff1f7b82 */ /* 0x000ea20000000800 */
[----:B------:R1:W-:Y:S02]  /*b8f0*/  STL.64 [R1+0xf0], R236 ;  /* 0x0000f0ec01007387 */ /* 0x0003e40000100a00 */
[----:B-1----:R-:W-:-:S05]  /*b900*/  IMAD.WIDE R236, R72, 0x4, R246 ;  /* 0x0000000448ec7825 */ /* 0x002fca00078e02f6 */
[----:B------:R1:W-:Y:S04]  /*b910*/  STL.64 [R1+0xe8], R236 ;  /* 0x0000e8ec01007387 */ /* 0x0003e80000100a00 */
[----:B------:R1:W-:Y:S01]  /*b920*/  LDGSTS.E [R252+0x40068], desc[UR26][R236.64], !P5 ;  /* 0x40068000ecfc7fae */ /* 0x0003e2000e9a101a */
[----:B------:R-:W-:Y:S01]  /*b930*/  ISETP.GE.U32.AND P5, PT, R14, 0x7ffffee2, PT ;  /* 0x7ffffee20e00780c */ /* 0x000fe20003fa6070 */
[----:B----4-:R-:W-:Y:S02]  /*b940*/  VIADD R14, R30, 0xffffff20 ;  /* 0xffffff201e0e7836 */ /* 0x010fe40000000000 */
        /* <DEDUP_REMOVED lines=8> */
[----:B------:R-:W-:Y:S01]  /*b9d0*/  LDGSTS.E [R252+0x40070], desc[UR26][R236.64], !P3 ;  /* 0x40070000ecfc7fae */ /* 0x000fe2000d9a101a */
[----:B------:R-:W-:Y:S01]  /*b9e0*/  ISETP.GE.U32.AND P3, PT, R14, 0x7ffffee0, PT ;  /* 0x7ffffee00e00780c */ /* 0x000fe20003f66070 */
[----:B--2---:R-:W-:Y:S02]  /*b9f0*/  VIADD R14, R31, 0xffffff1e ;  /* 0xffffff1e1f0e7836 */ /* 0x004fe40000000000 */
[----:B------:R-:W1:Y:S01]  /*ba00*/  LDC R31, c[0x0][0x3a0] ;  /* 0x0000e800ff1f7b82 */ /* 0x000e620000000800 */
[----:B------:R-:W-:Y:S04]  /*ba10*/  STL.64 [R1+0xd8], R236 ;  /* 0x0000d8ec01007387 */ /* 0x000fe80000100a00 */
[----:B------:R2:W-:Y:S04]  /*ba20*/  STL.64 [R1+0xd0], R170 ;  /* 0x0000d0aa01007387 */ /* 0x0005e80000100a00 */
[----:B------:R2:W-:Y:S01]  /*ba30*/  LDGSTS.E [R252+0x40074], desc[UR26][R170.64], !P4 ;  /* 0x40074000aafc7fae */ /* 0x0005e2000e1a101a */
[----:B------:R-:W-:Y:S01]  /*ba40*/  ISETP.GE.U32.AND P4, PT, R14, 0x7ffffedf, PT ;  /* 0x7ffffedf0e00780c */ /* 0x000fe20003f86070 */
[----:B----4-:R-:W-:-:S02]  /*ba50*/  VIADD R14, R30, 0xffffff1d ;  /* 0xffffff1d1e0e7836 */ /* 0x010fc40000000000 */
[----:B------:R-:W4:Y:S01]  /*ba60*/  LDC R30, c[0x0][0x3a0] ;  /* 0x0000e800ff1e7b82 */ /* 0x000f220000000800 */
[----:B--2---:R-:W-:-:S05]  /*ba70*/  IMAD.WIDE R170, R72, 0x4, R174 ;  /* 0x0000000448aa7825 */ /* 0x004fca00078e02ae */
[----:B------:R-:W-:Y:S01]  /*ba80*/  LDGSTS.E [R252+0x40078], desc[UR26][R170.64], !P5 ;  /* 0x40078000aafc7fae */ /* 0x000fe2000e9a101a */
[----:B------:R-:W-:Y:S01]  /*ba90*/  ISETP.GE.U32.AND P5, PT, R14, 0x7ffffede, PT ;  /* 0x7ffffede0e00780c */ /* 0x000fe20003fa6070 */
[----:B------:R-:W-:Y:S02]  /*baa0*/  VIADD R14, R15, 0xffffff1c ;  /* 0xffffff1c0f0e7836 */ /* 0x000fe40000000000 */
[----:B------:R-:W2:Y:S01]  /*bab0*/  LDC R15, c[0x0][0x3a0] ;  /* 0x0000e800ff0f7b82 */ /* 0x000ea20000000800 */
[----:B------:R1:W-:Y:S02]  /*bac0*/  LDGSTS.E [R252+0x4007c], desc[UR26][R166.64], !P6 ;  /* 0x4007c000a6fc7fae */ /* 0x0003e4000f1a101a */
[----:B------:R-:W-:Y:S01]  /*bad0*/  ISETP.GE.U32.AND P6, PT, R14, 0x7ffffedd, PT ;  /* 0x7ffffedd0e00780c */ /* 0x000fe20003fc6070 */
[----:B-1----:R-:W-:Y:S01]  /*bae0*/  VIADD R14, R31, 0xffffff1b ;  /* 0xffffff1b1f0e7836 */ /* 0x002fe20000000000 */
[----:B------:R-:W-:Y:S03]  /*baf0*/  STL.64 [R1+0xc8], R170 ;  /* 0x0000c8aa01007387 */ /* 0x000fe60000100a00 */
[----:B------:R-:W1:Y:S01]  /*bb00*/  LDC R31, c[0x0][0x3a0] ;  /* 0x0000e800ff1f7b82 */ /* 0x000e620000000800 */
[----:B------:R4:W-:Y:S02]  /*bb10*/  STL.64 [R1+0xc0], R166 ;  /* 0x0000c0a601007387 */ /* 0x0009e40000100a00 */
[----:B----4-:R-:W-:-:S05]  /*bb20*/  IMAD.WIDE R166, R72, 0x4, R178 ;  /* 0x0000000448a67825 */ /* 0x010fca00078e02b2 */
[----:B------:R4:W-:Y:S04]  /*bb30*/  STL.64 [R1+0xb8], R166 ;  /* 0x0000b8a601007387 */ /* 0x0009e80000100a00 */
[----:B------:R4:W-:Y:S01]  /*bb40*/  LDGSTS.E [R252+0x40080], desc[UR26][R166.64], !P3 ;  /* 0x40080000a6fc7fae */ /* 0x0009e2000d9a101a */
[----:B------:R-:W-:Y:S01]  /*bb50*/  ISETP.GE.U32.AND P3, PT, R14, 0x7ffffedc, PT ;  /* 0x7ffffedc0e00780c */ /* 0x000fe20003f66070 */
[----:B------:R-:W-:Y:S02]  /*bb60*/  VIADD R14, R30, 0xffffff1a ;  /* 0xffffff1a1e0e7836 */ /* 0x000fe40000000000 */
[----:B------:R-:W1:Y:S01]  /*bb70*/  LDC R30, c[0x0][0x3a0] ;  /* 0x0000e800ff1e7b82 */ /* 0x000e620000000800 */
[----:B----4-:R-:W-:-:S05]  /*bb80*/  IMAD.WIDE R166, R72, 0x4, R180 ;  /* 0x0000000448a67825 */ /* 0x010fca00078e02b4 */
[----:B------:R4:W-:Y:S04]  /*bb90*/  STL.64 [R1+0xb0], R166 ;  /* 0x0000b0a601007387 */ /* 0x0009e80000100a00 */
[----:B------:R4:W-:Y:S01]  /*bba0*/  LDGSTS.E [R252+0x40084], desc[UR26][R166.64], !P4 ;  /* 0x40084000a6fc7fae */ /* 0x0009e2000e1a101a */
[----:B------:R-:W-:Y:S01]  /*bbb0*/  ISETP.GE.U32.AND P4, PT, R14, 0x7ffffedb, PT ;  /* 0x7ffffedb0e00780c */ /* 0x000fe20003f86070 */
[----:B--2---:R-:W-:Y:S02]  /*bbc0*/  VIADD R14, R15, 0xffffff19 ;  /* 0xffffff190f0e7836 */ /* 0x004fe40000000000 */
[----:B------:R-:W2:Y:S01]  /*bbd0*/  LDC R15, c[0x0][0x3a0] ;  /* 0x0000e800ff0f7b82 */ /* 0x000ea20000000800 */
[----:B----4-:R-:W-:-:S05]  /*bbe0*/  IMAD.WIDE R166, R72, 0x4, R182 ;  /* 0x0000000448a67825 */ /* 0x010fca00078e02b6 */
[----:B------:R4:W-:Y:S01]  /*bbf0*/  LDGSTS.E [R252+0x40088], desc[UR26][R166.64], !P5 ;  /* 0x40088000a6fc7fae */ /* 0x0009e2000e9a101a */
[----:B------:R-:W-:Y:S01]  /*bc00*/  ISETP.GE.U32.AND P5, PT, R14, 0x7ffffeda, PT ;  /* 0x7ffffeda0e00780c */ /* 0x000fe20003fa6070 */
[----:B-1----:R-:W-:Y:S02]  /*bc10*/  VIADD R14, R31, 0xffffff18 ;  /* 0xffffff181f0e7836 */ /* 0x002fe40000000000 */
[----:B------:R-:W1:Y:S01]  /*bc20*/  LDC R31, c[0x0][0x3a0] ;  /* 0x0000e800ff1f7b82 */ /* 0x000e620000000800 */
[----:B------:R4:W-:Y:S02]  /*bc30*/  STL.64 [R1+0xa8], R166 ;  /* 0x0000a8a601007387 */ /* 0x0009e40000100a00 */
[----:B----4-:R-:W-:-:S05]  /*bc40*/  IMAD.WIDE R166, R72, 0x4, R184 ;  /* 0x0000000448a67825 */ /* 0x010fca00078e02b8 */
[----:B------:R4:W-:Y:S04]  /*bc50*/  STL.64 [R1+0xa0], R166 ;  /* 0x0000a0a601007387 */ /* 0x0009e80000100a00 */
[----:B------:R4:W-:Y:S01]  /*bc60*/  LDGSTS.E [R252+0x4008c], desc[UR26][R166.64], !P6 ;  /* 0x4008c000a6fc7fae */ /* 0x0009e2000f1a101a */
[----:B------:R-:W-:Y:S01]  /*bc70*/  ISETP.GE.U32.AND P6, PT, R14, 0x7ffffed9, PT ;  /* 0x7ffffed90e00780c */ /* 0x000fe20003fc6070 */
[----:B------:R-:W-:Y:S02]  /*bc80*/  VIADD R14, R30, 0xffffff17 ;  /* 0xffffff171e0e7836 */ /* 0x000fe40000000000 */
[----:B------:R-:W3:Y:S01]  /*bc90*/  LDC R30, c[0x0][0x3a0] ;  /* 0x0000e800ff1e7b82 */ /* 0x000ee20000000800 */
        /* <DEDUP_REMOVED lines=16> */
[----:B---3--:R-:W-:Y:S02]  /*bda0*/  VIADD R14, R30, 0xffffff14 ;  /* 0xffffff141e0e7836 */ /* 0x008fe40000000000 */
        /* <DEDUP_REMOVED lines=47> */
[----:B------:R4:W-:Y:S01]  /*c0a0*/  STL.64 [R1+0x48], R166 ;  /* 0x000048a601007387 */ /* 0x0009e20000100a00 */
[----:B------:R-:W1:Y:S01]  /*c0b0*/  LDC R31, c[0x0][0x3a0] ;  /* 0x0000e800ff1f7b82 */ /* 0x000e620000000800 */
[----:B----4-:R-:W-:-:S05]  /*c0c0*/  IMAD.WIDE R166, R72, 0x4, R208 ;  /* 0x0000000448a67825 */ /* 0x010fca00078e02d0 */
[----:B------:R4:W-:Y:S04]  /*c0d0*/  STL.64 [R1+0x40], R166 ;  /* 0x000040a601007387 */ /* 0x0009e80000100a00 */
[----:B------:R4:W-:Y:S01]  /*c0e0*/  LDGSTS.E [R252+0x400bc], desc[UR26][R166.64], !P6 ;  /* 0x400bc000a6fc7fae */ /* 0x0009e2000f1a101a */
[----:B------:R-:W-:Y:S01]  /*c0f0*/  ISETP.GE.U32.AND P6, PT, R14, 0x7ffffecd, PT ;  /* 0x7ffffecd0e00780c */ /* 0x000fe20003fc6070 */
[----:B---3--:R-:W-:Y:S02]  /*c100*/  VIADD R14, R30, 0xffffff0b ;  /* 0xffffff0b1e0e7836 */ /* 0x008fe40000000000 */
[C---:B------:R-:W-:Y:S01]  /*c110*/  IMAD.WIDE R170, R72.reuse, 0x4, R222 ;  /* 0x0000000448aa7825 */ /* 0x040fe200078e02de */
[----:B------:R-:W3:Y:S03]  /*c120*/  LDC R30, c[0x0][0x3a0] ;  /* 0x0000e800ff1e7b82 */ /* 0x000ee60000000800 */
[----:B----4-:R-:W-:-:S05]  /*c130*/  IMAD.WIDE R166, R72, 0x4, R210 ;  /* 0x0000000448a67825 */ /* 0x010fca00078e02d2 */
[----:B------:R4:W-:Y:S04]  /*c140*/  STL.64 [R1+0x38], R166 ;  /* 0x000038a601007387 */ /* 0x0009e80000100a00 */
[----:B------:R4:W-:Y:S01]  /*c150*/  LDGSTS.E [R252+0x400c0], desc[UR26][R166.64], !P3 ;  /* 0x400c0000a6fc7fae */ /* 0x0009e2000d9a101a */
[----:B------:R-:W-:Y:S01]  /*c160*/  ISETP.GE.U32.AND P3, PT, R14, 0x7ffffecc, PT ;  /* 0x7ffffecc0e00780c */ /* 0x000fe20003f66070 */
[----:B--2---:R-:W-:Y:S02]  /*c170*/  VIADD R14, R15, 0xffffff0a ;  /* 0xffffff0a0f0e7836 */ /* 0x004fe40000000000 */
[C---:B------:R-:W-:Y:S01]  /*c180*/  IMAD.WIDE R250, R72.reuse, 0x4, R226 ;  /* 0x0000000448fa7825 */ /* 0x040fe200078e02e2 */
[----:B------:R-:W2:Y:S03]  /*c190*/  LDC R15, c[0x0][0x3a0] ;  /* 0x0000e800ff0f7b82 */ /* 0x000ea60000000800 */
[----:B----4-:R-:W-:-:S05]  /*c1a0*/  IMAD.WIDE R166, R72, 0x4, R212 ;  /* 0x0000000448a67825 */ /* 0x010fca00078e02d4 */
[----:B------:R4:W-:Y:S04]  /*c1b0*/  STL.64 [R1+0x30], R166 ;  /* 0x000030a601007387 */ /* 0x0009e80000100a00 */
[----:B------:R4:W-:Y:S01]  /*c1c0*/  LDGSTS.E [R252+0x400c4], desc[UR26][R166.64], !P4 ;  /* 0x400c4000a6fc7fae */ /* 0x0009e2000e1a101a */
[----:B------:R-:W-:Y:S01]  /*c1d0*/  ISETP.GE.U32.AND P4, PT, R14, 0x7ffffecb, PT ;  /* 0x7ffffecb0e00780c */ /* 0x000fe20003f86070 */
[----:B-1----:R-:W-:Y:S02]  /*c1e0*/  VIADD R14, R31, 0xffffff09 ;  /* 0xffffff091f0e7836 */ /* 0x002fe40000000000 */
[----:B------:R-:W1:Y:S01]  /*c1f0*/  LDC R31, c[0x0][0x3a0] ;  /* 0x0000e800ff1f7b82 */ /* 0x000e620000000800 */
[----:B----4-:R-:W-:-:S05]  /*c200*/  IMAD.WIDE R166, R72, 0x4, R214 ;  /* 0x0000000448a67825 */ /* 0x010fca00078e02d6 */
[----:B------:R4:W-:Y:S04]  /*c210*/  STL.64 [R1+0x28], R166 ;  /* 0x000028a601007387 */ /* 0x0009e80000100a00 */
[----:B------:R4:W-:Y:S01]  /*c220*/  LDGSTS.E [R252+0x400c8], desc[UR26][R166.64], !P5 ;  /* 0x400c8000a6fc7fae */ /* 0x0009e2000e9a101a */
[----:B------:R-:W-:Y:S01]  /*c230*/  ISETP.GE.U32.AND P5, PT, R14, 0x7ffffeca, PT ;  /* 0x7ffffeca0e00780c */ /* 0x000fe20003fa6070 */
[----:B----4-:R-:W-:-:S05]  /*c240*/  IMAD.WIDE R166, R72, 0x4, R216 ;  /* 0x0000000448a67825 */ /* 0x010fca00078e02d8 */
[----:B------:R4:W-:Y:S04]  /*c250*/  STL.64 [R1+0x20], R166 ;  /* 0x000020a601007387 */ /* 0x0009e80000100a00 */
[----:B------:R4:W-:Y:S02]  /*c260*/  LDGSTS.E [R252+0x400cc], desc[UR26][R166.64], !P6 ;  /* 0x400cc000a6fc7fae */ /* 0x0009e4000f1a101a */
[----:B----4-:R-:W-:-:S05]  /*c270*/  IMAD.WIDE R166, R72, 0x4, R218 ;  /* 0x0000000448a67825 */ /* 0x010fca00078e02da */
[----:B------:R4:W-:Y:S04]  /*c280*/  STL.64 [R1+0x18], R166 ;  /* 0x000018a601007387 */ /* 0x0009e80000100a00 */
[----:B------:R4:W-:Y:S02]  /*c290*/  LDGSTS.E [R252+0x400d0], desc[UR26][R166.64], !P3 ;  /* 0x400d0000a6fc7fae */ /* 0x0009e4000d9a101a */
[----:B----4-:R-:W-:-:S05]  /*c2a0*/  IMAD.WIDE R166, R72, 0x4, R220 ;  /* 0x0000000448a67825 */ /* 0x010fca00078e02dc */
[----:B------:R4:W-:Y:S04]  /*c2b0*/  STL.64 [R1+0x10], R166 ;  /* 0x000010a601007387 */ /* 0x0009e80000100a00 */
[----:B------:R4:W-:Y:S04]  /*c2c0*/  LDGSTS.E [R252+0x400d4], desc[UR26][R166.64], !P4 ;  /* 0x400d4000a6fc7fae */ /* 0x0009e8000e1a101a */
[----:B------:R1:W-:Y:S04]  /*c2d0*/  STL.64 [R1+0x8], R170 ;  /* 0x000008aa01007387 */ /* 0x0003e80000100a00 */
[----:B------:R1:W-:Y:S01]  /*c2e0*/  LDGSTS.E [R252+0x400d8], desc[UR26][R170.64], !P5 ;  /* 0x400d8000aafc7fae */ /* 0x0003e2000e9a101a */
[----:B---3--:R-:W-:-:S02]  /*c2f0*/  VIADD R14, R30, 0xffffff08 ;  /* 0xffffff081e0e7836 */ /* 0x008fc40000000000 */
[----:B------:R-:W3:Y:S08]  /*c300*/  LDC R30, c[0x0][0x3a0] ;  /* 0x0000e800ff1e7b82 */ /* 0x000ef00000000800 */
[----:B----4-:R-:W4:Y:S01]  /*c310*/  LDC R166, c[0x0][0x3a0] ;  /* 0x0000e800ffa67b82 */ /* 0x010f220000000800 */
[----:B-1----:R-:W-:-:S05]  /*c320*/  IMAD.WIDE R170, R72, 0x4, R224 ;  /* 0x0000000448aa7825 */ /* 0x002fca00078e02e0 */
[----:B------:R1:W-:Y:S04]  /*c330*/  STL.64 [R1], R170 ;  /* 0x000000aa01007387 */ /* 0x0003e80000100a00 */
[----:B------:R-:W4:Y:S04]  /*c340*/  LDL.LU.64 R224, [R1+0x160] ;  /* 0x0001600001e07983 */ /* 0x000f280000300a00 */
[----:B------:R-:W4:Y:S04]  /*c350*/  LDL.LU.64 R222, [R1+0x158] ;  /* 0x0001580001de7983 */ /* 0x000f280000300a00 */
[----:B------:R-:W4:Y:S01]  /*c360*/  LDL.LU.64 R226, [R1+0x168] ;  /* 0x0001680001e27983 */ /* 0x000f220000300a00 */
[----:B------:R-:W-:Y:S01]  /*c370*/  ISETP.GE.U32.AND P6, PT, R14, 0x7ffffec9, PT ;  /* 0x7ffffec90e00780c */ /* 0x000fe20003fc6070 */
[----:B--2---:R-:W-:-:S02]  /*c380*/  VIADD R14, R15, 0xffffff07 ;  /* 0xffffff070f0e7836 */ /* 0x004fc40000000000 */
[----:B------:R-:W2:Y:S03]  /*c390*/  LDC R15, c[0x0][0x3a0] ;  /* 0x0000e800ff0f7b82 */ /* 0x000ea60000000800 */
[----:B------:R-:W-:Y:S01]  /*c3a0*/  ISETP.GE.U32.AND P3, PT, R14, 0x7ffffec8, PT ;  /* 0x7ffffec80e00780c */ /* 0x000fe20003f66070 */
[----:B------:R-:W-:-:S04]  /*c3b0*/  VIADD R14, R31, 0xffffff06 ;  /* 0xffffff061f0e7836 */ /* 0x000fc80000000000 */
[----:B------:R-:W1:Y:S01]  /*c3c0*/  LDC R31, c[0x0][0x3a0] ;  /* 0x0000e800ff1f7b82 */ /* 0x000e620000000800 */
[----:B------:R-:W-:Y:S01]  /*c3d0*/  ISETP.GE.U32.AND P4, PT, R14, 0x7ffffec7, PT ;  /* 0x7ffffec70e00780c */ /* 0x000fe20003f86070 */
[----:B---3--:R-:W-:Y:S01]  /*c3e0*/  VIADD R14, R30, 0xffffff05 ;  /* 0xffffff051e0e7836 */ /* 0x008fe20000000000 */
[----:B------:R3:W-:Y:S05]  /*c3f0*/  LDGSTS.E [R252+0x400dc], desc[UR26][R170.64], !P6 ;  /* 0x400dc000aafc7fae */ /* 0x0007ea000f1a101a */
[----:B------:R-:W3:Y:S01]  /*c400*/  LDC R30, c[0x0][0x3a0] ;  /* 0x0000e800ff1e7b82 */ /* 0x000ee20000000800 */
[----:B------:R-:W-:Y:S01]  /*c410*/  ISETP.GE.U32.AND P5, PT, R14, 0x7ffffec6, PT ;  /* 0x7ffffec60e00780c */ /* 0x000fe20003fa6070 */
[----:B------:R1:W-:Y:S01]  /*c420*/  LDGSTS.E [R252+0x400e0], desc[UR26][R250.64], !P3 ;  /* 0x400e0000fafc7fae */ /* 0x0003e2000d9a101a */
[----:B--2---:R-:W-:-:S05]  /*c430*/  VIADD R14, R15, 0xffffff04 ;  /* 0xffffff040f0e7836 */ /* 0x004fca0000000000 */
[----:B------:R-:W-:Y:S01]  /*c440*/  ISETP.GE.U32.AND P6, PT, R14, 0x7ffffec5, PT ;  /* 0x7ffffec50e00780c */ /* 0x000fe20003fc6070 */
[----:B----4-:R-:W-:Y:S02]  /*c450*/  VIADD R14, R166, 0xffffff03 ;  /* 0xffffff03a60e7836 */ /* 0x010fe40000000000 */
[----:B------:R-:W-:-:S03]  /*c460*/  IMAD.WIDE R248, R72, 0x4, R228 ;  /* 0x0000000448f87825 */ /* 0x000fc600078e02e4 */
[----:B------:R-:W-:Y:S01]  /*c470*/  ISETP.GE.U32.AND P3, PT, R14, 0x7ffffec4, PT ;  /* 0x7ffffec40e00780c */ /* 0x000fe20003f66070 */
[----:B-1----:R-:W-:Y:S01]  /*c480*/  VIADD R14, R31, 0xffffff02 ;  /* 0xffffff021f0e7836 */ /* 0x002fe20000000000 */
[----:B------:R1:W-:Y:S04]  /*c490*/  LDGSTS.E [R252+0x400e4], desc[UR26][R248.64], !P4 ;  /* 0x400e4000f8fc7fae */ /* 0x0003e8000e1a101a */
[----:B------:R-:W-:Y:S01]  /*c4a0*/  ISETP.GE.U32.AND P4, PT, R14, 0x7ffffec3, PT ;  /* 0x7ffffec30e00780c */ /* 0x000fe20003f86070 */
[----:B---3--:R-:W-:Y:S02]  /*c4b0*/  VIADD R14, R30, 0xffffff01 ;  /* 0xffffff011e0e7836 */ /* 0x008fe40000000000 */
[----:B------:R-:W-:-:S05]  /*c4c0*/  IMAD.WIDE R30, R79, 0x4, R86 ;  /* 0x000000044f1e7825 */ /* 0x000fca00078e0256 */
[----:B------:R1:W-:Y:S01]  /*c4d0*/  STL.64 [R1+0x148], R30 ;  /* 0x0001481e01007387 */ /* 0x0003e20000100a00 */
[----:B------:R-:W-:Y:S01]  /*c4e0*/  UIADD3 UR32, UPT, UPT, UR9, -0x100, URZ ;  /* 0xffffff0009207890 */ /* 0x000fe2000fffe0ff */
[----:B------:R-:W-:-:S03]  /*c4f0*/  IMAD.WIDE R246, R72, 0x4, R230 ;  /* 0x0000000448f67825 */ /* 0x000fc600078e02e6 */
[----:B------:R-:W-:Y:S01]  /*c500*/  UISETP.GE.U32.AND UP1, UPT, UR32, 0x7ffffec1, UPT ;  /* 0x7ffffec12000788c */ /* 0x000fe2000bf26070 */
[----:B------:R-:W-:Y:S01]  /*c510*/  IMAD.WIDE R244, R72, 0x4, R232 ;  /* 0x0000000448f47825 */ /* 0x000fe200078e02e8 */
[----:B------:R1:W-:Y:S01]  /*c520*/  LDGSTS.E [R252+0x400e8], desc[UR26][R246.64], !P5 ;  /* 0x400e8000f6fc7fae */ /* 0x0003e2000e9a101a */
[----:B------:R-:W-:-:S03]  /*c530*/  ISETP.GE.U32.AND P5, PT, R14, 0x7ffffec2, PT ;  /* 0x7ffffec20e00780c */ /* 0x000fc60003fa6070 */
[----:B------:R1:W-:Y:S01]  /*c540*/  LDGSTS.E [R252+0x400ec], desc[UR26][R244.64], !P6 ;  /* 0x400ec000f4fc7fae */ /* 0x0003e2000f1a101a */
[----:B------:R-:W-:Y:S01]  /*c550*/  PLOP3.LUT P6, PT, PT, PT, UP1, 0x80, 0x8 ;  /* 0x000000000008781c */ /* 0x000fe20003fcf018 */
[----:B------:R-:W-:-:S04]  /*c560*/  IMAD.WIDE R166, R79, 0x4, R36 ;  /* 0x000000044fa67825 */ /* 0x000fc800078e0224 */
[----:B------:R-:W-:Y:S02]  /*c570*/  VIADD R15, R3, UR10 ;  /* 0x0000000a030f7c36 */ /* 0x000fe40008000000 */
[----:B------:R-:W-:-:S04]  /*c580*/  IMAD.WIDE R88, R79, 0x4, R88 ;  /* 0x000000044f587825 */ /* 0x000fc800078e0258 */
[----:B------:R-:W-:-:S04]  /*c590*/  IMAD.WIDE R96, R79, 0x4, R96 ;  /* 0x000000044f607825 */ /* 0x000fc800078e0260 */
[----:B------:R-:W-:-:S04]  /*c5a0*/  IMAD.WIDE R104, R79, 0x4, R104 ;  /* 0x000000044f687825 */ /* 0x000fc800078e0268 */
[----:B------:R-:W-:-:S04]  /*c5b0*/  IMAD.WIDE R112, R79, 0x4, R112 ;  /* 0x000000044f707825 */ /* 0x000fc800078e0270 */
[----:B------:R-:W-:-:S04]  /*c5c0*/  IMAD.WIDE R120, R79, 0x4, R120 ;  /* 0x000000044f787825 */ /* 0x000fc800078e0278 */
[----:B------:R-:W-:-:S04]  /*c5d0*/  IMAD.WIDE R228, R72, 0x4, R226 ;  /* 0x0000000448e47825 */ /* 0x000fc800078e02e2 */
[C---:B------:R-:W-:Y:S01]  /*c5e0*/  IMAD.WIDE R226, R72.reuse, 0x4, R224 ;  /* 0x0000000448e27825 */ /* 0x040fe200078e02e0 */
[----:B------:R1:W-:Y:S03]  /*c5f0*/  LDGSTS.E [R252+0x400f0], desc[UR26][R228.64], !P3 ;  /* 0x400f0000e4fc7fae */ /* 0x0003e6000d9a101a */
[C---:B------:R-:W-:Y:S01]  /*c600*/  IMAD.WIDE R224, R72.reuse, 0x4, R222 ;  /* 0x0000000448e07825 */ /* 0x040fe200078e02de */
[----:B------:R1:W-:Y:S03]  /*c610*/  LDGSTS.E [R252+0x400f4], desc[UR26][R226.64], !P4 ;  /* 0x400f4000e2fc7fae */ /* 0x0003e6000e1a101a */
[----:B------:R-:W-:Y:S01]  /*c620*/  IMAD.WIDE R222, R72, 0x4, R76 ;  /* 0x0000000448de7825 */ /* 0x000fe200078e024c */
[----:B------:R1:W-:Y:S04]  /*c630*/  LDGSTS.E [R252+0x400f8], desc[UR26][R224.64], !P5 ;  /* 0x400f8000e0fc7fae */ /* 0x0003e8000e9a101a */
[----:B------:R1:W5:Y:S01]  /*c640*/  LDL.LU.64 R76, [R1+0x2c0] ;  /* 0x0002c000014c7983 */ /* 0x0003620000300a00 */
[----:B------:R-:W-:-:S03]  /*c650*/  IMAD.WIDE R128, R79, 0x4, R128 ;  /* 0x000000044f807825 */ /* 0x000fc600078e0280 */
[----:B------:R1:W-:Y:S01]  /*c660*/  LDGSTS.E [R252+0x400fc], desc[UR26][R222.64], !P6 ;  /* 0x400fc000defc7fae */ /* 0x0003e2000f1a101a */
[----:B------:R-:W-:-:S03]  /*c670*/  IMAD.WIDE R136, R79, 0x4, R136 ;  /* 0x000000044f887825 */ /* 0x000fc600078e0288 */
[----:B------:R-:W0:Y:S01]  /*c680*/  LDGDEPBAR ;  /* 0x00000000000079af */ /* 0x000e220000000000 */
[----:B------:R-:W-:-:S03]  /*c690*/  IMAD.WIDE R236, R79, 0x4, R118 ;  /* 0x000000044fec7825 */ /* 0x000fc600078e0276 */
[----:B------:R1:W-:Y:S01]  /*c6a0*/  LDGSTS.E [R15+0x18000], desc[UR26][R166.64], P1 ;  /* 0x18000000a60f7fae */ /* 0x0003e200089a101a */
        /* <DEDUP_REMOVED lines=85> */
[----:B------:R1:W-:Y:S04]  /*cc00*/  LDGSTS.E [R74+0x1ae00], desc[UR26][R196.64], P1 ;  /* 0x1ae00000c44a7fae */ /* 0x0003e800089a101a */
        /* <DEDUP_REMOVED lines=31> */
[----:B------:R-:W0:Y:S01]  /*ce00*/  LDGDEPBAR ;  /* 0x00000000000079af */ /* 0x000e220000000000 */
[----:B------:R-:W-:-:S02]  /*ce10*/  UIADD3 UR4, UPT, UPT, UR9, -0x101, URZ ;  /* 0xfffffeff09047890 */ /* 0x000fc4000fffe0ff */
[----:B------:R-:W-:Y:S01]  /*ce20*/  UIADD3 UR5, UPT, UPT, UR9, -0x102, URZ ;  /* 0xfffffefe09057890 */ /* 0x000fe2000fffe0ff */
[----:B------:R-:W-:-:S04]  /*ce30*/  DEPBAR.LE SB0, 0x6 ;  /* 0x000081800000791a */ /* 0x000fc80000000000 */
[----:B------:R-:W-:Y:S06]  /*ce40*/  BAR.SYNC.DEFER_BLOCKING 0x0 ;  /* 0x0000000000007b1d */ /* 0x000fec0000010000 */
[----:B------:R-:W-:Y:S05]  /*ce50*/  @!P0 BRA `(.L_x_6) ;  /* 0x0000000000448947 */ /* 0x000fea0003800000 */
[----:B------:R-:W-:Y:S04]  /*ce60*/  LDS.128 R4, [R252+0x28000] ;  /* 0x02800000fc047984 */ /* 0x000fe80000000c00 */
[----:B------:R-:W-:Y:S04]  /*ce70*/  LDS.128 R8, [R252+0x28010] ;  /* 0x02801000fc087984 */ /* 0x000fe80000000c00 */
[----:B-1----:R-:W-:Y:S04]  /*ce80*/  LDS.128 R12, [R252+0x28020] ;  /* 0x02802000fc0c7984 */ /* 0x002fe80000000c00 */
[----:B------:R-:W-:Y:S04]  /*ce90*/  LDS.128 R16, [R252+0x28030] ;  /* 0x02803000fc107984 */ /* 0x000fe80000000c00 */
        /* <DEDUP_REMOVED lines=11> */
[----:B------:R-:W1:Y:S02]  /*cf50*/  LDS.128 R64, [R252+0x280f0] ;  /* 0x0280f000fc407984 */ /* 0x000e640000000c00 */
[----:B-1----:R2:W-:Y:S02]  /*cf60*/  STTM.x64 tmem[UR12+0x80], R4 ;  /* 0x00008004000079ed */ /* 0x0025e4000834000c */
.L_x_6:
[----:B--2---:R-:W2:Y:S01]  /*cf70*/  LDC R5, c[0x0][0x3a0] ;  /* 0x0000e800ff057b82 */ /* 0x004ea20000000800 */
[C---:B------:R-:W-:Y:S01]  /*cf80*/  IMAD.SHL.U32 R68, R72.reuse, 0x4, RZ ;  /* 0x0000000448447824 */ /* 0x040fe200078e00ff */
[----:B------:R-:W-:Y:S01]  /*cf90*/  SHF.R.S32.HI R4, RZ, 0x1f, R72 ;  /* 0x0000001fff047819 */ /* 0x000fe20000011448 */
[----:B------:R-:W-:Y:S01]  /*cfa0*/  UISETP.GE.U32.AND UP2, UPT, UR4, 0x7ffffec0, UPT ;  /* 0x7ffffec00400788c */ /* 0x000fe2000bf46070 */
[----:B------:R-:W3:Y:S01]  /*cfb0*/  FENCE.VIEW.ASYNC.T ;  /* 0x00000000000073c6 */ /* 0x000ee20000000200 */
[----:B------:R-:W-:Y:S01]  /*cfc0*/  UISETP.GE.U32.AND UP1, UPT, UR5, 0x7ffffebf, UPT ;  /* 0x7ffffebf0500788c */ /* 0x000fe2000bf26070 */
[----:B------:R-:W-:Y:S01]  /*cfd0*/  SHF.L.U64.HI R69, R72, 0x2, R4 ;  /* 0x0000000248457819 */ /* 0x000fe20000010204 */
[----:B------:R-:W-:Y:S01]  /*cfe0*/  UIADD3 UR13, UPT, UPT, UR11, 0x80, URZ ;  /* 0x000000800b0d7890 */ /* 0x000fe2000fffe0ff */
[----:B---3--:R-:W-:Y:S01]  /*cff0*/  BAR.SYNC.DEFER_BLOCKING 0x0 ;  /* 0x0000000000007b1d */ /* 0x008fe20000010000 */
[-C--:B------:R-:W-:Y:S02]  /*d000*/  IADD3 R6, P0, PT, R70, R68.reuse, RZ ;  /* 0x0000004446067210 */ /* 0x080fe40007f1e0ff */
[----:B------:R-:W-:-:S02]  /*d010*/  IADD3 R8, P3, PT, R80, R68, RZ ;  /* 0x0000004450087210 */ /* 0x000fc40007f7e0ff */
[----:B------:R-:W-:Y:S01]  /*d020*/  PLOP3.LUT P4, PT, PT, PT, UP2, 0x80, 0x8 ;  /* 0x000000000008781c */ /* 0x000fe20003f8f028 */
[--C-:B------:R-:W-:Y:S01]  /*d030*/  IMAD.X R7, R71, 0x1, R69.reuse, P0 ;  /* 0x0000000147077824 */ /* 0x100fe200000e0645 */
[----:B------:R-:W-:Y:S01]  /*d040*/  ISETP.NE.U32.AND P0, PT, RZ, UR7, PT ;  /* 0x00000007ff007c0c */ /* 0x000fe2000bf05070 */
[----:B------:R-:W-:Y:S01]  /*d050*/  IMAD.X R9, R81, 0x1, R69, P3 ;  /* 0x0000000151097824 */ /* 0x000fe200018e0645 */
[----:B------:R-:W-:Y:S01]  /*d060*/  PLOP3.LUT P5, PT, PT, PT, UP1, 0x80, 0x8 ;  /* 0x000000000008781c */ /* 0x000fe20003faf018 */
[----:B--2---:R-:W-:-:S05]  /*d070*/  VIADD R5, R5, 0x3f ;  /* 0x0000003f05057836 */ /* 0x004fca0000000000 */
[----:B------:R-:W-:-:S13]  /*d080*/  ISETP.LT.OR P1, PT, R5, 0x40, P0 ;  /* 0x000000400500780c */ /* 0x000fda0000721670 */
[----:B------:R-:W-:Y:S05]  /*d090*/  @P1 BRA `(.L_x_7) ;  /* 0x0000000000c01947 */ /* 0x000fea0003800000 */
[----:B------:R-:W-:Y:S01]  /*d0a0*/  USHF.R.U32.HI UR6, URZ, 0x4, UR10 ;  /* 0x00000004ff067899 */ /* 0x000fe2000801160a */
[----:B------:R-:W-:Y:S01]  /*d0b0*/  UMOV UR4, URZ ;  /* 0x000000ff00047c82 */ /* 0x000fe20008000000 */
[----:B------:R-:W-:Y:S02]  /*d0c0*/  UMOV UR5, URZ ;  /* 0x000000ff00057c82 */ /* 0x000fe40008000000 */
[----:B------:R-:W-:Y:S02]  /*d0d0*/  USGXT.U32 UR6, UR6, 0xe ;  /* 0x0000000e0606789a */ /* 0x000fe40008000000 */
[----:B------:R-:W-:Y:S02]  /*d0e0*/  UIADD3 UR14, UPT, UPT, UR11, 0x88, URZ ;  /* 0x000000880b0e7890 */ /* 0x000fe4000fffe0ff */
[----:B------:R-:W-:Y:S02]  /*d0f0*/  UIADD3 UR36, UP1, UPT, UR6, 0x2, URZ ;  /* 0x0000000206247890 */ /* 0x000fe4000ff3e0ff */
[----:B------:R-:W-:-:S02]  /*d100*/  UIADD3 UR15, UPT, UPT, UR11, 0x90, URZ ;  /* 0x000000900b0f7890 */ /* 0x000fc4000fffe0ff */
[----:B------:R-:W-:Y:S02]  /*d110*/  UIADD3.X UR37, UPT, UPT, UR4, 0x40004040, URZ, UP1, !UPT ;  /* 0x4000404004257890 */ /* 0x000fe40008ffe4ff */
[----:B------:R-:W-:Y:S01]  /*d120*/  UIADD3 UR18, UPT, UPT, UR11, 0x98, URZ ;  /* 0x000000980b127890 */ /* 0x000fe2000fffe0ff */
[----:B------:R-:W-:Y:S01]  /*d130*/  UMOV UR4, UR8 ;  /* 0x0000000800047c82 */ /* 0x000fe20008000000 */
[----:B------:R-:W-:Y:S01]  /*d140*/  UIADD3.64 UR16, UPT, UPT, UR36, 0x4, URZ ;  /* 0x0000000424107897 */ /* 0x000fe2000fffe0ff */
[----:B------:R-:W-:Y:S01]  /*d150*/  UMOV UR34, UR4 ;  /* 0x0000000400227c82 */ /* 0x000fe20008000000 */
[----:B------:R-:W-:Y:S02]  /*d160*/  UIADD3.64 UR4, UPT, UPT, UR36, 0x2, URZ ;  /* 0x0000000224047897 */ /* 0x000fe4000fffe0ff */
[----:B------:R-:W-:Y:S02]  /*d170*/  UIADD3 UR19, UPT, UPT, UR11, 0xa0, URZ ;  /* 0x000000a00b137890 */ /* 0x000fe4000fffe0ff */
[----:B------:R-:W-:-:S02]  /*d180*/  UIADD3.64 UR20, UPT, UPT, UR36, 0x3fe, URZ ;  /* 0x000003fe24147897 */ /* 0x000fc4000fffe0ff */
[----:B------:R-:W-:Y:S02]  /*d190*/  UIADD3 UR24, UPT, UPT, UR11, 0xa8, URZ ;  /* 0x000000a80b187890 */ /* 0x000fe4000fffe0ff */
[----:B------:R-:W-:Y:S02]  /*d1a0*/  UIADD3.64 UR22, UPT, UPT, UR36, 0x400, URZ ;  /* 0x0000040024167897 */ /* 0x000fe4000fffe0ff */
[----:B------:R-:W-:Y:S02]  /*d1b0*/  UIADD3 UR25, UPT, UPT, UR11, 0xb0, URZ ;  /* 0x000000b00b197890 */ /* 0x000fe4000fffe0ff */
[----:B------:R-:W-:Y:S01]  /*d1c0*/  UIADD3.64 UR28, UPT, UPT, UR36, 0x402, URZ ;  /* 0x00000402241c7897 */ /* 0x000fe2000fffe0ff */
[----:B------:R-:W-:Y:S01]  /*d1d0*/  UMOV UR38, 0x0 ;  /* 0x0000000000267882 */ /* 0x000fe20000000000 */
[----:B------:R-:W-:Y:S01]  /*d1e0*/  UMOV UR39, 0x8200910 ;  /* 0x0820091000277882 */ /* 0x000fe20000000000 */
[----:B------:R-:W-:Y:S02]  /*d1f0*/  UIADD3 UR33, UPT, UPT, UR11, 0xb8, URZ ;  /* 0x000000b80b217890 */ /* 0x000fe4000fffe0ff */
[----:B------:R-:W-:Y:S01]  /*d200*/  UIADD3.64 UR30, UPT, UPT, UR36, 0x404, URZ ;  /* 0x00000404241e7897 */ /* 0x000fe2000fffe0ff */
[----:B------:R-:W-:Y:S01]  /*d210*/  UMOV UR7, 0x40004040 ;  /* 0x4000404000077882 */ /* 0x000fe20000000000 */
[----:B------:R-:W-:Y:S01]  /*d220*/  UMOV UR40, 0x0 ;  /* 0x0000000000287882 */ /* 0x000fe20000000000 */
[----:B------:R-:W-:Y:S01]  /*d230*/  UMOV UR41, 0x8200910 ;  /* 0x0820091000297882 */ /* 0x000fe20000000000 */
[----:B------:R-:W-:Y:S01]  /*d240*/  UMOV UR42, 0x0 ;  /* 0x00000000002a7882 */ /* 0x000fe20000000000 */
[----:B------:R-:W-:Y:S01]  /*d250*/  UMOV UR43, 0x8200910 ;  /* 0x08200910002b7882 */ /* 0x000fe20000000000 */
[----:B------:R2:W-:Y:S01]  /*d260*/  UTCHMMA tmem[UR13], gdesc[UR6], tmem[UR11], tmem[UR38], idesc[UR39], !UPT ;  /* 0x00ff26060d0079ea */ /* 0x0005e2000f80000b */
[----:B------:R-:W-:Y:S01]  /*d270*/  UMOV UR44, 0x0 ;  /* 0x00000000002c7882 */ /* 0x000fe20000000000 */
[----:B------:R-:W-:Y:S01]  /*d280*/  UMOV UR45, 0x8200910 ;  /* 0x08200910002d7882 */ /* 0x000fe20000000000 */
[----:B------:R2:W-:Y:S01]  /*d290*/  UTCHMMA tmem[UR14], gdesc[UR36], tmem[UR11], tmem[UR40], idesc[UR41], UPT ;  /* 0x00ff28240e0079ea */ /* 0x0005e2000b80000b */
        /* <DEDUP_REMOVED lines=12> */
[----:B------:R2:W-:Y:S01]  /*d360*/  UTCHMMA tmem[UR25], gdesc[UR28], tmem[UR11], tmem[UR50], idesc[UR51], UPT ;  /* 0x00ff321c190079ea */ /* 0x0005e2000b80000b */
[----:B------:R2:W-:Y:S01]  /*d370*/  UTCHMMA tmem[UR33], gdesc[UR30], tmem[UR11], tmem[UR52], idesc[UR53], UPT ;  /* 0x00ff341e210079ea */ /* 0x0005e2000b80000b */
[----:B------:R2:W-:Y:S01]  /*d380*/  UTCBAR [UR34], URZ ;  /* 0x000000ff220073e9 */ /* 0x0005e200080000ff */
[----:B------:R-:W-:Y:S01]  /*d390*/  NOP ;  /* 0x0000000000007918 */ /* 0x000fe20000000000 */
.L_x_7:
[----:B------:R-:W-:Y:S01]  /*d3a0*/  BAR.SYNC.DEFER_BLOCKING 0x0 ;  /* 0x0000000000007b1d */ /* 0x000fe20000010000 */
[----:B--2---:R-:W-:Y:S02]  /*d3b0*/  UIADD3 UR4, UPT, UPT, UR9, -0x103, URZ ;  /* 0xfffffefd09047890 */ /* 0x004fe4000fffe0ff */
[----:B------:R-:W-:Y:S02]  /*d3c0*/  UIADD3 UR5, UPT, UPT, UR9, -0x104, URZ ;  /* 0xfffffefc09057890 */ /* 0x000fe4000fffe0ff */
[----:B------:R-:W-:-:S03]  /*d3d0*/  UISETP.GE.U32.AND UP2, UPT, UR4, 0x7ffffebe, UPT ;  /* 0x7ffffebe0400788c */ /* 0x000fc6000bf46070 */
[----:B------:R-:W2:Y:S01]  /*d3e0*/  LDC R5, c[0x0][0x3a0] ;  /* 0x0000e800ff057b82 */ /* 0x000ea20000000800 */
[----:B------:R-:W-:Y:S02]  /*d3f0*/  UISETP.GE.U32.AND UP1, UPT, UR5, 0x7ffffebd, UPT ;  /* 0x7ffffebd0500788c */ /* 0x000fe4000bf26070 */
[----:B------:R-:W-:Y:S01]  /*d400*/  UIADD3 UR4, UPT, UPT, UR9, -0x105, URZ ;  /* 0xfffffefb09047890 */ /* 0x000fe2000fffe0ff */
[----:B------:R-:W-:Y:S01]  /*d410*/  PLOP3.LUT P3, PT, PT, PT, UP2, 0x80, 0x8 ;  /* 0x000000000008781c */ /* 0x000fe20003f6f028 */
[----:B------:R-:W-:Y:S02]  /*d420*/  UIADD3 UR5, UPT, UPT, UR9, -0x106, URZ ;  /* 0xfffffefa09057890 */ /* 0x000fe4000fffe0ff */
[----:B------:R-:W-:Y:S02]  /*d430*/  UISETP.GE.U32.AND UP2, UPT, UR4, 0x7ffffebc, UPT ;  /* 0x7ffffebc0400788c */ /* 0x000fe4000bf46070 */
[----:B------:R-:W-:Y:S01]  /*d440*/  UIADD3 UR4, UPT, UPT, UR9, -0x107, URZ ;  /* 0xfffffef909047890 */ /* 0x000fe2000fffe0ff */
[----:B------:R-:W-:Y:S01]  /*d450*/  IMAD.SHL.U32 R70, R79, 0x4, RZ ;  /* 0x000000044f467824 */ /* 0x000fe200078e00ff */
[----:B------:R-:W3:Y:S01]  /*d460*/  LDCU UR29, c[0x0][0x3a0] ;  /* 0x00007400ff1d77ac */ /* 0x000ee20008000800 */
[----:B------:R-:W4:Y:S01]  /*d470*/  LDCU UR31, c[0x0][0x3a0] ;  /* 0x00007400ff1f77ac */ /* 0x000f220008000800 */
[----:B------:R-:W-:Y:S01]  /*d480*/  @!PT LDS RZ, [RZ] ;  /* 0x00000000fffff984 */ /* 0x000fe20000000800 */
[----:B------:R-:W-:Y:S01]  /*d490*/  @!PT LDS RZ, [RZ] ;  /* 0x00000000fffff984 */ /* 0x000fe20000000800 */
[----:B------:R-:W-:Y:S01]  /*d4a0*/  @!PT LDS RZ, [RZ] ;  /* 0x00000000fffff984 */ /* 0x000fe20000000800 */
[----:B------:R1:W-:Y:S01]  /*d4b0*/  LDGSTS.E [R252+0x28000], desc[UR26][R6.64], !P4 ;  /* 0x2800000006fc7fae */ /* 0x0003e2000e1a101a */
[----:B------:R-:W-:Y:S01]  /*d4c0*/  PLOP3.LUT P4, PT, PT, PT, UP1, 0x80, 0x8 ;  /* 0x000000000008781c */ /* 0x000fe20003f8f018 */
[----:B------:R-:W-:-:S02]  /*d4d0*/  UISETP.GE.U32.AND UP1, UPT, UR5, 0x7ffffebb, UPT ;  /* 0x7ffffebb0500788c */ /* 0x000fc4000bf26070 */
[----:B------:R1:W-:Y:S01]  /*d4e0*/  LDGSTS.E [R252+0x28004], desc[UR26][R8.64], !P5 ;  /* 0x2800400008fc7fae */ /* 0x0003e2000e9a101a */
[----:B------:R-:W-:Y:S01]  /*d4f0*/  UIADD3 UR5, UPT, UPT, UR9, -0x108, URZ ;  /* 0xfffffef809057890 */ /* 0x000fe2000fffe0ff */
[----:B--2---:R-:W-:Y:S01]  /*d500*/  VIADD R5, R5, 0xfffffef1 ;  /* 0xfffffef105057836 */ /* 0x004fe20000000000 */
[----:B------:R-:W2:Y:S01]  /*d510*/  LDCU UR28, c[0x0][0x3a0] ;  /* 0x00007400ff1c77ac */ /* 0x000ea20008000800 */
[----:B------:R-:W2:Y:S01]  /*d520*/  LDCU UR30, c[0x0][0x3a0] ;  /* 0x00007400ff1e77ac */ /* 0x000ea20008000800 */
[-C--:B-1----:R-:W-:Y:S01]  /*d530*/  IADD3 R6, P1, PT, R142, R68.reuse, RZ ;  /* 0x000000448e067210 */ /* 0x082fe20007f3e0ff */
[----:B------:R-:W1:Y:S04]  /*d540*/  LDCU UR23, c[0x0][0x3a0] ;  /* 0x00007400ff1777ac */ /* 0x000e680008000800 */
[--C-:B------:R-:W-:Y:S01]  /*d550*/  IMAD.X R7, R143, 0x1, R69.reuse, P1 ;  /* 0x000000018f077824 */ /* 0x100fe200008e0645 */
[----:B------:R-:W-:Y:S01]  /*d560*/  IADD3 R8, P1, PT, R144, R68, RZ ;  /* 0x0000004490087210 */ /* 0x000fe20007f3e0ff */
[----:B------:R-:W1:Y:S03]  /*d570*/  LDCU UR22, c[0x0][0x3a0] ;  /* 0x00007400ff1677ac */ /* 0x000e660008000800 */
[----:B------:R2:W-:Y:S01]  /*d580*/  LDGSTS.E [R252+0x28008], desc[UR26][R6.64], !P3 ;  /* 0x2800800006fc7fae */ /* 0x0005e2000d9a101a */
[----:B------:R-:W-:Y:S01]  /*d590*/  PLOP3.LUT P3, PT, PT, PT, UP2, 0x80, 0x8 ;  /* 0x000000000008781c */ /* 0x000fe20003f6f028 */
[----:B------:R-:W-:Y:S01]  /*d5a0*/  IMAD.X R9, R145, 0x1, R69, P1 ;  /* 0x0000000191097824 */ /* 0x000fe200008e0645 */
[----:B------:R-:W-:-:S02]  /*d5b0*/  UISETP.GE.U32.AND UP2, UPT, UR4, 0x7ffffeba, UPT ;  /* 0x7ffffeba0400788c */ /* 0x000fc4000bf46070 */
[----:B------:R-:W-:Y:S02]  /*d5c0*/  UIADD3 UR4, UPT, UPT, UR9, -0x109, URZ ;  /* 0xfffffef709047890 */ /* 0x000fe4000fffe0ff */
[----:B------:R1:W-:Y:S01]  /*d5d0*/  LDGSTS.E [R252+0x2800c], desc[UR26][R8.64], !P4 ;  /* 0x2800c00008fc7fae */ /* 0x0003e2000e1a101a */
[----:B------:R-:W-:Y:S01]  /*d5e0*/  PLOP3.LUT P4, PT, PT, PT, UP1, 0x80, 0x8 ;  /* 0x000000000008781c */ /* 0x000fe20003f8f018 */
[----:B------:R-:W-:Y:S02]  /*d5f0*/  UISETP.GE.U32.AND UP1, UPT, UR5, 0x7ffffeb9, UPT ;  /* 0x7ffffeb90500788c */ /* 0x000fe4000bf26070 */
[----:B------:R-:W-:Y:S01]  /*d600*/  UIADD3 UR5, UPT, UPT, UR9, -0x10a, URZ ;  /* 0xfffffef609057890 */ /* 0x000fe2000fffe0ff */
[-C--:B--2---:R-:W-:Y:S01]  /*d610*/  IADD3 R6, P1, PT, R162, R68.reuse, RZ ;  /* 0x00000044a2067210 */ /* 0x084fe20007f3e0ff */
[----:B------:R-:W2:Y:S04]  /*d620*/  LDCU UR25, c[0x0][0x3a0] ;  /* 0x00007400ff1977ac */ /* 0x000ea80008000800 */
[----:B------:R-:W-:Y:S01]  /*d630*/  IMAD.X R7, R163, 0x1, R69, P1 ;  /* 0x00000001a3077824 */ /* 0x000fe200008e0645 */
[----:B------:R-:W2:Y:S01]  /*d640*/  LDCU UR19, c[0x0][0x3a0] ;  /* 0x00007400ff1377ac */ /* 0x000ea20008000800 */
[----:B-1----:R-:W-:-:S03]  /*d650*/  IADD3 R8, P1, PT, R160, R68, RZ ;  /* 0x00000044a0087210 */ /* 0x002fc60007f3e0ff */
[----:B------:R1:W-:Y:S01]  /*d660*/  LDGSTS.E [R252+0x28010], desc[UR26][R6.64], !P3 ;  /* 0x2801000006fc7fae */ /* 0x0003e2000d9a101a */
[----:B------:R-:W-:Y:S01]  /*d670*/  PLOP3.LUT P3, PT, PT, PT, UP2, 0x80, 0x8 ;  /* 0x000000000008781c */ /* 0x000fe20003f6f028 */
[--C-:B------:R-:W-:Y:S01]  /*d680*/  IMAD.X R9, R161, 0x1, R69.reuse, P1 ;  /* 0x00000001a1097824 */ /* 0x100fe200008e0645 */
[----:B------:R-:W-:Y:S01]  /*d690*/  UISETP.GE.U32.AND UP2, UPT, UR4, 0x7ffffeb8, UPT ;  /* 0x7ffffeb80400788c */ /* 0x000fe2000bf46070 */
[----:B------:R-:W2:Y:S01]  /*d6a0*/  LDL.LU.64 R160, [R1+0x140] ;  /* 0x0001400001a07983 */ /* 0x000ea20000300a00 */
[----:B------:R-:W-:Y:S01]  /*d6b0*/  UIADD3 UR4, UPT, UPT, UR9, -0x10b, URZ ;  /* 0xfffffef509047890 */ /* 0x000fe2000fffe0ff */
[----:B------:R-:W2:Y:S02]  /*d6c0*/  LDCU UR24, c[0x0][0x3a0] ;  /* 0x00007400ff1877ac */ /* 0x000ea40008000800 */
[----:B------:R3:W-:Y:S01]  /*d6d0*/  LDGSTS.E [R252+0x28014], desc[UR26][R8.64], !P4 ;  /* 0x2801400008fc7fae */ /* 0x0007e2000e1a101a */
[----:B------:R-:W-:Y:S01]  /*d6e0*/  PLOP3.LUT P4, PT, PT, PT, UP1, 0x80, 0x8 ;  /* 0x000000000008781c */ /* 0x000fe20003f8f018 */
[----:B------:R-:W-:Y:S01]  /*d6f0*/  UISETP.GE.U32.AND UP1, UPT, UR5, 0x7ffffeb7, UPT ;  /* 0x7ffffeb70500788c */ /* 0x000fe2000bf26070 */
[-C--:B-1----:R-:W-:Y:S01]  /*d700*/  IADD3 R6, P1, PT, R158, R68.reuse, RZ ;  /* 0x000000449e067210 */ /* 0x082fe20007f3e0ff */
[----:B------:R-:W-:Y:S01]  /*d710*/  UIADD3 UR5, UPT, UPT, UR9, -0x10c, URZ ;  /* 0xfffffef409057890 */ /* 0x000fe2000fffe0ff */
[----:B------:R-:W1:Y:S03]  /*d720*/  LDCU UR18, c[0x0][0x3a0] ;  /* 0x00007400ff1277ac */ /* 0x000e660008000800 */
[----:B------:R-:W-:Y:S01]  /*d730*/  IMAD.X R7, R159, 0x1, R69, P1 ;  /* 0x000000019f077824 */ /* 0x000fe200008e0645 */
[----:B------:R-:W1:Y:S01]  /*d740*/  LDCU UR15, c[0x0][0x3a0] ;  /* 0x00007400ff0f77ac */ /* 0x000e620008000800 */
[----:B---3--:R-:W-:-:S03]  /*d750*/  IADD3 R8, P1, PT, R156, R68, RZ ;  /* 0x000000449c087210 */ /* 0x008fc60007f3e0ff */
[----:B------:R3:W-:Y:S01]  /*d760*/  LDGSTS.E [R252+0x28018], desc[UR26][R6.64], !P3 ;  /* 0x2801800006fc7fae */ /* 0x0007e2000d9a101a */
[----:B------:R-:W-:Y:S01]  /*d770*/  PLOP3.LUT P3, PT, PT, PT, UP2, 0x80, 0x8 ;  /* 0x000000000008781c */ /* 0x000fe20003f6f028 */
[----:B------:R-:W-:Y:S01]  /*d780*/  UISETP.GE.U32.AND UP2, UPT, UR4, 0x7ffffeb6, UPT ;  /* 0x7ffffeb60400788c */ /* 0x000fe2000bf46070 */
[--C-:B------:R-:W-:Y:S01]  /*d790*/  IMAD.X R9, R157, 0x1, R69.reuse, P1 ;  /* 0x000000019d097824 */ /* 0x100fe200008e0645 */
[----:B------:R-:W-:Y:S01]  /*d7a0*/  UIADD3 UR4, UPT, UPT, UR9, -0x10d, URZ ;  /* 0xfffffef309047890 */ /* 0x000fe2000fffe0ff */
[----:B------:R-:W1:Y:S03]  /*d7b0*/  LDCU UR14, c[0x0][0x3a0] ;  /* 0x00007400ff0e77ac */ /* 0x000e660008000800 */
[----:B------:R4:W-:Y:S01]  /*d7c0*/  LDGSTS.E [R252+0x2801c], desc[UR26][R8.64], !P4 ;  /* 0x2801c00008fc7fae */ /* 0x0009e2000e1a101a */
[----:B------:R-:W-:Y:S01]  /*d7d0*/  PLOP3.LUT P4, PT, PT, PT, UP1, 0x80, 0x8 ;  /* 0x000000000008781c */ /* 0x000fe20003f8f018 */
[----:B------:R-:W-:Y:S01]  /*d7e0*/  UISETP.GE.U32.AND UP1, UPT, UR5, 0x7ffffeb5, UPT ;  /* 0x7ffffeb50500788c */ /* 0x000fe2000bf26070 */
[----:B---3--:R-:W-:Y:S01]  /*d7f0*/  IADD3 R6, P1, PT, R154, R68, RZ ;  /* 0x000000449a067210 */ /* 0x008fe20007f3e0ff */
[----:B------:R-:W3:Y:S04]  /*d800*/  LDCU UR21, c[0x0][0x3a0] ;  /* 0x00007400ff1577ac */ /* 0x000ee80008000800 */
[----:B------:R-:W-:Y:S01]  /*d810*/  IMAD.X R7, R155, 0x1, R69, P1 ;  /* 0x000000019b077824 */ /* 0x000fe200008e0645 */
[----:B------:R-:W-:Y:S01]  /*d820*/  IADD3 R10, P5, PT, R96, R70, RZ ;  /* 0x00000046600a7210 */ /* 0x000fe20007fbe0ff */
[----:B------:R-:W1:Y:S01]  /*d830*/  LDCU UR20, c[0x0][0x3a0] ;  /* 0x00007400ff1477ac */ /* 0x000e620008000800 */
[----:B----4-:R-:W-:-:S02]  /*d840*/  IADD3 R8, P1, PT, R152, R68, RZ ;  /* 0x0000004498087210 */ /* 0x010fc40007f3e0ff */
[----:B------:R4:W-:Y:S01]  /*d850*/  LDGSTS.E [R252+0x28020], desc[UR26][R6.64], !P3 ;  /* 0x2802000006fc7fae */ /* 0x0009e2000d9a101a */
[----:B------:R-:W-:Y:S01]  /*d860*/  PLOP3.LUT P3, PT, PT, PT, UP2, 0x80, 0x8 ;  /* 0x000000000008781c */ /* 0x000fe20003f6f028 */
[----:B------:R-:W1:Y:S01]  /*d870*/  LDCU UR17, c[0x0][0x3a0] ;  /* 0x00007400ff1177ac */ /* 0x000e620008000800 */
[----:B------:R-:W-:Y:S01]  /*d880*/  IMAD.X R9, R153, 0x1, R69, P1 ;  /* 0x0000000199097824 */ /* 0x000fe200008e0645 */
[----:B------:R-:W-:-:S04]  /*d890*/  UIADD3 UR29, UPT, UPT, UR29, -0x114, URZ ;  /* 0xfffffeec1d1d7890 */ /* 0x000fc8000fffe0ff */
[----:B------:R1:W-:Y:S01]  /*d8a0*/  LDGSTS.E [R252+0x28024], desc[UR26][R8.64], !P4 ;  /* 0x2802400008fc7fae */ /* 0x0003e2000e1a101a */
[----:B------:R-:W-:Y:S01]  /*d8b0*/  PLOP3.LUT P4, PT, PT, PT, UP1, 0x80, 0x8 ;  /* 0x000000000008781c */ /* 0x000fe20003f8f018 */
[----:B------:R-:W-:Y:S01]  /*d8c0*/  UISETP.GE.U32.AND UP1, UPT, UR4, 0x7ffffeb4, UPT ;  /* 0x7ffffeb40400788c */ /* 0x000fe2000bf26070 */
[-C--:B----4-:R-:W-:Y:S01]  /*d8d0*/  IADD3 R6, P1, PT, R150, R68.reuse, RZ ;  /* 0x0000004496067210 */ /* 0x090fe20007f3e0ff */
[----:B------:R-:W-:Y:S02]  /*d8e0*/  UIADD3 UR4, UPT, UPT, UR9, -0x10e, URZ ;  /* 0xfffffef209047890 */ /* 0x000fe4000fffe0ff */
[----:B------:R-:W-:Y:S02]  /*d8f0*/  UIADD3 UR31, UPT, UPT, UR31, -0x112, URZ ;  /* 0xfffffeee1f1f7890 */ /* 0x000fe4000fffe0ff */
[----:B------:R-:W-:Y:S01]  /*d900*/  IMAD.X R7, R151, 0x1, R69, P1 ;  /* 0x0000000197077824 */ /* 0x000fe200008e0645 */
[----:B------:R-:W4:Y:S01]  /*d910*/  LDCU UR16, c[0x0][0x3a0] ;  /* 0x00007400ff1077ac */ /* 0x000f220008000800 */
[----:B------:R-:W2:Y:S01]  /*d920*/  LDL.LU.64 R150, [R1+0x138] ;  /* 0x0001380001967983 */ /* 0x000ea20000300a00 */
[----:B-1----:R-:W-:Y:S01]  /*d930*/  IADD3 R8, P1, PT, R148, R68, RZ ;  /* 0x0000004494087210 */ /* 0x002fe20007f3e0ff */
[----:B------:R-:W-:-:S02]  /*d940*/  UIADD3 UR28, UPT, UPT, UR28, -0x113, URZ ;  /* 0xfffffeed1c1c7890 */ /* 0x000fc4000fffe0ff */
[----:B------:R-:W2:Y:S01]  /*d950*/  LDL.LU.64 R162, [R1+0x130] ;  /* 0x0001300001a27983 */ /* 0x000ea20000300a00 */
[----:B------:R-:W-:Y:S01]  /*d960*/  UIADD3 UR30, UPT, UPT, UR30, -0x111, URZ ;  /* 0xfffffeef1e1e7890 */ /* 0x000fe2000fffe0ff */
[----:B------:R-:W-:Y:S01]  /*d970*/  IMAD.X R9, R149, 0x1, R69, P1 ;  /* 0x0000000195097824 */ /* 0x000fe200008e0645 */
[----:B------:R-:W-:Y:S01]  /*d980*/  UIADD3 UR23, UPT, UPT, UR23, -0x118, URZ ;  /* 0xfffffee817177890 */ /* 0x000fe2000fffe0ff */
[----:B------:R-:W2:Y:S01]  /*d990*/  LDL.LU.64 R152, [R1+0x128] ;  /* 0x0001280001987983 */ /* 0x000ea20000300a00 */
[----:B------:R-:W-:Y:S02]  /*d9a0*/  UIADD3 UR22, UPT, UPT, UR22, -0x117, URZ ;  /* 0xfffffee916167890 */ /* 0x000fe4000fffe0ff */
[----:B------:R-:W-:Y:S01]  /*d9b0*/  UISETP.GE.U32.AND UP6, UPT, UR29, 0x7ffffead, UPT ;  /* 0x7ffffead1d00788c */ /* 0x000fe2000bfc6070 */
[----:B------:R-:W2:Y:S02]  /*d9c0*/  LDL.LU.64 R144, [R1+0x120] ;  /* 0x0001200001907983 */ /* 0x000ea40000300a00 */
[----:B--2---:R-:W-:-:S02]  /*d9d0*/  UIADD3 UR25, UPT, UPT, UR25, -0x116, URZ ;  /* 0xfffffeea19197890 */ /* 0x004fc4000fffe0ff */
[----:B------:R-:W-:Y:S01]  /*d9e0*/  UIADD3 UR19, UPT, UPT, UR19, -0x11c, URZ ;  /* 0xfffffee413137890 */ /* 0x000fe2000fffe0ff */
[----:B------:R-:W2:Y:S01]  /*d9f0*/  LDL.LU.64 R142, [R1+0x118] ;  /* 0x00011800018e7983 */ /* 0x000ea20000300a00 */
[----:B------:R-:W-:Y:S02]  /*da00*/  UIADD3 UR24, UPT, UPT, UR24, -0x115, URZ ;  /* 0xfffffeeb18187890 */ /* 0x000fe4000fffe0ff */
[----:B------:R-:W-:Y:S01]  /*da10*/  UIADD3 UR18, UPT, UPT, UR18, -0x11b, URZ ;  /* 0xfffffee512127890 */ /* 0x000fe2000fffe0ff */
[----:B------:R1:W-:Y:S01]  /*da20*/  LDGSTS.E [R252+0x28028], desc[UR26][R6.64], !P3 ;  /* 0x2802800006fc7fae */ /* 0x0003e2000d9a101a */
[----:B------:R-:W-:Y:S01]  /*da30*/  PLOP3.LUT P3, PT, PT, PT, UP1, 0x80, 0x8 ;  /* 0x000000000008781c */ /* 0x000fe20003f6f018 */
[----:B------:R-:W-:Y:S02]  /*da40*/  UISETP.GE.U32.AND UP1, UPT, UR4, 0x7ffffeb3, UPT ;  /* 0x7ffffeb30400788c */ /* 0x000fe4000bf26070 */
[----:B------:R3:W-:Y:S01]  /*da50*/  LDGSTS.E [R252+0x2802c], desc[UR26][R8.64], !P4 ;  /* 0x2802c00008fc7fae */ /* 0x0007e2000e1a101a */
[----:B------:R-:W-:-:S02]  /*da60*/  UISETP.GE.U32.AND UP2, UPT, UR31, 0x7ffffeaf, UPT ;  /* 0x7ffffeaf1f00788c */ /* 0x000fc4000bf46070 */
[----:B------:R-:W-:Y:S01]  /*da70*/  UISETP.GE.U32.AND UP3, UPT, UR30, 0x7ffffeb0, UPT ;  /* 0x7ffffeb01e00788c */ /* 0x000fe2000bf66070 */
[----:B------:R-:W2:Y:S01]  /*da80*/  LDL.LU.64 R154, [R1+0x110] ;  /* 0x00011000019a7983 */ /* 0x000ea20000300a00 */
[----:B------:R-:W-:Y:S02]  /*da90*/  UISETP.GE.U32.AND UP4, UPT, UR23, 0x7ffffea9, UPT ;  /* 0x7ffffea91700788c */ /* 0x000fe4000bf86070 */
[----:B------:R-:W-:Y:S01]  /*daa0*/  UISETP.GE.U32.AND UP5, UPT, UR22, 0x7ffffeaa, UPT ;  /* 0x7ffffeaa1600788c */ /* 0x000fe2000bfa6070 */
[----:B-1----:R-:W-:Y:S01]  /*dab0*/  IADD3 R6, P1, PT, R146, R68, RZ ;  /* 0x0000004492067210 */ /* 0x002fe20007f3e0ff */
[----:B------:R-:W2:Y:S01]  /*dac0*/  LDL.LU.64 R156, [R1+0x108] ;  /* 0x00010800019c7983 */ /* 0x000ea20000300a00 */
[----:B------:R-:W-:Y:S01]  /*dad0*/  UIADD3 UR15, UPT, UPT, UR15, -0x120, URZ ;  /* 0xfffffee00f0f7890 */ /* 0x000fe2000fffe0ff */
[----:B---3--:R-:W1:Y:S02]  /*dae0*/  LDC R8, c[0x0][0x3a0] ;  /* 0x0000e800ff087b82 */ /* 0x008e640000000800 */
[----:B------:R-:W-:Y:S01]  /*daf0*/  IMAD.X R7, R147, 0x1, R69, P1 ;  /* 0x0000000193077824 */ /* 0x000fe200008e0645 */
[----:B------:R-:W3:Y:S01]  /*db00*/  LDL.LU.64 R158, [R1+0x100] ;  /* 0x00010000019e7983 */ /* 0x000ee20000300a00 */
[----:B------:R-:W-:-:S02]  /*db10*/  UIADD3 UR14, UPT, UPT, UR14, -0x11f, URZ ;  /* 0xfffffee10e0e7890 */ /* 0x000fc4000fffe0ff */
[----:B------:R-:W-:Y:S01]  /*db20*/  UIADD3 UR21, UPT, UPT, UR21, -0x11a, URZ ;  /* 0xfffffee615157890 */ /* 0x000fe2000fffe0ff */
[----:B------:R4:W-:Y:S01]  /*db30*/  LDGSTS.E [R252+0x28030], desc[UR26][R6.64], !P3 ;  /* 0x2803000006fc7fae */ /* 0x0009e2000d9a101a */
[----:B------:R-:W-:Y:S01]  /*db40*/  PLOP3.LUT P3, PT, PT, PT, UP1, 0x80, 0x8 ;  /* 0x000000000008781c */ /* 0x000fe20003f6f018 */
[----:B------:R-:W-:Y:S02]  /*db50*/  UIADD3 UR20, UPT, UPT, UR20, -0x119, URZ ;  /* 0xfffffee714147890 */ /* 0x000fe4000fffe0ff */
[----:B------:R-:W-:Y:S02]  /*db60*/  UIADD3 UR17, UPT, UPT, UR17, -0x11e, URZ ;  /* 0xfffffee211117890 */ /* 0x000fe4000fffe0ff */
[----:B----4-:R-:W-:Y:S01]  /*db70*/  UIADD3 UR16, UPT, UPT, UR16, -0x11d, URZ ;  /* 0xfffffee310107890 */ /* 0x010fe2000fffe0ff */
[----:B------:R-:W4:Y:S01]  /*db80*/  LDCU UR7, c[0x0][0x3a0] ;  /* 0x00007400ff0777ac */ /* 0x000f220008000800 */
[----:B------:R-:W-:Y:S01]  /*db90*/  IADD3 R6, P1, PT, R82, R68, RZ ;  /* 0x0000004452067210 */ /* 0x000fe20007f3e0ff */
[----:B------:R-:W1:Y:S04]  /*dba0*/  LDCU UR9, c[0x0][0x3a0] ;  /* 0x00007400ff0977ac */ /* 0x000e680008000800 */
[----:B------:R-:W-:Y:S01]  /*dbb0*/  IMAD.X R7, R83, 0x1, R69, P1 ;  /* 0x0000000153077824 */ /* 0x000fe200008e0645 */
[----:B------:R-:W-:Y:S01]  /*dbc0*/  ISETP.GE.U32.AND P1, PT, R5, 0x7ffffeb2, PT ;  /* 0x7ffffeb20500780c */ /* 0x000fe20003f26070 */
[----:B-1----:R-:W-:Y:S01]  /*dbd0*/  VIADD R5, R8, 0xfffffef0 ;  /* 0xfffffef008057836 */ /* 0x002fe20000000000 */
[----:B------:R-:W1:Y:S02]  /*dbe0*/  LDCU UR5, c[0x0][0x3a0] ;  /* 0x00007400ff0577ac */ /* 0x000e640008000800 */
[----:B------:R4:W-:Y:S01]  /*dbf0*/  LDGSTS.E [R252+0x28034], desc[UR26][R6.64], !P3 ;  /* 0x2803400006fc7fae */ /* 0x0009e2000d9a101a */
[----:B------:R-:W1:Y:S01]  /*dc00*/  LDCU UR6, c[0x0][0x3a0] ;  /* 0x00007400ff0677ac */ /* 0x000e620008000800 */
[----:B------:R-:W1:Y:S01]  /*dc10*/  LDCU UR4, c[0x0][0x3a0] ;  /* 0x00007400ff0477ac */ /* 0x000e620008000800 */
[----:B----4-:R-:W-:-:S02]  /*dc20*/  SHF.R.S32.HI R252, RZ, 0x1f, R79 ;  /* 0x0000001ffffc7819 */ /* 0x010fc4000001144f */
[----:B------:R-:W-:Y:S02]  /*dc30*/  IADD3 R6, P4, PT, R166, R70, RZ ;  /* 0x00000046a6067210 */ /* 0x000fe40007f9e0ff */
[----:B------:R-:W-:-:S05]  /*dc40*/  SHF.L.U64.HI R71, R79, 0x2, R252 ;  /* 0x000000024f477819 */ /* 0x000fca00000102fc */
[--C-:B------:R-:W-:Y:S01]  /*dc50*/  IMAD.X R7, R167, 0x1, R71.reuse, P4 ;  /* 0x00000001a7077824 */ /* 0x100fe200020e0647 */
[-C--:B------:R-:W-:Y:S01]  /*dc60*/  IADD3 R8, P4, PT, R88, R70.reuse, RZ ;  /* 0x0000004658087210 */ /* 0x080fe20007f9e0ff */
[--C-:B------:R-:W-:Y:S01]  /*dc70*/  IMAD.X R11, R97, 0x1, R71.reuse, P5 ;  /* 0x00000001610b7824 */ /* 0x100fe200028e0647 */
[-C--:B------:R-:W-:Y:S01]  /*dc80*/  IADD3 R14, P5, PT, R112, R70.reuse, RZ ;  /* 0x00000046700e7210 */ /* 0x080fe20007fbe0ff */
[----:B------:R-:W4:Y:S02]  /*dc90*/  LDL.LU.64 R166, [R1+0xf8] ;  /* 0x0000f80001a67983 */ /* 0x000f240000300a00 */
[--C-:B------:R-:W-:Y:S01]  /*dca0*/  IMAD.X R9, R89, 0x1, R71.reuse, P4 ;  /* 0x0000000159097824 */ /* 0x100fe200020e0647 */
[-C--:B------:R-:W-:Y:S01]  /*dcb0*/  IADD3 R12, P4, PT, R104, R70.reuse, RZ ;  /* 0x00000046680c7210 */ /* 0x080fe20007f9e0ff */
[----:B------:R-:W-:Y:S01]  /*dcc0*/  IMAD.X R15, R113, 0x1, R71, P5 ;  /* 0x00000001710f7824 */ /* 0x000fe200028e0647 */
[----:B------:R-:W-:-:S03]  /*dcd0*/  IADD3 R18, P5, PT, R128, R70, RZ ;  /* 0x0000004680127210 */ /* 0x000fc60007fbe0ff */
        /* <DEDUP_REMOVED lines=73> */
[----:B------:R-:W-:Y:S01]  /*e170*/  IADD3 R102, P4, PT, R180, R70, RZ ;  /* 0x00000046b4667210 */ /* 0x000fe20007f9e0ff */
[----:B------:R-:W-:-:S04]  /*e180*/  IMAD.X R131, R189, 0x1, R71, P5 ;  /* 0x00000001bd837824 */ /* 0x000fc800028e0647 */
[----:B------:R-:W-:Y:S01]  /*e190*/  IMAD.X R103, R181, 0x1, R71, P4 ;  /* 0x00000001b5677824 */ /* 0x000fe200020e0647 */
[----:B------:R-:W-:-:S05]  /*e1a0*/  IADD3 R234, P4, PT, R234, R68, RZ ;  /* 0x00000044eaea7210 */ /* 0x000fca0007f9e0ff */
[----:B------:R-:W-:Y:S01]  /*e1b0*/  IMAD.X R235, R235, 0x1, R69, P4 ;  /* 0x00000001ebeb7824 */ /* 0x000fe200020e0645 */
[----:B------:R-:W-:-:S05]  /*e1c0*/  IADD3 R232, P5, PT, R160, R68, RZ ;  /* 0x00000044a0e87210 */ /* 0x000fca0007fbe0ff */
[----:B------:R-:W-:Y:S02]  /*e1d0*/  IMAD.X R233, R161, 0x1, R69, P5 ;  /* 0x00000001a1e97824 */ /* 0x000fe400028e0645 */
[----:B------:R-:W4:Y:S04]  /*e1e0*/  LDL.LU.64 R160, [R1+0xf0] ;  /* 0x0000f00001a07983 */ /* 0x000f280000300a00 */
[----:B------:R-:W4:Y:S01]  /*e1f0*/  LDL.LU.64 R146, [R1+0xe8] ;  /* 0x0000e80001927983 */ /* 0x000f220000300a00 */
[-C--:B------:R-:W-:Y:S02]  /*e200*/  IADD3 R220, P4, PT, R150, R68.reuse, RZ ;  /* 0x0000004496dc7210 */ /* 0x080fe40007f9e0ff */
[----:B------:R-:W-:-:S03]  /*e210*/  IADD3 R218, P5, PT, R162, R68, RZ ;  /* 0x00000044a2da7210 */ /* 0x000fc60007fbe0ff */
[--C-:B------:R-:W-:Y:S01]  /*e220*/  IMAD.X R221, R151, 0x1, R69.reuse, P4 ;  /* 0x0000000197dd7824 */ /* 0x100fe200020e0645 */
[-C--:B------:R-:W-:Y:S01]  /*e230*/  IADD3 R212, P4, PT, R152, R68.reuse, RZ ;  /* 0x0000004498d47210 */ /* 0x080fe20007f9e0ff */
[--C-:B------:R-:W-:Y:S02]  /*e240*/  IMAD.X R219, R163, 0x1, R69.reuse, P5 ;  /* 0x00000001a3db7824 */ /* 0x100fe400028e0645 */
[----:B------:R-:W4:Y:S01]  /*e250*/  LDL.LU.64 R162, [R1+0xe0] ;  /* 0x0000e00001a27983 */ /* 0x000f220000300a00 */
[-C--:B------:R-:W-:Y:S01]  /*e260*/  IADD3 R210, P5, PT, R144, R68.reuse, RZ ;  /* 0x0000004490d27210 */ /* 0x080fe20007fbe0ff */
[--C-:B------:R-:W-:Y:S02]  /*e270*/  IMAD.X R213, R153, 0x1, R69.reuse, P4 ;  /* 0x0000000199d57824 */ /* 0x100fe400020e0645 */
[----:B------:R-:W4:Y:S01]  /*e280*/  LDL.LU.64 R148, [R1+0xd8] ;  /* 0x0000d80001947983 */ /* 0x000f220000300a00 */
[----:B--2---:R-:W-:Y:S01]  /*e290*/  IADD3 R186, P4, PT, R142, R68, RZ ;  /* 0x000000448eba7210 */ /* 0x004fe20007f9e0ff */
[----:B------:R-:W-:-:S02]  /*e2a0*/  IMAD.X R211, R145, 0x1, R69, P5 ;  /* 0x0000000191d37824 */ /* 0x000fc400028e0645 */
[----:B------:R-:W2:Y:S02]  /*e2b0*/  LDL.LU.64 R144, [R1+0xd0] ;  /* 0x0000d00001907983 */ /* 0x000ea40000300a00 */
[----:B------:R-:W-:Y:S02]  /*e2c0*/  IMAD.X R187, R143, 0x1, R69, P4 ;  /* 0x000000018fbb7824 */ /* 0x000fe400020e0645 */
[----:B------:R-:W2:Y:S04]  /*e2d0*/  LDL.LU.64 R150, [R1+0xc8] ;  /* 0x0000c80001967983 */ /* 0x000ea80000300a00 */
[----:B------:R-:W2:Y:S01]  /*e2e0*/  LDL.LU.64 R142, [R1+0xc0] ;  /* 0x0000c000018e7983 */ /* 0x000ea20000300a00 */
[----:B------:R-:W-:-:S03]  /*e2f0*/  IADD3 R194, P5, PT, R154, R68, RZ ;  /* 0x000000449ac27210 */ /* 0x000fc60007fbe0ff */
[----:B------:R-:W2:Y:S02]  /*e300*/  LDL.LU.64 R152, [R1+0xb8] ;  /* 0x0000b80001987983 */ /* 0x000ea40000300a00 */
[----:B------:R-:W-:Y:S01]  /*e310*/  IMAD.X R195, R155, 0x1, R69, P5 ;  /* 0x000000019bc37824 */ /* 0x000fe200028e0645 */
[-C--:B------:R-:W-:Y:S01]  /*e320*/  IADD3 R192, P4, PT, R156, R68.reuse, RZ ;  /* 0x000000449cc07210 */ /* 0x080fe20007f9e0ff */
[----:B------:R-:W2:Y:S01]  /*e330*/  LDL.LU.64 R154, [R1+0xb0] ;  /* 0x0000b000019a7983 */ /* 0x000ea20000300a00 */
[----:B---3--:R-:W-:-:S03]  /*e340*/  IADD3 R204, P5, PT, R158, R68, RZ ;  /* 0x000000449ecc7210 */ /* 0x008fc60007fbe0ff */
[--C-:B------:R-:W-:Y:S02]  /*e350*/  IMAD.X R193, R157, 0x1, R69.reuse, P4 ;  /* 0x000000019dc17824 */ /* 0x100fe400020e0645 */
[----:B------:R-:W3:Y:S01]  /*e360*/  LDL.LU.64 R156, [R1+0xa8] ;  /* 0x0000a800019c7983 */ /* 0x000ee20000300a00 */
[----:B------:R-:W-:-:S03]  /*e370*/  IMAD.X R205, R159, 0x1, R69, P5 ;  /* 0x000000019fcd7824 */ /* 0x000fc600028e0645 */
[----:B------:R-:W3:Y:S01]  /*e380*/  LDL.LU.64 R158, [R1+0xa0] ;  /* 0x0000a000019e7983 */ /* 0x000ee20000300a00 */
[----:B----4-:R-:W-:-:S05]  /*e390*/  IADD3 R200, P5, PT, R160, R68, RZ ;  /* 0x00000044a0c87210 */ /* 0x010fca0007fbe0ff */
[----:B------:R-:W-:Y:S02]  /*e3a0*/  IMAD.X R201, R161, 0x1, R69, P5 ;  /* 0x00000001a1c97824 */ /* 0x000fe400028e0645 */
[----:B------:R-:W4:Y:S01]  /*e3b0*/  LDL.LU.64 R160, [R1+0x98] ;  /* 0x0000980001a07983 */ /* 0x000f220000300a00 */
[----:B------:R-:W-:-:S05]  /*e3c0*/  IADD3 R178, P5, PT, R162, R68, RZ ;  /* 0x00000044a2b27210 */ /* 0x000fca0007fbe0ff */
[----:B------:R-:W-:Y:S02]  /*e3d0*/  IMAD.X R179, R163, 0x1, R69, P5 ;  /* 0x00000001a3b37824 */ /* 0x000fe400028e0645 */
[----:B------:R-:W4:Y:S01]  /*e3e0*/  LDL.LU.64 R162, [R1+0x90] ;  /* 0x0000900001a27983 */ /* 0x000f220000300a00 */
[----:B--2---:R-:W-:-:S05]  /*e3f0*/  IADD3 R184, P5, PT, R144, R68, RZ ;  /* 0x0000004490b87210 */ /* 0x004fca0007fbe0ff */
[----:B------:R-:W-:Y:S02]  /*e400*/  IMAD.X R185, R145, 0x1, R69, P5 ;  /* 0x0000000191b97824 */ /* 0x000fe400028e0645 */
[----:B------:R-:W2:Y:S01]  /*e410*/  LDL.LU.64 R144, [R1+0x88] ;  /* 0x0000880001907983 */ /* 0x000ea20000300a00 */
[----:B------:R-:W-:-:S05]  /*e420*/  IADD3 R106, P5, PT, R142, R68, RZ ;  /* 0x000000448e6a7210 */ /* 0x000fca0007fbe0ff */
[----:B------:R-:W-:Y:S02]  /*e430*/  IMAD.X R107, R143, 0x1, R69, P5 ;  /* 0x000000018f6b7824 */ /* 0x000fe400028e0645 */
[----:B------:R-:W2:Y:S01]  /*e440*/  LDL.LU.64 R142, [R1+0x80] ;  /* 0x00008000018e7983 */ /* 0x000ea20000300a00 */
[----:B------:R-:W-:-:S05]  /*e450*/  IADD3 R104, P4, PT, R166, R68, RZ ;  /* 0x00000044a6687210 */ /* 0x000fca0007f9e0ff */
[----:B------:R-:W-:Y:S01]  /*e460*/  IMAD.X R105, R167, 0x1, R69, P4 ;  /* 0x00000001a7697824 */ /* 0x000fe200020e0645 */
[----:B------:R-:W-:-:S05]  /*e470*/  IADD3 R188, P4, PT, R146, R68, RZ ;  /* 0x0000004492bc7210 */ /* 0x000fca0007f9e0ff */
[----:B------:R-:W-:Y:S01]  /*e480*/  IMAD.X R189, R147, 0x1, R69, P4 ;  /* 0x0000000193bd7824 */ /* 0x000fe200020e0645 */
[----:B------:R-:W-:-:S05]  /*e490*/  IADD3 R180, P4, PT, R148, R68, RZ ;  /* 0x0000004494b47210 */ /* 0x000fca0007f9e0ff */
[----:B------:R-:W-:Y:S01]  /*e4a0*/  IMAD.X R181, R149, 0x1, R69, P4 ;  /* 0x0000000195b57824 */ /* 0x000fe200020e0645 */
[-C--:B------:R-:W-:Y:S02]  /*e4b0*/  IADD3 R174, P4, PT, R150, R68.reuse, RZ ;  /* 0x0000004496ae7210 */ /* 0x080fe40007f9e0ff */
[----:B------:R-:W-:-:S03]  /*e4c0*/  IADD3 R172, P5, PT, R154, R68, RZ ;  /* 0x000000449aac7210 */ /* 0x000fc60007fbe0ff */
[--C-:B------:R-:W-:Y:S01]  /*e4d0*/  IMAD.X R175, R151, 0x1, R69.reuse, P4 ;  /* 0x0000000197af7824 */ /* 0x100fe200020e0645 */
[-C--:B------:R-:W-:Y:S01]  /*e4e0*/  IADD3 R128, P4, PT, R152, R68.reuse, RZ ;  /* 0x0000004498807210 */ /* 0x080fe20007f9e0ff */
[----:B------:R-:W-:Y:S01]  /*e4f0*/  IMAD.X R173, R155, 0x1, R69, P5 ;  /* 0x000000019bad7824 */ /* 0x000fe200028e0645 */
[----:B---3--:R-:W-:-:S03]  /*e500*/  IADD3 R170, P5, PT, R158, R68, RZ ;  /* 0x000000449eaa7210 */ /* 0x008fc60007fbe0ff */
[--C-:B------:R-:W-:Y:S01]  /*e510*/  IMAD.X R129, R153, 0x1, R69.reuse, P4 ;  /* 0x0000000199817824 */ /* 0x100fe200020e0645 */
[----:B------:R-:W-:Y:S01]  /*e520*/  IADD3 R166, P4, PT, R156, R68, RZ ;  /* 0x000000449ca67210 */ /* 0x000fe20007f9e0ff */
[----:B------:R-:W3:Y:S01]  /*e530*/  LDL.LU.64 R152, [R1+0x78] ;  /* 0x0000780001987983 */ /* 0x000ee20000300a00 */
[----:B------:R-:W-:-:S03]  /*e540*/  IMAD.X R171, R159, 0x1, R69, P5 ;  /* 0x000000019fab7824 */ /* 0x000fc600028e0645 */
[----:B------:R-:W-:Y:S01]  /*e550*/  IMAD.X R167, R157, 0x1, R69, P4 ;  /* 0x000000019da77824 */ /* 0x000fe200020e0645 */
[----:B------:R-:W3:Y:S04]  /*e560*/  LDL.LU.64 R158, [R1+0x70] ;  /* 0x00007000019e7983 */ /* 0x000ee80000300a00 */
[----:B------:R-:W3:Y:S04]  /*e570*/  LDL.LU.64 R154, [R1+0x68] ;  /* 0x00006800019a7983 */ /* 0x000ee80000300a00 */
[----:B------:R-:W3:Y:S01]  /*e580*/  LDL.LU.64 R156, [R1+0x60] ;  /* 0x00006000019c7983 */ /* 0x000ee20000300a00 */
[----:B----4-:R-:W-:-:S05]  /*e590*/  IADD3 R124, P4, PT, R160, R68, RZ ;  /* 0x00000044a07c7210 */ /* 0x010fca0007f9e0ff */
[----:B------:R-:W-:Y:S01]  /*e5a0*/  IMAD.X R125, R161, 0x1, R69, P4 ;  /* 0x00000001a17d7824 */ /* 0x000fe200020e0645 */
[----:B------:R-:W-:-:S05]  /*e5b0*/  IADD3 R164, P4, PT, R162, R68, RZ ;  /* 0x00000044a2a47210 */ /* 0x000fca0007f9e0ff */
[----:B------:R-:W-:Y:S01]  /*e5c0*/  IMAD.X R165, R163, 0x1, R69, P4 ;  /* 0x00000001a3a57824 */ /* 0x000fe200020e0645 */
[----:B--2---:R-:W-:-:S05]  /*e5d0*/  IADD3 R122, P4, PT, R144, R68, RZ ;  /* 0x00000044907a7210 */ /* 0x004fca0007f9e0ff */
[----:B------:R-:W-:Y:S02]  /*e5e0*/  IMAD.X R123, R145, 0x1, R69, P4 ;  /* 0x00000001917b7824 */ /* 0x000fe400020e0645 */
[----:B------:R-:W2:Y:S01]  /*e5f0*/  LDL.LU.64 R144, [R1+0x58] ;  /* 0x0000580001907983 */ /* 0x000ea20000300a00 */
[----:B------:R-:W-:-:S05]  /*e600*/  IADD3 R160, P4, PT, R142, R68, RZ ;  /* 0x000000448ea07210 */ /* 0x000fca0007f9e0ff */
[----:B------:R-:W-:Y:S02]  /*e610*/  IMAD.X R161, R143, 0x1, R69, P4 ;  /* 0x000000018fa17824 */ /* 0x000fe400020e0645 */
[----:B------:R-:W4:Y:S04]  /*e620*/  LDL.LU.64 R142, [R1+0x50] ;  /* 0x00005000018e7983 */ /* 0x000f280000300a00 */
[----:B------:R-:W4:Y:S04]  /*e630*/  LDL.LU.64 R112, [R1+0x48] ;  /* 0x0000480001707983 */ /* 0x000f280000300a00 */
[----:B------:R-:W4:Y:S04]  /*e640*/  LDL.LU.64 R148, [R1+0x40] ;  /* 0x0000400001947983 */ /* 0x000f280000300a00 */
[----:B------:R-:W4:Y:S04]  /*e650*/  LDL.LU.64 R150, [R1+0x38] ;  /* 0x0000380001967983 */ /* 0x000f280000300a00 */
[----:B------:R-:W4:Y:S04]  /*e660*/  LDL.LU.64 R114, [R1+0x30] ;  /* 0x0000300001727983 */ /* 0x000f280000300a00 */
[----:B------:R-:W4:Y:S01]  /*e670*/  LDL.LU.64 R146, [R1+0x28] ;  /* 0x0000280001927983 */ /* 0x000f220000300a00 */
[----:B---3--:R-:W-:-:S05]  /*e680*/  IADD3 R162, P4, PT, R152, R68, RZ ;  /* 0x0000004498a27210 */ /* 0x008fca0007f9e0ff */
[----:B------:R-:W-:Y:S01]  /*e690*/  IMAD.X R163, R153, 0x1, R69, P4 ;  /* 0x0000000199a37824 */ /* 0x000fe200020e0645 */
[----:B------:R-:W-:-:S05]  /*e6a0*/  IADD3 R120, P4, PT, R158, R68, RZ ;  /* 0x000000449e787210 */ /* 0x000fca0007f9e0ff */
[----:B------:R-:W-:Y:S01]  /*e6b0*/  IMAD.X R121, R159, 0x1, R69, P4 ;  /* 0x000000019f797824 */ /* 0x000fe200020e0645 */
[----:B------:R-:W-:-:S05]  /*e6c0*/  IADD3 R158, P4, PT, R154, R68, RZ ;  /* 0x000000449a9e7210 */ /* 0x000fca0007f9e0ff */
[----:B------:R-:W-:Y:S01]  /*e6d0*/  IMAD.X R159, R155, 0x1, R69, P4 ;  /* 0x000000019b9f7824 */ /* 0x000fe200020e0645 */
[----:B------:R-:W-:-:S05]  /*e6e0*/  IADD3 R154, P4, PT, R156, R68, RZ ;  /* 0x000000449c9a7210 */ /* 0x000fca0007f9e0ff */
[----:B------:R-:W-:Y:S01]  /*e6f0*/  IMAD.X R155, R157, 0x1, R69, P4 ;  /* 0x000000019d9b7824 */ /* 0x000fe200020e0645 */
[----:B--2---:R-:W-:-:S05]  /*e700*/  IADD3 R156, P4, PT, R144, R68, RZ ;  /* 0x00000044909c7210 */ /* 0x004fca0007f9e0ff */
[----:B------:R-:W-:Y:S01]  /*e710*/  IMAD.X R157, R145, 0x1, R69, P4 ;  /* 0x00000001919d7824 */ /* 0x000fe200020e0645 */
[----:B----4-:R-:W-:-:S05]  /*e720*/  IADD3 R118, P4, PT, R142, R68, RZ ;  /* 0x000000448e767210 */ /* 0x010fca0007f9e0ff */
[----:B------:R-:W-:Y:S02]  /*e730*/  IMAD.X R119, R143, 0x1, R69, P4 ;  /* 0x000000018f777824 */ /* 0x000fe400020e0645 */
[----:B------:R-:W2:Y:S01]  /*e740*/  LDL.LU.64 R142, [R1+0x20] ;  /* 0x00002000018e7983 */ /* 0x000ea20000300a00 */
[----:B------:R-:W-:-:S03]  /*e750*/  IADD3 R152, P4, PT, R112, R68, RZ ;  /* 0x0000004470987210 */ /* 0x000fc60007f9e0ff */
[----:B------:R-:W3:Y:S02]  /*e760*/  LDL.LU.64 R144, [R1+0x18] ;  /* 0x0000180001907983 */ /* 0x000ee40000300a00 */
[----:B------:R-:W-:Y:S02]  /*e770*/  IMAD.X R153, R113, 0x1, R69, P4 ;  /* 0x0000000171997824 */ /* 0x000fe400020e0645 */
[----:B------:R-:W4:Y:S04]  /*e780*/  LDL.LU.64 R112, [R1+0x10] ;  /* 0x0000100001707983 */ /* 0x000f280000300a00 */
[----:B------:R-:W4:Y:S04]  /*e790*/  LDL.LU.64 R138, [R1+0x8] ;  /* 0x00000800018a7983 */ /* 0x000f280000300a00 */
[----:B------:R-:W4:Y:S01]  /*e7a0*/  LDL.LU.64 R136, [R1] ;  /* 0x0000000001887983 */ /* 0x000f220000300a00 */
[----:B------:R-:W-:-:S05]  /*e7b0*/  IADD3 R116, P4, PT, R148, R68, RZ ;  /* 0x0000004494747210 */ /* 0x000fca0007f9e0ff */
[----:B------:R-:W-:Y:S01]  /*e7c0*/  IMAD.X R117, R149, 0x1, R69, P4 ;  /* 0x0000000195757824 */ /* 0x000fe200020e0645 */
[----:B------:R-:W-:-:S05]  /*e7d0*/  IADD3 R148, P4, PT, R150, R68, RZ ;  /* 0x0000004496947210 */ /* 0x000fca0007f9e0ff */
[----:B------:R-:W-:Y:S01]  /*e7e0*/  IMAD.X R149, R151, 0x1, R69, P4 ;  /* 0x0000000197957824 */ /* 0x000fe200020e0645 */
[----:B------:R-:W-:-:S05]  /*e7f0*/  IADD3 R150, P4, PT, R114, R68, RZ ;  /* 0x0000004472967210 */ /* 0x000fca0007f9e0ff */
[----:B------:R-:W-:Y:S01]  /*e800*/  IMAD.X R151, R115, 0x1, R69, P4 ;  /* 0x0000000173977824 */ /* 0x000fe200020e0645 */
[----:B------:R-:W-:-:S05]  /*e810*/  IADD3 R114, P4, PT, R146, R68, RZ ;  /* 0x0000004492727210 */ /* 0x000fca0007f9e0ff */
[----:B------:R-:W-:Y:S01]  /*e820*/  IMAD.X R115, R147, 0x1, R69, P4 ;  /* 0x0000000193737824 */ /* 0x000fe200020e0645 */
[----:B------:R-:W-:Y:S02]  /*e830*/  UISETP.GE.U32.AND UP1, UPT, UR28, 0x7ffffeae, UPT ;  /* 0x7ffffeae1c00788c */ /* 0x000fe4000bf26070 */
[----:B------:R-:W-:Y:S02]  /*e840*/  USEL UR23, URZ, 0x1, UP6 ;  /* 0x00000001ff177887 */ /* 0x000fe4000b000000 */
[----:B------:R-:W-:Y:S02]  /*e850*/  UISETP.GE.U32.AND UP6, UPT, UR25, 0x7ffffeab, UPT ;  /* 0x7ffffeab1900788c */ /* 0x000fe4000bfc6070 */
[----:B------:R-:W-:Y:S02]  /*e860*/  USEL UR22, URZ, 0x4, UP2 ;  /* 0x00000004ff167887 */ /* 0x000fe40009000000 */
[----:B------:R-:W-:Y:S02]  /*e870*/  USEL UR25, URZ, 0x1fffe, UP1 ;  /* 0x0001fffeff197887 */ /* 0x000fe40008800000 */
[----:B------:R-:W-:-:S02]  /*e880*/  UISETP.GE.U32.AND UP2, UPT, UR19, 0x7ffffea5, UPT ;  /* 0x7ffffea51300788c */ /* 0x000fc4000bf46070 */
[----:B------:R-:W-:Y:S02]  /*e890*/  UISETP.GE.U32.AND UP1, UPT, UR24, 0x7ffffeac, UPT ;  /* 0x7ffffeac1800788c */ /* 0x000fe4000bf26070 */
[----:B------:R-:W-:Y:S02]  /*e8a0*/  USEL UR19, URZ, 0x7fff8, UP3 ;  /* 0x0007fff8ff137887 */ /* 0x000fe40009800000 */
[----:B------:R-:W-:Y:S02]  /*e8b0*/  UISETP.GE.U32.AND UP3, UPT, UR18, 0x7ffffea6, UPT ;  /* 0x7ffffea61200788c */ /* 0x000fe4000bf66070 */
[----:B------:R-:W-:Y:S02]  /*e8c0*/  USEL UR18, URZ, 0x4, UP6 ;  /* 0x00000004ff127887 */ /* 0x000fe4000b000000 */
[----:B------:R-:W-:Y:S02]  /*e8d0*/  UISETP.GE.U32.AND UP6, UPT, UR15, 0x7ffffea1, UPT ;  /* 0x7ffffea10f00788c */ /* 0x000fe4000bfc6070 */
[----:B------:R-:W-:-:S02]  /*e8e0*/  USEL UR15, URZ, 0x7fff8, UP1 ;  /* 0x0007fff8ff0f7887 */ /* 0x000fc40008800000 */
[----:B------:R-:W-:Y:S02]  /*e8f0*/  UISETP.GE.U32.AND UP1, UPT, UR14, 0x7ffffea2, UPT ;  /* 0x7ffffea20e00788c */ /* 0x000fe4000bf26070 */
[----:B------:R-:W-:Y:S02]  /*e900*/  USEL UR24, URZ, 0x1, UP4 ;  /* 0x00000001ff187887 */ /* 0x000fe4000a000000 */
[----:B------:R-:W-:Y:S02]  /*e910*/  UISETP.GE.U32.AND UP4, UPT, UR21, 0x7ffffea7, UPT ;  /* 0x7ffffea71500788c */ /* 0x000fe4000bf86070 */
[----:B------:R-:W-:Y:S02]  /*e920*/  USEL UR21, URZ, 0x1fffe, UP5 ;  /* 0x0001fffeff157887 */ /* 0x000fe4000a800000 */
[----:B------:R-:W-:Y:S02]  /*e930*/  UISETP.GE.U32.AND UP5, UPT, UR20, 0x7ffffea8, UPT ;  /* 0x7ffffea81400788c */ /* 0x000fe4000bfa6070 */
[----:B------:R-:W-:-:S02]  /*e940*/  USEL UR31, URZ, 0x1fffe, UP1 ;  /* 0x0001fffeff1f7887 */ /* 0x000fc40008800000 */
[----:B------:R-:W-:Y:S02]  /*e950*/  USEL UR30, URZ, 0x1, UP6 ;  /* 0x00000001ff1e7887 */ /* 0x000fe4000b000000 */
[----:B------:R-:W-:Y:S02]  /*e960*/  USEL UR20, URZ, 0x1, UP2 ;  /* 0x00000001ff147887 */ /* 0x000fe40009000000 */
[----:B------:R-:W-:Y:S02]  /*e970*/  UISETP.GE.U32.AND UP2, UPT, UR17, 0x7ffffea3, UPT ;  /* 0x7ffffea31100788c */ /* 0x000fe4000bf46070 */
[----:B------:R-:W-:Y:S02]  /*e980*/  USEL UR17, URZ, 0x1fffe, UP3 ;  /* 0x0001fffeff117887 */ /* 0x000fe40009800000 */
[----:B------:R-:W-:Y:S02]  /*e990*/  UISETP.GE.U32.AND UP3, UPT, UR16, 0x7ffffea4, UPT ;  /* 0x7ffffea41000788c */ /* 0x000fe4000bf66070 */
[----:B------:R-:W-:-:S02]  /*e9a0*/  UIADD3 UR21, UPT, UPT, UR24, UR21, URZ ;  /* 0x0000001518157290 */ /* 0x000fc4000fffe0ff */
[----:B------:R-:W-:Y:S02]  /*e9b0*/  UIADD3 UR30, UPT, UPT, UR30, UR31, URZ ;  /* 0x0000001f1e1e7290 */ /* 0x000fe4000fffe0ff */
[----:B------:R-:W-:Y:S02]  /*e9c0*/  UIADD3 UR17, UPT, UPT, UR20, UR17, URZ ;  /* 0x0000001114117290 */ /* 0x000fe4000fffe0ff */
[----:B------:R-:W-:Y:S02]  /*e9d0*/  USEL UR28, URZ, 0x4, UP2 ;  /* 0x00000004ff1c7887 */ /* 0x000fe40009000000 */
[----:B------:R-:W-:Y:S02]  /*e9e0*/  USEL UR29, URZ, 0x7fff8, UP3 ;  /* 0x0007fff8ff1d7887 */ /* 0x000fe40009800000 */
[----:B------:R-:W-:Y:S02]  /*e9f0*/  ULOP3.LUT UR21, UR21, 0x3, URZ, 0xc0, !UPT ;  /* 0x0000000315157892 */ /* 0x000fe4000f8ec0ff */
[----:B------:R-:W-:-:S02]  /*ea00*/  ULOP3.LUT UR30, UR30, 0x3, URZ, 0xc0, !UPT ;  /* 0x000000031e1e7892 */ /* 0x000fc4000f8ec0ff */
[----:B------:R-:W-:Y:S02]  /*ea10*/  USEL UR14, URZ, 0x4, UP4 ;  /* 0x00000004ff0e7887 */ /* 0x000fe4000a000000 */
[----:B------:R-:W-:Y:S02]  /*ea20*/  USEL UR16, URZ, 0x7fff8, UP5 ;  /* 0x0007fff8ff107887 */ /* 0x000fe4000a800000 */
[----:B------:R-:W-:Y:S02]  /*ea30*/  ULOP3.LUT UR17, UR17, 0x3, URZ, 0xc0, !UPT ;  /* 0x0000000311117892 */ /* 0x000fe4000f8ec0ff */
[----:B------:R-:W-:Y:S02]  /*ea40*/  UIADD3 UR23, UPT, UPT, UR23, UR25, URZ ;  /* 0x0000001917177290 */ /* 0x000fe4000fffe0ff */
[----:B------:R-:W-:Y:S02]  /*ea50*/  UIADD3 UR15, UPT, UPT, UR21, UR15, UR18 ;  /* 0x0000000f150f7290 */ /* 0x000fe4000fffe012 */
[----:B------:R-:W-:-:S02]  /*ea60*/  UIADD3 UR28, UPT, UPT, UR30, UR29, UR28 ;  /* 0x0000001d1e1c7290 */ /* 0x000fc4000fffe01c */
[----:B------:R-:W-:Y:S02]  /*ea70*/  UIADD3 UR16, UPT, UPT, UR17, UR16, UR14 ;  /* 0x0000001011107290 */ /* 0x000fe4000fffe00e */
[----:B------:R-:W-:Y:S02]  /*ea80*/  ULOP3.LUT UR23, UR23, 0x3, URZ, 0xc0, !UPT ;  /* 0x0000000317177892 */ /* 0x000fe4000f8ec0ff */
[----:B------:R-:W-:Y:S02]  /*ea90*/  USHF.L.U32 UR14, UR15, 0x8, URZ ;  /* 0x000000080f0e7899 */ /* 0x000fe400080006ff */
[----:B------:R-:W-:Y:S02]  /*eaa0*/  ULOP3.LUT UR28, UR28, 0xf, URZ, 0xc0, !UPT ;  /* 0x0000000f1c1c7892 */ /* 0x000fe4000f8ec0ff */
[----:B------:R-:W-:Y:S02]  /*eab0*/  UIADD3 UR19, UPT, UPT, UR23, UR19, UR22 ;  /* 0x0000001317137290 */ /* 0x000fe4000fffe016 */
[----:B------:R-:W-:-:S02]  /*eac0*/  ULOP3.LUT UR14, UR14, 0xf00, URZ, 0xe2, !UPT ;  /* 0x00000f000e0e7892 */ /* 0x000fc4000f8ee2ff */
[----:B------:R-:W-:Y:S02]  /*ead0*/  ULEA UR16, UR16, UR28, 0x4 ;  /* 0x0000001c10107291 */ /* 0x000fe4000f8e20ff */
[----:B------:R-:W-:Y:S02]  /*eae0*/  ULEA UR14, UR19, UR14, 0xc ;  /* 0x0000000e130e7291 */ /* 0x000fe4000f8e60ff */
[----:B------:R-:W-:Y:S01]  /*eaf0*/  ULOP3.LUT UR16, UR16, 0xff, URZ, 0xc0, !UPT ;  /* 0x000000ff10107892 */ /* 0x000fe2000f8ec0ff */
[----:B------:R-:W-:Y:S01]  /*eb00*/  ISETP.GE.U32.AND P3, PT, R5, 0x7ffffeb1, PT ;  /* 0x7ffffeb10500780c */ /* 0x000fe20003f66070 */
[----:B------:R-:W-:Y:S01]  /*eb10*/  UIADD3 UR23, UPT, UPT, UR7, -0x124, URZ ;  /* 0xfffffedc07177890 */ /* 0x000fe2000fffe0ff */
[----:B------:R-:W1:Y:S01]  /*eb20*/  LDC R5, c[0x0][0x3a0] ;  /* 0x0000e800ff057b82 */ /* 0x000e620000000800 */
[----:B------:R-:W-:Y:S01]  /*eb30*/  UIADD3 UR14, UPT, UPT, UR14, UR16, URZ ;  /* 0x000000100e0e7290 */ /* 0x000fe2000fffe0ff */
[----:B------:R-:W1:Y:S03]  /*eb40*/  LDCU UR21, c[0x0][0x3a0] ;  /* 0x00007400ff1577ac */ /* 0x000e660008000800 */
[----:B------:R-:W-:Y:S01]  /*eb50*/  ULOP3.LUT UR14, UR14, 0xffff, URZ, 0xc0, !UPT ;  /* 0x0000ffff0e0e7892 */ /* 0x000fe2000f8ec0ff */
[----:B------:R-:W1:Y:S03]  /*eb60*/  LDCU UR15, c[0x0][0x3a0] ;  /* 0x00007400ff0f77ac */ /* 0x000e660008000800 */
[----:B------:R-:W-:-:S02]  /*eb70*/  USHF.R.U32.HI UR20, URZ, 0xf, UR14 ;  /* 0x0000000fff147899 */ /* 0x000fc4000801160e */
[----:B------:R-:W-:Y:S02]  /*eb80*/  USHF.R.U32.HI UR18, URZ, 0xd, UR14 ;  /* 0x0000000dff127899 */ /* 0x000fe4000801160e */
[----:B------:R-:W-:Y:S02]  /*eb90*/  ULOP3.LUT UP1, URZ, UR20, 0x1, URZ, 0xc0, !UPT ;  /* 0x0000000114ff7892 */ /* 0x000fe4000f82c0ff */
[----:B------:R-:W-:Y:S02]  /*eba0*/  USHF.R.U32.HI UR19, URZ, 0xe, UR14 ;  /* 0x0000000eff137899 */ /* 0x000fe4000801160e */
[----:B------:R-:W-:Y:S02]  /*ebb0*/  ULOP3.LUT UP3, URZ, UR18, 0x1, URZ, 0xc0, !UPT ;  /* 0x0000000112ff7892 */ /* 0x000fe4000f86c0ff */
[----:B------:R-:W-:Y:S02]  /*ebc0*/  USHF.R.U32.HI UR18, URZ, 0xc, UR14 ;  /* 0x0000000cff127899 */ /* 0x000fe4000801160e */
[----:B------:R-:W-:-:S02]  /*ebd0*/  ULOP3.LUT UP2, URZ, UR19, 0x1, URZ, 0xc0, !UPT ;  /* 0x0000000113ff7892 */ /* 0x000fc4000f84c0ff */
[----:B------:R-:W-:Y:S01]  /*ebe0*/  USHF.R.U32.HI UR20, URZ, 0xb, UR14 ;  /* 0x0000000bff147899 */ /* 0x000fe2000801160e */
[----:B------:R-:W-:Y:S01]  /*ebf0*/  PLOP3.LUT P6, PT, PT, PT, UP3, 0x40, 0x4 ;  /* 0x000000000004781c */ /* 0x000fe20003fce838 */
[----:B------:R-:W-:Y:S02]  /*ec00*/  USHF.R.U32.HI UR17, URZ, 0xa, UR14 ;  /* 0x0000000aff117899 */ /* 0x000fe4000801160e */
[----:B------:R-:W-:Y:S01]  /*ec10*/  PLOP3.LUT P5, PT, PT, PT, UP2, 0x40, 0x4 ;  /* 0x000000000004781c */ /* 0x000fe20003fae828 */
[----:B-1----:R-:W-:Y:S01]  /*ec20*/  VIADD R5, R5, 0xfffffecc ;  /* 0xfffffecc05057836 */ /* 0x002fe20000000000 */
[----:B------:R-:W-:Y:S02]  /*ec30*/  ULOP3.LUT UP2, URZ, UR17, 0x1, URZ, 0xc0, !UPT ;  /* 0x0000000111ff7892 */ /* 0x000fe4000f84c0ff */
[----:B------:R-:W-:Y:S02]  /*ec40*/  USHF.R.U32.HI UR19, URZ, 0x9, UR14 ;  /* 0x00000009ff137899 */ /* 0x000fe4000801160e */
[----:B------:R-:W-:Y:S01]  /*ec50*/  USHF.R.U32.HI UR17, URZ, 0x8, UR14 ;  /* 0x00000008ff117899 */ /* 0x000fe2000801160e */
[-C--:B--2---:R-:W-:Y:S01]  /*ec60*/  IADD3 R146, P4, PT, R142, R68.reuse, RZ ;  /* 0x000000448e927210 */ /* 0x084fe20007f9e0ff */
[----:B------:R-:W1:Y:S04]  /*ec70*/  LDCU UR16, c[0x0][0x3a0] ;  /* 0x00007400ff1077ac */ /* 0x000e680008000800 */
[--C-:B------:R-:W-:Y:S01]  /*ec80*/  IMAD.X R147, R143, 0x1, R69.reuse, P4 ;  /* 0x000000018f937824 */ /* 0x100fe200020e0645 */
[-C--:B---3--:R-:W-:Y:S01]  /*ec90*/  IADD3 R142, P4, PT, R144, R68.reuse, RZ ;  /* 0x00000044908e7210 */ /* 0x088fe20007f9e0ff */
[----:B------:R-:W2:Y:S04]  /*eca0*/  LDCU UR24, c[0x0][0x3a0] ;  /* 0x00007400ff1877ac */ /* 0x000ea80008000800 */
[--C-:B------:R-:W-:Y:S01]  /*ecb0*/  IMAD.X R143, R145, 0x1, R69.reuse, P4 ;  /* 0x00000001918f7824 */ /* 0x100fe200020e0645 */
[-C--:B----4-:R-:W-:Y:S01]  /*ecc0*/  IADD3 R144, P4, PT, R112, R68.reuse, RZ ;  /* 0x0000004470907210 */ /* 0x090fe20007f9e0ff */
[----:B------:R-:W3:Y:S04]  /*ecd0*/  LDCU UR25, c[0x0][0x3a0] ;  /* 0x00007400ff1977ac */ /* 0x000ee80008000800 */
[--C-:B------:R-:W-:Y:S01]  /*ece0*/  IMAD.X R145, R113, 0x1, R69.reuse, P4 ;  /* 0x0000000171917824 */ /* 0x100fe200020e0645 */
[-C--:B------:R-:W-:Y:S01]  /*ecf0*/  IADD3 R112, P4, PT, R138, R68.reuse, RZ ;  /* 0x000000448a707210 */ /* 0x080fe20007f9e0ff */
[----:B------:R-:W4:Y:S04]  /*ed00*/  LDCU UR30, c[0x0][0x3a0] ;  /* 0x00007400ff1e77ac */ /* 0x000f280008000800 */
[--C-:B------:R-:W-:Y:S01]  /*ed10*/  IMAD.X R113, R139, 0x1, R69.reuse, P4 ;  /* 0x000000018b717824 */ /* 0x100fe200020e0645 */
[-C--:B------:R-:W-:Y:S01]  /*ed20*/  IADD3 R140, P4, PT, R136, R68.reuse, RZ ;  /* 0x00000044888c7210 */ /* 0x080fe20007f9e0ff */
[----:B------:R-:W1:Y:S04]  /*ed30*/  LDCU UR28, c[0x0][0x3a0] ;  /* 0x00007400ff1c77ac */ /* 0x000e680008000800 */
[--C-:B------:R-:W-:Y:S01]  /*ed40*/  IMAD.X R141, R137, 0x1, R69.reuse, P4 ;  /* 0x00000001898d7824 */ /* 0x100fe200020e0645 */
[-C--:B------:R-:W-:Y:S01]  /*ed50*/  IADD3 R108, P4, PT, R250, R68.reuse, RZ ;  /* 0x00000044fa6c7210 */ /* 0x080fe20007f9e0ff */
[----:B------:R-:W1:Y:S04]  /*ed60*/  LDCU UR29, c[0x0][0x3a0] ;  /* 0x00007400ff1d77ac */ /* 0x000e680008000800 */
[----:B------:R-:W-:Y:S01]  /*ed70*/  IMAD.X R109, R251, 0x1, R69, P4 ;  /* 0x00000001fb6d7824 */ /* 0x000fe200020e0645 */
        /* <DEDUP_REMOVED lines=12> */
[----:B------:R-:W-:Y:S02]  /*ee40*/  IADD3 R222, P4, PT, R222, R68, RZ ;  /* 0x00000044dede7210 */ /* 0x000fe40007f9e0ff */
[----:B------:R-:W-:-:S03]  /*ee50*/  LEA R249, R2, UR10, 0x8 ;  /* 0x0000000a02f97c11 */ /* 0x000fc6000f8e40ff */
[----:B------:R-:W-:Y:S01]  /*ee60*/  IMAD.X R223, R223, 0x1, R69, P4 ;  /* 0x00000001dfdf7824 */ /* 0x000fe200020e0645 */
[----:B------:R-:W-:Y:S01]  /*ee70*/  PLOP3.LUT P4, PT, PT, PT, UP1, 0x40, 0x4 ;  /* 0x000000000004781c */ /* 0x000fe20003f8e818 */
[----:B------:R-:W-:Y:S01]  /*ee80*/  ULOP3.LUT UP1, URZ, UR18, 0x1, URZ, 0xc0, !UPT ;  /* 0x0000000112ff7892 */ /* 0x000fe2000f82c0ff */
[----:B------:R-:W-:Y:S04]  /*ee90*/  LDGSTS.E [R249+0x28038], desc[UR26][R234.64], !P1 ;  /* 0x28038000eaf97fae */ /* 0x000fe8000c9a101a */
[----:B------:R-:W-:Y:S01]  /*eea0*/  LDGSTS.E [R249+0x2803c], desc[UR26][R232.64], !P3 ;  /* 0x2803c000e8f97fae */ /* 0x000fe2000d9a101a */
[----:B------:R-:W-:Y:S01]  /*eeb0*/  PLOP3.LUT P1, PT, PT, PT, UP1, 0x40, 0x4 ;  /* 0x000000000004781c */ /* 0x000fe20003f2e818 */
[----:B------:R-:W-:-:S05]  /*eec0*/  ULOP3.LUT UP1, URZ, UR20, 0x1, URZ, 0xc0, !UPT ;  /* 0x0000000114ff7892 */ /* 0x000fca000f82c0ff */
[----:B------:R-:W-:Y:S01]  /*eed0*/  LDGSTS.E [R249+0x28040], desc[UR26][R220.64], !P4 ;  /* 0x28040000dcf97fae */ /* 0x000fe2000e1a101a */
[----:B------:R-:W-:Y:S01]  /*eee0*/  PLOP3.LUT P3, PT, PT, PT, UP1, 0x40, 0x4 ;  /* 0x000000000004781c */ /* 0x000fe20003f6e818 */
[----:B------:R-:W-:Y:S01]  /*eef0*/  ULOP3.LUT UP1, URZ, UR19, 0x1, URZ, 0xc0, !UPT ;  /* 0x0000000113ff7892 */ /* 0x000fe2000f82c0ff */
[----:B------:R-:W-:Y:S01]  /*ef00*/  PLOP3.LUT P4, PT, PT, PT, UP2, 0x40, 0x4 ;  /* 0x000000000004781c */ /* 0x000fe20003f8e828 */
[----:B------:R-:W-:Y:S01]  /*ef10*/  LDGSTS.E [R249+0x28044], desc[UR26][R218.64], !P5 ;  /* 0x28044000daf97fae */ /* 0x000fe2000e9a101a */
[----:B------:R-:W-:-:S03]  /*ef20*/  USHF.R.U32.HI UR18, URZ, 0x7, UR14 ;  /* 0x00000007ff127899 */ /* 0x000fc6000801160e */
[----:B------:R-:W-:Y:S01]  /*ef30*/  LDGSTS.E [R249+0x28048], desc[UR26][R212.64], !P6 ;  /* 0x28048000d4f97fae */ /* 0x000fe2000f1a101a */
[----:B------:R-:W-:-:S03]  /*ef40*/  PLOP3.LUT P5, PT, PT, PT, UP1, 0x40, 0x4 ;  /* 0x000000000004781c */ /* 0x000fc60003fae818 */
[----:B------:R1:W-:Y:S01]  /*ef50*/  LDGSTS.E [R249+0x2804c], desc[UR26][R210.64], !P1 ;  /* 0x2804c000d2f97fae */ /* 0x0003e2000c9a101a */
[----:B------:R-:W-:Y:S02]  /*ef60*/  ULOP3.LUT UP2, URZ, UR17, 0x1, URZ, 0xc0, !UPT ;  /* 0x0000000111ff7892 */ /* 0x000fe4000f84c0ff */
[----:B------:R-:W-:Y:S01]  /*ef70*/  ULOP3.LUT UP1, URZ, UR18, 0x1, URZ, 0xc0, !UPT ;  /* 0x0000000112ff7892 */ /* 0x000fe2000f82c0ff */
[----:B------:R2:W-:Y:S01]  /*ef80*/  LDGSTS.E [R249+0x28050], desc[UR26][R186.64], !P3 ;  /* 0x28050000baf97fae */ /* 0x0005e2000d9a101a */
[----:B-1----:R-:W1:Y:S03]  /*ef90*/  LDC R210, c[0x0][0x3a0] ;  /* 0x0000e800ffd27b82 */ /* 0x002e660000000800 */
[----:B------:R3:W-:Y:S01]  /*efa0*/  LDGSTS.E [R249+0x28054], desc[UR26][R194.64], !P4 ;  /* 0x28054000c2f97fae */ /* 0x0007e2000e1a101a */
[----:B------:R-:W-:Y:S02]  /*efb0*/  PLOP3.LUT P1, PT, PT, PT, UP2, 0x40, 0x4 ;  /* 0x000000000004781c */ /* 0x000fe40003f2e828 */
[----:B------:R-:W-:Y:S01]  /*efc0*/  PLOP3.LUT P3, PT, PT, PT, UP1, 0x40, 0x4 ;  /* 0x000000000004781c */ /* 0x000fe20003f6e818 */
[----:B------:R4:W-:Y:S01]  /*efd0*/  LDGSTS.E [R249+0x28058], desc[UR26][R192.64], !P5 ;  /* 0x28058000c0f97fae */ /* 0x0009e2000e9a101a */
[----:B------:R-:W-:Y:S01]  /*efe0*/  USHF.R.U32.HI UR17, URZ, 0x6, UR14 ;  /* 0x00000006ff117899 */ /* 0x000fe2000801160e */
[----:B--2---:R-:W2:Y:S08]  /*eff0*/  LDC R186, c[0x0][0x3a0] ;  /* 0x0000e800ffba7b82 */ /* 0x004eb00000000800 */
[----:B---3--:R-:W3:Y:S01]  /*f000*/  LDC R195, c[0x0][0x3a0] ;  /* 0x0000e800ffc37b82 */ /* 0x008ee20000000800 */
[----:B------:R-:W-:Y:S07]  /*f010*/  LDGSTS.E [R249+0x2805c], desc[UR26][R204.64], !P1 ;  /* 0x2805c000ccf97fae */ /* 0x000fee000c9a101a */
[----:B----4-:R-:W4:Y:S01]  /*f020*/  LDC R192, c[0x0][0x3a0] ;  /* 0x0000e800ffc07b82 */ /* 0x010f220000000800 */
[----:B------:R1:W-:Y:S07]  /*f030*/  LDGSTS.E [R249+0x28060], desc[UR26][R104.64], !P3 ;  /* 0x2806000068f97fae */ /* 0x0003ee000d9a101a */
[----:B------:R-:W2:Y:S01]  /*f040*/  LDC R194, c[0x0][0x3a0] ;  /* 0x0000e800ffc27b82 */ /* 0x000ea20000000800 */
[----:B------:R-:W-:Y:S01]  /*f050*/  ULOP3.LUT UP2, URZ, UR17, 0x1, URZ, 0xc0, !UPT ;  /* 0x0000000111ff7892 */ /* 0x000fe2000f84c0ff */
[----:B------:R-:W-:Y:S01]  /*f060*/  ISETP.GE.U32.AND P1, PT, R5, 0x7ffffe8d, PT ;  /* 0x7ffffe8d0500780c */ /* 0x000fe20003f26070 */
[----:B------:R-:W-:Y:S01]  /*f070*/  USHF.R.U32.HI UR7, URZ, 0x5, UR14 ;  /* 0x00000005ff077899 */ /* 0x000fe2000801160e */
[----:B-1----:R-:W-:Y:S01]  /*f080*/  VIADD R104, R210, 0xfffffecd ;  /* 0xfffffecdd2687836 */ /* 0x002fe20000000000 */
[----:B------:R-:W1:Y:S02]  /*f090*/  LDCU UR17, c[0x0][0x3a0] ;  /* 0x00007400ff1177ac */ /* 0x000e640008000800 */
[----:B------:R-:W-:Y:S01]  /*f0a0*/  PLOP3.LUT P4, PT, PT, PT, UP2, 0x40, 0x4 ;  /* 0x000000000004781c */ /* 0x000fe20003f8e828 */
[----:B------:R-:W1:Y:S01]  /*f0b0*/  LDC R193, c[0x0][0x3a0] ;  /* 0x0000e800ffc17b82 */ /* 0x000e620000000800 */
[----:B------:R-:W-:Y:S01]  /*f0c0*/  ISETP.GE.U32.AND P3, PT, R104, 0x7ffffe8e, PT ;  /* 0x7ffffe8e6800780c */ /* 0x000fe20003f66070 */
[----:B---3--:R-:W-:Y:S01]  /*f0d0*/  VIADD R105, R195, 0xfffffece ;  /* 0xfffffecec3697836 */ /* 0x008fe20000000000 */
[----:B------:R-:W-:-:S05]  /*f0e0*/  SEL R5, RZ, 0x1, P1 ;  /* 0x00000001ff057807 */ /* 0x000fca0000800000 */
[----:B------:R-:W3:Y:S01]  /*f0f0*/  LDC R187, c[0x0][0x3a0] ;  /* 0x0000e800ffbb7b82 */ /* 0x000ee20000000800 */
[----:B------:R-:W-:Y:S02]  /*f100*/  SEL R104, RZ, 0x1fffe, P3 ;  /* 0x0001fffeff687807 */ /* 0x000fe40001800000 */
[----:B------:R-:W-:Y:S01]  /*f110*/  ISETP.GE.U32.AND P1, PT, R105, 0x7ffffe8f, PT ;  /* 0x7ffffe8f6900780c */ /* 0x000fe20003f26070 */
[----:B------:R-:W-:Y:S02]  /*f120*/  LDGSTS.E [R249+0x28064], desc[UR26][R200.64], !P4 ;  /* 0x28064000c8f97fae */ /* 0x000fe4000e1a101a */
[----:B------:R-:W-:Y:S02]  /*f130*/  IMAD.IADD R5, R5, 0x1, R104 ;  /* 0x0000000105057824 */ /* 0x000fe400078e0268 */
[----:B----4-:R-:W-:Y:S01]  /*f140*/  VIADD R104, R192, 0xfffffec8 ;  /* 0xfffffec8c0687836 */ /* 0x010fe20000000000 */
[----:B------:R-:W-:Y:S01]  /*f150*/  ULOP3.LUT UP1, URZ, UR7, 0x1, URZ, 0xc0, !UPT ;  /* 0x0000000107ff7892 */ /* 0x000fe2000f82c0ff */
[----:B--2---:R-:W-:Y:S01]  /*f160*/  VIADD R105, R194, 0xfffffec9 ;  /* 0xfffffec9c2697836 */ /* 0x004fe20000000000 */
[----:B------:R-:W2:Y:S02]  /*f170*/  LDC R195, c[0x0][0x3a0] ;  /* 0x0000e800ffc37b82 */ /* 0x000ea40000000800 */
[----:B------:R-:W-:-:S02]  /*f180*/  ISETP.GE.U32.AND P3, PT, R104, 0x7ffffe89, PT ;  /* 0x7ffffe896800780c */ /* 0x000fc40003f66070 */
[----:B------:R-:W-:Y:S01]  /*f190*/  ISETP.GE.U32.AND P4, PT, R105, 0x7ffffe8a, PT ;  /* 0x7ffffe8a6900780c */ /* 0x000fe20003f86070 */
[----:B------:R-:W-:Y:S01]  /*f1a0*/  VIADD R105, R186, 0xfffffecf ;  /* 0xfffffecfba697836 */ /* 0x000fe20000000000 */
[----:B------:R-:W-:Y:S02]  /*f1b0*/  SEL R192, RZ, 0x1, P3 ;  /* 0x00000001ffc07807 */ /* 0x000fe40001800000 */
[----:B------:R-:W-:Y:S01]  /*f1c0*/  SEL R104, RZ, 0x1fffe, P4 ;  /* 0x0001fffeff687807 */ /* 0x000fe20002000000 */
[----:B------:R-:W4:Y:S01]  /*f1d0*/  LDC R194, c[0x0][0x3a0] ;  /* 0x0000e800ffc27b82 */ /* 0x000f220000000800 */
[----:B------:R-:W-:Y:S01]  /*f1e0*/  ISETP.GE.U32.AND P3, PT, R105, 0x7ffffe90, PT ;  /* 0x7ffffe906900780c */ /* 0x000fe20003f66070 */
[----:B-1----:R-:W-:Y:S02]  /*f1f0*/  VIADD R105, R193, 0xfffffecb ;  /* 0xfffffecbc1697836 */ /* 0x002fe40000000000 */
[----:B------:R-:W-:Y:S02]  /*f200*/  IMAD.IADD R192, R192, 0x1, R104 ;  /* 0x00000001c0c07824 */ /* 0x000fe400078e0268 */
[----:B---3--:R-:W-:Y:S01]  /*f210*/  VIADD R104, R187, 0xfffffeca ;  /* 0xfffffecabb687836 */ /* 0x008fe20000000000 */
[----:B------:R-:W-:Y:S01]  /*f220*/  ISETP.GE.U32.AND P5, PT, R105, 0x7ffffe8c, PT ;  /* 0x7ffffe8c6900780c */ /* 0x000fe20003fa6070 */
[----:B------:R-:W1:Y:S03]  /*f230*/  LDC R193, c[0x0][0x3a0] ;  /* 0x0000e800ffc17b82 */ /* 0x000e660000000800 */
[----:B------:R-:W-:-:S02]  /*f240*/  ISETP.GE.U32.AND P4, PT, R104, 0x7ffffe8b, PT ;  /* 0x7ffffe8b6800780c */ /* 0x000fc40003f86070 */
[----:B------:R-:W-:Y:S02]  /*f250*/  SEL R187, RZ, 0x7fff8, P5 ;  /* 0x0007fff8ffbb7807 */ /* 0x000fe40002800000 */
[----:B------:R-:W-:Y:S02]  /*f260*/  SEL R186, RZ, 0x4, P4 ;  /* 0x00000004ffba7807 */ /* 0x000fe40002000000 */
[----:B------:R-:W-:-:S04]  /*f270*/  LOP3.LUT R192, R192, 0x3, RZ, 0xc0, !PT ;  /* 0x00000003c0c07812 */ /* 0x000fc800078ec0ff */
[----:B------:R-:W-:Y:S02]  /*f280*/  IADD3 R186, PT, PT, R192, R187, R186 ;  /* 0x000000bbc0ba7210 */ /* 0x000fe40007ffe0ba */
[----:B------:R-:W3:Y:S01]  /*f290*/  LDC R187, c[0x0][0x3a0] ;  /* 0x0000e800ffbb7b82 */ /* 0x000ee20000000800 */
[----:B------:R-:W-:Y:S02]  /*f2a0*/  SEL R104, RZ, 0x4, P1 ;  /* 0x00000004ff687807 */ /* 0x000fe40000800000 */
[----:B------:R-:W-:Y:S02]  /*f2b0*/  PLOP3.LUT P1, PT, PT, PT, UP1, 0x40, 0x4 ;  /* 0x000000000004781c */ /* 0x000fe40003f2e818 */
[----:B------:R-:W-:Y:S02]  /*f2c0*/  SEL R105, RZ, 0x7fff8, P3 ;  /* 0x0007fff8ff697807 */ /* 0x000fe40001800000 */
[----:B------:R-:W-:Y:S01]  /*f2d0*/  LOP3.LUT R5, R5, 0x3, RZ, 0xc0, !PT ;  /* 0x0000000305057812 */ /* 0x000fe200078ec0ff */
[----:B------:R-:W1:Y:S03]  /*f2e0*/  LDC R192, c[0x0][0x3a0] ;  /* 0x0000e800ffc07b82 */ /* 0x000e660000000800 */
[----:B------:R-:W-:Y:S01]  /*f2f0*/  IADD3 R5, PT, PT, R5, R105, R104 ;  /* 0x0000006905057210 */ /* 0x000fe20007ffe068 */
[----:B----4-:R-:W-:-:S04]  /*f300*/  VIADD R104, R194, 0xfffffec4 ;  /* 0xfffffec4c2687836 */ /* 0x010fc80000000000 */
[----:B------:R4:W-:Y:S01]  /*f310*/  LDGSTS.E [R249+0x28068], desc[UR26][R188.64], !P1 ;  /* 0x28068000bcf97fae */ /* 0x0009e2000c9a101a */
[----:B------:R-:W-:Y:S01]  /*f320*/  ISETP.GE.U32.AND P1, PT, R104, 0x7ffffe85, PT ;  /* 0x7ffffe856800780c */ /* 0x000fe20003f26070 */
[----:B---3--:R-:W-:Y:S01]  /*f330*/  VIADD R251, R187, 0xfffffec0 ;  /* 0xfffffec0bbfb7836 */ /* 0x008fe20000000000 */
[----:B------:R-:W3:Y:S02]  /*f340*/  LDC R194, c[0x0][0x3a0] ;  /* 0x0000e800ffc27b82 */ /* 0x000ee40000000800 */
[----:B----4-:R-:W-:Y:S02]  /*f350*/  SEL R189, RZ, 0x1, P1 ;  /* 0x00000001ffbd7807 */ /* 0x010fe40000800000 */
[----:B------:R-:W-:Y:S02]  /*f360*/  ISETP.GE.U32.AND P1, PT, R251, 0x7ffffe81, PT ;  /* 0x7ffffe81fb00780c */ /* 0x000fe40003f26070 */
[----:B------:R-:W4:Y:S01]  /*f370*/  LDL.LU.64 R250, [R1+0x148] ;  /* 0x0001480001fa7983 */ /* 0x000f220000300a00 */
[----:B------:R-:W-:Y:S01]  /*f380*/  IMAD.SHL.U32 R186, R186, 0x100, RZ ;  /* 0x00000100baba7824 */ /* 0x000fe200078e00ff */
[----:B------:R-:W1:Y:S04]  /*f390*/  LDC R188, c[0x0][0x3a0] ;  /* 0x0000e800ffbc7b82 */ /* 0x000e680000000800 */
[----:B------:R-:W-:-:S05]  /*f3a0*/  LOP3.LUT R186, R186, 0xf00, RZ, 0xe2, !PT ;  /* 0x00000f00baba7812 */ /* 0x000fca00078ee2ff */
[----:B------:R-:W-:Y:S02]  /*f3b0*/  IMAD R5, R5, 0x1000, R186 ;  /* 0x0000100005057824 */ /* 0x000fe400078e02ba */
[----:B------:R-:W1:Y:S01]  /*f3c0*/  LDC R186, c[0x0][0x3a0] ;  /* 0x0000e800ffba7b82 */ /* 0x000e620000000800 */
[----:B--2---:R-:W-:-:S05]  /*f3d0*/  VIADD R105, R195, 0xfffffec5 ;  /* 0xfffffec5c3697836 */ /* 0x004fca0000000000 */
[----:B------:R-:W-:-:S04]  /*f3e0*/  ISETP.GE.U32.AND P3, PT, R105, 0x7ffffe86, PT ;  /* 0x7ffffe866900780c */ /* 0x000fc80003f66070 */
[----:B------:R-:W-:Y:S01]  /*f3f0*/  SEL R104, RZ, 0x1fffe, P3 ;  /* 0x0001fffeff687807 */ /* 0x000fe20001800000 */
[----:B------:R-:W-:-:S04]  /*f400*/  UIADD3 UR22, UPT, UPT, UR9, -0x123, URZ ;  /* 0xfffffedd09167890 */ /* 0x000fc8000fffe0ff */
[----:B------:R-:W-:Y:S01]  /*f410*/  IMAD.IADD R189, R189, 0x1, R104 ;  /* 0x00000001bdbd7824 */ /* 0x000fe200078e0268 */
[----:B------:R-:W-:Y:S02]  /*f420*/  UIADD3 UR19, UPT, UPT, UR5, -0x128, URZ ;  /* 0xfffffed805137890 */ /* 0x000fe4000fffe0ff */
[----:B------:R-:W-:Y:S01]  /*f430*/  UIADD3 UR18, UPT, UPT, UR6, -0x127, URZ ;  /* 0xfffffed906127890 */ /* 0x000fe2000fffe0ff */
[----:B-1----:R-:W-:Y:S01]  /*f440*/  VIADD R104, R186, 0xfffffec1 ;  /* 0xfffffec1ba687836 */ /* 0x002fe20000000000 */
[----:B------:R-:W-:Y:S01]  /*f450*/  UIADD3 UR21, UPT, UPT, UR21, -0x126, URZ ;  /* 0xfffffeda15157890 */ /* 0x000fe2000fffe0ff */
[----:B------:R-:W-:Y:S01]  /*f460*/  VIADD R105, R192, 0xfffffec6 ;  /* 0xfffffec6c0697836 */ /* 0x000fe20000000000 */
[----:B------:R-:W-:Y:S01]  /*f470*/  UISETP.GE.U32.AND UP4, UPT, UR23, 0x7ffffe9d, UPT ;  /* 0x7ffffe9d1700788c */ /* 0x000fe2000bf86070 */
[----:B------:R-:W1:Y:S01]  /*f480*/  LDC R192, c[0x0][0x3a0] ;  /* 0x0000e800ffc07b82 */ /* 0x000e620000000800 */
[----:B------:R-:W-:Y:S01]  /*f490*/  ISETP.GE.U32.AND P5, PT, R104, 0x7ffffe82, PT ;  /* 0x7ffffe826800780c */ /* 0x000fe20003fa6070 */
[----:B------:R-:W-:Y:S01]  /*f4a0*/  UIADD3 UR20, UPT, UPT, UR4, -0x125, URZ ;  /* 0xfffffedb04147890 */ /* 0x000fe2000fffe0ff */
[----:B------:R-:W-:Y:S01]  /*f4b0*/  VIADD R104, R193, 0xfffffec7 ;  /* 0xfffffec7c1687836 */ /* 0x000fe20000000000 */
[----:B------:R-:W-:-:S02]  /*f4c0*/  UIADD3 UR9, UPT, UPT, UR15, -0x12b, URZ ;  /* 0xfffffed50f097890 */ /* 0x000fc4000fffe0ff */
[----:B------:R-:W-:Y:S02]  /*f4d0*/  UISETP.GE.U32.AND UP3, UPT, UR22, 0x7ffffe9e, UPT ;  /* 0x7ffffe9e1600788c */ /* 0x000fe4000bf66070 */
[----:B------:R-:W-:Y:S01]  /*f4e0*/  UIADD3 UR15, UPT, UPT, UR16, -0x12c, URZ ;  /* 0xfffffed4100f7890 */ /* 0x000fe2000fffe0ff */
[----:B------:R-:W2:Y:S01]  /*f4f0*/  LDC R193, c[0x0][0x3a0] ;  /* 0x0000e800ffc17b82 */ /* 0x000ea20000000800 */
[----:B------:R-:W-:Y:S02]  /*f500*/  UISETP.GE.U32.AND UP2, UPT, UR19, 0x7ffffe99, UPT ;  /* 0x7ffffe991300788c */ /* 0x000fe4000bf46070 */
[----:B------:R-:W-:Y:S02]  /*f510*/  UISETP.GE.U32.AND UP1, UPT, UR18, 0x7ffffe9a, UPT ;  /* 0x7ffffe9a1200788c */ /* 0x000fe4000bf26070 */
[----:B------:R-:W-:Y:S02]  /*f520*/  UISETP.GE.U32.AND UP5, UPT, UR21, 0x7ffffe9b, UPT ;  /* 0x7ffffe9b1500788c */ /* 0x000fe4000bfa6070 */
[----:B------:R-:W-:Y:S01]  /*f530*/  USEL UR18, URZ, 0x1, UP4 ;  /* 0x00000001ff127887 */ /* 0x000fe2000a000000 */
[----:B---3--:R-:W-:Y:S01]  /*f540*/  VIADD R186, R194, 0xfffffec2 ;  /* 0xfffffec2c2ba7836 */ /* 0x008fe20000000000 */
[----:B------:R-:W-:-:S02]  /*f550*/  UIADD3 UR16, UPT, UPT, UR17, -0x129, URZ ;  /* 0xfffffed711107890 */ /* 0x000fc4000fffe0ff */
[----:B------:R-:W-:Y:S02]  /*f560*/  UISETP.GE.U32.AND UP4, UPT, UR20, 0x7ffffe9c, UPT ;  /* 0x7ffffe9c1400788c */ /* 0x000fe4000bf86070 */
[----:B------:R-:W-:Y:S02]  /*f570*/  USEL UR19, URZ, 0x1fffe, UP3 ;  /* 0x0001fffeff137887 */ /* 0x000fe40009800000 */
[----:B------:R-:W-:Y:S02]  /*f580*/  UISETP.GE.U32.AND UP3, UPT, UR15, 0x7ffffe95, UPT ;  /* 0x7ffffe950f00788c */ /* 0x000fe4000bf66070 */
[----:B------:R-:W-:Y:S02]  /*f590*/  USEL UR20, URZ, 0x1, UP2 ;  /* 0x00000001ff147887 */ /* 0x000fe40009000000 */
[----:B------:R-:W-:Y:S02]  /*f5a0*/  UIADD3 UR4, UPT, UPT, UR24, -0x12f, URZ ;  /* 0xfffffed118047890 */ /* 0x000fe4000fffe0ff */
[----:B------:R-:W-:-:S02]  /*f5b0*/  UIADD3 UR5, UPT, UPT, UR25, -0x130, URZ ;  /* 0xfffffed019057890 */ /* 0x000fc4000fffe0ff */
[----:B------:R-:W-:Y:S01]  /*f5c0*/  UISETP.GE.U32.AND UP2, UPT, UR9, 0x7ffffe96, UPT ;  /* 0x7ffffe960900788c */ /* 0x000fe2000bf46070 */
[----:B------:R-:W-:Y:S01]  /*f5d0*/  ISETP.GE.U32.AND P4, PT, R105, 0x7ffffe87, PT ;  /* 0x7ffffe876900780c */ /* 0x000fe20003f86070 */
[----:B------:R-:W-:Y:S01]  /*f5e0*/  USEL UR9, URZ, 0x4, UP5 ;  /* 0x00000004ff097887 */ /* 0x000fe2000a800000 */
[----:B------:R-:W-:Y:S01]  /*f5f0*/  ISETP.GE.U32.AND P3, PT, R104, 0x7ffffe88, PT ;  /* 0x7ffffe886800780c */ /* 0x000fe20003f66070 */
[----:B------:R-:W-:Y:S01]  /*f600*/  UISETP.GE.U32.AND UP5, UPT, UR16, 0x7ffffe98, UPT ;  /* 0x7ffffe981000788c */ /* 0x000fe2000bfa6070 */
[----:B------:R-:W-:Y:S01]  /*f610*/  SEL R104, RZ, 0x1fffe, P5 ;  /* 0x0001fffeff687807 */ /* 0x000fe20002800000 */
[----:B------:R-:W-:Y:S01]  /*f620*/  UIADD3 UR17, UPT, UPT, UR30, -0x12a, URZ ;  /* 0xfffffed61e117890 */ /* 0x000fe2000fffe0ff */
[----:B------:R-:W-:Y:S01]  /*f630*/  SEL R105, RZ, 0x1, P1 ;  /* 0x00000001ff697807 */ /* 0x000fe20000800000 */
[----:B------:R-:W-:Y:S01]  /*f640*/  USEL UR15, URZ, 0x7fff8, UP4 ;  /* 0x0007fff8ff0f7887 */ /* 0x000fe2000a000000 */
[----:B------:R-:W-:Y:S01]  /*f650*/  ISETP.GE.U32.AND P5, PT, R186, 0x7ffffe83, PT ;  /* 0x7ffffe83ba00780c */ /* 0x000fe20003fa6070 */
[----:B------:R-:W-:Y:S01]  /*f660*/  USEL UR16, URZ, 0x1, UP3 ;  /* 0x00000001ff107887 */ /* 0x000fe20009800000 */
[----:B------:R-:W-:Y:S01]  /*f670*/  VIADD R186, R188, 0xfffffec3 ;  /* 0xfffffec3bcba7836 */ /* 0x000fe20000000000 */
[----:B------:R-:W-:-:S02]  /*f680*/  UISETP.GE.U32.AND UP4, UPT, UR5, 0x7ffffe91, UPT ;  /* 0x7ffffe910500788c */ /* 0x000fc4000bf86070 */
[----:B------:R-:W-:Y:S02]  /*f690*/  UISETP.GE.U32.AND UP3, UPT, UR4, 0x7ffffe92, UPT ;  /* 0x7ffffe920400788c */ /* 0x000fe4000bf66070 */
[----:B------:R-:W-:Y:S01]  /*f6a0*/  USEL UR21, URZ, 0x1fffe, UP1 ;  /* 0x0001fffeff157887 */ /* 0x000fe20008800000 */
[----:B------:R-:W-:Y:S01]  /*f6b0*/  IMAD.IADD R104, R105, 0x1, R104 ;  /* 0x0000000169687824 */ /* 0x000fe200078e0268 */
[----:B------:R-:W-:Y:S01]  /*f6c0*/  UISETP.GE.U32.AND UP1, UPT, UR17, 0x7ffffe97, UPT ;  /* 0x7ffffe971100788c */ /* 0x000fe2000bf26070 */
[----:B------:R-:W-:Y:S01]  /*f6d0*/  SEL R105, RZ, 0x4, P4 ;  /* 0x00000004ff697807 */ /* 0x000fe20002000000 */
[----:B------:R-:W-:Y:S02]  /*f6e0*/  UIADD3 UR6, UPT, UPT, UR28, -0x12d, URZ ;  /* 0xfffffed31c067890 */ /* 0x000fe4000fffe0ff */
[----:B------:R-:W-:Y:S02]  /*f6f0*/  UIADD3 UR7, UPT, UPT, UR29, -0x12e, URZ ;  /* 0xfffffed21d077890 */ /* 0x000fe4000fffe0ff */
[----:B------:R-:W-:-:S02]  /*f700*/  USEL UR22, URZ, 0x1, UP4 ;  /* 0x00000001ff167887 */ /* 0x000fc4000a000000 */
[----:B------:R-:W-:Y:S01]  /*f710*/  USEL UR23, URZ, 0x1fffe, UP3 ;  /* 0x0001fffeff177887 */ /* 0x000fe20009800000 */
[----:B------:R-:W-:Y:S01]  /*f720*/  ISETP.GE.U32.AND P4, PT, R186, 0x7ffffe84, PT ;  /* 0x7ffffe84ba00780c */ /* 0x000fe20003f86070 */
[----:B------:R-:W-:Y:S02]  /*f730*/  USEL UR17, URZ, 0x1fffe, UP2 ;  /* 0x0001fffeff117887 */ /* 0x000fe40009000000 */
[----:B------:R-:W-:Y:S02]  /*f740*/  USEL UR4, URZ, 0x4, UP1 ;  /* 0x00000004ff047887 */ /* 0x000fe40008800000 */
[----:B------:R-:W-:Y:S01]  /*f750*/  UIADD3 UR20, UPT, UPT, UR20, UR21, URZ ;  /* 0x0000001514147290 */ /* 0x000fe2000fffe0ff */
[----:B------:R-:W-:Y:S01]  /*f760*/  SEL R186, RZ, 0x7fff8, P3 ;  /* 0x0007fff8ffba7807 */ /* 0x000fe20001800000 */
[----:B------:R-:W-:Y:S01]  /*f770*/  UISETP.GE.U32.AND UP2, UPT, UR7, 0x7ffffe93, UPT ;  /* 0x7ffffe930700788c */ /* 0x000fe2000bf46070 */
[----:B------:R-:W-:Y:S01]  /*f780*/  LOP3.LUT R189, R189, 0x3, RZ, 0xc0, !PT ;  /* 0x00000003bdbd7812 */ /* 0x000fe200078ec0ff */
[----:B------:R-:W-:-:S02]  /*f790*/  UISETP.GE.U32.AND UP1, UPT, UR6, 0x7ffffe94, UPT ;  /* 0x7ffffe940600788c */ /* 0x000fc4000bf26070 */
[----:B------:R-:W-:Y:S01]  /*f7a0*/  UIADD3 UR22, UPT, UPT, UR22, UR23, URZ ;  /* 0x0000001716167290 */ /* 0x000fe2000fffe0ff */
[----:B------:R-:W-:Y:S01]  /*f7b0*/  SEL R187, RZ, 0x4, P5 ;  /* 0x00000004ffbb7807 */ /* 0x000fe20002800000 */
[----:B------:R-:W-:Y:S01]  /*f7c0*/  UIADD3 UR16, UPT, UPT, UR16, UR17, URZ ;  /* 0x0000001110107290 */ /* 0x000fe2000fffe0ff */
[----:B------:R-:W-:Y:S01]  /*f7d0*/  SEL R188, RZ, 0x7fff8, P4 ;  /* 0x0007fff8ffbc7807 */ /* 0x000fe20002000000 */
[----:B------:R-:W-:Y:S01]  /*f7e0*/  ULOP3.LUT UR20, UR20, 0x3, URZ, 0xc0, !UPT ;  /* 0x0000000314147892 */ /* 0x000fe2000f8ec0ff */
[----:B------:R-:W-:Y:S01]  /*f7f0*/  LOP3.LUT R104, R104, 0x3, RZ, 0xc0, !PT ;  /* 0x0000000368687812 */ /* 0x000fe200078ec0ff */
[----:B------:R-:W-:Y:S01]  /*f800*/  USEL UR6, URZ, 0x4, UP2 ;  /* 0x00000004ff067887 */ /* 0x000fe20009000000 */
[----:B------:R-:W-:Y:S01]  /*f810*/  IADD3 R105, PT, PT, R189, R186, R105 ;  /* 0x000000babd697210 */ /* 0x000fe20007ffe069 */
[----:B------:R-:W-:Y:S02]  /*f820*/  USEL UR7, URZ, 0x7fff8, UP1 ;  /* 0x0007fff8ff077887 */ /* 0x000fe40008800000 */
[----:B------:R-:W-:Y:S01]  /*f830*/  ULOP3.LUT UR22, UR22, 0x3, URZ, 0xc0, !UPT ;  /* 0x0000000316167892 */ /* 0x000fe2000f8ec0ff */
[----:B------:R-:W-:Y:S01]  /*f840*/  IADD3 R186, PT, PT, R104, R188, R187 ;  /* 0x000000bc68ba7210 */ /* 0x000fe20007ffe0bb */
[----:B------:R-:W-:Y:S01]  /*f850*/  USEL UR5, URZ, 0x7fff8, UP5 ;  /* 0x0007fff8ff057887 */ /* 0x000fe2000a800000 */
[----:B-1----:R-:W-:Y:S01]  /*f860*/  VIADD R104, R192, 0xfffffede ;  /* 0xfffffedec0687836 */ /* 0x002fe20000000000 */
[----:B------:R-:W-:Y:S01]  /*f870*/  ULOP3.LUT UR16, UR16, 0x3, URZ, 0xc0, !UPT ;  /* 0x0000000310107892 */ /* 0x000fe2000f8ec0ff */
[----:B--2---:R-:W-:Y:S01]  /*f880*/  VIADD R187, R193, 0xfffffedf ;  /* 0xfffffedfc1bb7836 */ /* 0x004fe20000000000 */
[----:B------:R-:W-:-:S02]  /*f890*/  UIADD3 UR9, UPT, UPT, UR20, UR15, UR9 ;  /* 0x0000000f14097290 */ /* 0x000fc4000fffe009 */
[----:B------:R-:W-:Y:S02]  /*f8a0*/  UIADD3 UR6, UPT, UPT, UR22, UR7, UR6 ;  /* 0x0000000716067290 */ /* 0x000fe4000fffe006 */
[----:B------:R-:W-:Y:S02]  /*f8b0*/  USHF.R.U32.HI UR7, URZ, 0x4, UR14 ;  /* 0x00000004ff077899 */ /* 0x000fe4000801160e */
[----:B------:R-:W-:Y:S02]  /*f8c0*/  UIADD3 UR18, UPT, UPT, UR18, UR19, URZ ;  /* 0x0000001312127290 */ /* 0x000fe4000fffe0ff */
[----:B------:R-:W-:Y:S01]  /*f8d0*/  UIADD3 UR5, UPT, UPT, UR16, UR5, UR4 ;  /* 0x0000000510057290 */ /* 0x000fe2000fffe004 */
[----:B------:R-:W-:Y:S01]  /*f8e0*/  ISETP.GE.U32.AND P3, PT, R104, 0x7ffffe9f, PT ;  /* 0x7ffffe9f6800780c */ /* 0x000fe20003f66070 */
[----:B------:R-:W-:Y:S01]  /*f8f0*/  USHF.L.U32 UR4, UR9, 0x8, URZ ;  /* 0x0000000809047899 */ /* 0x000fe200080006ff */
[----:B------:R-:W-:Y:S01]  /*f900*/  ISETP.GE.U32.AND P4, PT, R187, 0x7ffffea0, PT ;  /* 0x7ffffea0bb00780c */ /* 0x000fe20003f86070 */
[----:B------:R-:W-:Y:S01]  /*f910*/  USHF.R.U32.HI UR9, URZ, 0x3, UR14 ;  /* 0x00000003ff097899 */ /* 0x000fe2000801160e */
[----:B------:R-:W-:Y:S01]  /*f920*/  LOP3.LUT R186, R186, 0xf, RZ, 0xc0, !PT ;  /* 0x0000000fbaba7812 */ /* 0x000fe200078ec0ff */
[----:B------:R-:W-:-:S02]  /*f930*/  ULOP3.LUT UP1, URZ, UR7, 0x1, URZ, 0xc0, !UPT ;  /* 0x0000000107ff7892 */ /* 0x000fc4000f82c0ff */
[----:B------:R-:W-:Y:S02]  /*f940*/  ULOP3.LUT UR18, UR18, 0x3, URZ, 0xc0, !UPT ;  /* 0x0000000312127892 */ /* 0x000fe4000f8ec0ff */
[----:B------:R-:W-:Y:S01]  /*f950*/  USHF.R.U32.HI UR7, URZ, 0x2, UR14 ;  /* 0x00000002ff077899 */ /* 0x000fe2000801160e */
[----:B------:R-:W-:Y:S01]  /*f960*/  SEL R104, RZ, 0x4, P3 ;  /* 0x00000004ff687807 */ /* 0x000fe20001800000 */
[----:B------:R-:W-:Y:S01]  /*f970*/  ULOP3.LUT UR6, UR6, 0xf, URZ, 0xc0, !UPT ;  /* 0x0000000f06067892 */ /* 0x000fe2000f8ec0ff */
[----:B------:R-:W-:Y:S01]  /*f980*/  SEL R187, RZ, 0x7fff8, P4 ;  /* 0x0007fff8ffbb7807 */ /* 0x000fe20002000000 */
[----:B------:R-:W-:Y:S01]  /*f990*/  ULOP3.LUT UP2, URZ, UR9, 0x1, URZ, 0xc0, !UPT ;  /* 0x0000000109ff7892 */ /* 0x000fe2000f84c0ff */
[----:B------:R-:W-:Y:S01]  /*f9a0*/  IMAD R105, R105, 0x10, R186 ;  /* 0x0000001069697824 */ /* 0x000fe200078e02ba */
[----:B------:R-:W-:Y:S02]  /*f9b0*/  ULOP3.LUT UP3, URZ, UR7, 0x1, URZ, 0xc0, !UPT ;  /* 0x0000000107ff7892 */ /* 0x000fe4000f86c0ff */
[----:B------:R-:W-:Y:S01]  /*f9c0*/  ULOP3.LUT UR4, UR4, 0xf00, URZ, 0xe2, !UPT ;  /* 0x00000f0004047892 */ /* 0x000fe2000f8ee2ff */
[----:B------:R-:W-:Y:S01]  /*f9d0*/  IADD3 R104, PT, PT, R187, UR18, R104 ;  /* 0x00000012bb687c10 */ /* 0x000fe2000fffe068 */
[----:B------:R-:W-:Y:S01]  /*f9e0*/  ULEA UR5, UR5, UR6, 0x4 ;  /* 0x0000000605057291 */ /* 0x000fe2000f8e20ff */
[----:B------:R-:W-:-:S02]  /*f9f0*/  PLOP3.LUT P3, PT, PT, PT, UP1, 0x40, 0x4 ;  /* 0x000000000004781c */ /* 0x000fc40003f6e818 */
[----:B------:R-:W-:Y:S01]  /*fa00*/  PLOP3.LUT P4, PT, PT, PT, UP2, 0x40, 0x4 ;  /* 0x000000000004781c */ /* 0x000fe20003f8e828 */
[----:B------:R-:W-:Y:S01]  /*fa10*/  ULOP3.LUT UR5, UR5, 0xff, URZ, 0xc0, !UPT ;  /* 0x000000ff05057892 */ /* 0x000fe2000f8ec0ff */
[----:B------:R-:W-:Y:S02]  /*fa20*/  PLOP3.LUT P5, PT, PT, PT, UP3, 0x40, 0x4 ;  /* 0x000000000004781c */ /* 0x000fe40003fae838 */
[----:B------:R-:W-:Y:S02]  /*fa30*/  LOP3.LUT R105, R105, 0xff, RZ, 0xc0, !PT ;  /* 0x000000ff69697812 */ /* 0x000fe400078ec0ff */
[----:B------:R-:W-:Y:S01]  /*fa40*/  LEA R104, R104, UR4, 0xc ;  /* 0x0000000468687c11 */ /* 0x000fe2000f8e60ff */
[----:B------:R-:W-:Y:S02]  /*fa50*/  USHF.R.U32.HI UR14, URZ, 0x1, UR14 ;  /* 0x00000001ff0e7899 */ /* 0x000fe4000801160e */
[----:B------:R-:W-:Y:S02]  /*fa60*/  IMAD.IADD R5, R5, 0x1, R105 ;  /* 0x0000000105057824 */ /* 0x000fe400078e0269 */
[----:B------:R-:W-:Y:S01]  /*fa70*/  VIADD R104, R104, UR5 ;  /* 0x0000000568687c36 */ /* 0x000fe20008000000 */
[----:B------:R-:W-:Y:S01]  /*fa80*/  ULOP3.LUT UP1, URZ, UR14, 0x1, URZ, 0xc0, !UPT ;  /* 0x000000010eff7892 */ /* 0x000fe2000f82c0ff */
[----:B------:R1:W-:Y:S03]  /*fa90*/  LDGSTS.E [R249+0x2806c], desc[UR26][R178.64], !P3 ;  /* 0x2806c000b2f97fae */ /* 0x0003e6000d9a101a */
[----:B------:R-:W-:Y:S01]  /*faa0*/  PRMT R5, R5, 0x5410, R104 ;  /* 0x0000541005057816 */ /* 0x000fe20000000068 */
[----:B------:R2:W-:Y:S01]  /*fab0*/  LDGSTS.E [R249+0x28070], desc[UR26][R180.64], !P4 ;  /* 0x28070000b4f97fae */ /* 0x0005e2000e1a101a */
[----:B------:R-:W-:-:S03]  /*fac0*/  PLOP3.LUT P3, PT, PT, PT, UP1, 0x40, 0x4 ;  /* 0x000000000004781c */ /* 0x000fc60003f6e818 */
[----:B------:R3:W-:Y:S01]  /*fad0*/  LDGSTS.E [R249+0x28074], desc[UR26][R184.64], !P5 ;  /* 0x28074000b8f97fae */ /* 0x0007e2000e9a101a */
[----:B------:R-:W-:Y:S02]  /*fae0*/  PLOP3.LUT P5, PT, PT, PT, UP6, 0x80, 0x8 ;  /* 0x000000000008781c */ /* 0x000fe40003faf068 */
[----:B-1----:R-:W-:Y:S02]  /*faf0*/  IADD3 R178, P4, PT, R202, R70, RZ ;  /* 0x00000046cab27210 */ /* 0x002fe40007f9e0ff */
[----:B--2---:R-:W-:-:S03]  /*fb00*/  SHF.R.U64 R181, R5, 0x1f, RZ ;  /* 0x0000001f05b57819 */ /* 0x004fc600000012ff */
[----:B------:R-:W-:Y:S02]  /*fb10*/  IMAD.X R179, R203, 0x1, R71, P4 ;  /* 0x00000001cbb37824 */ /* 0x000fe400020e0647 */
[----:B------:R1:W-:Y:S01]  /*fb20*/  LDGSTS.E [R249+0x28078], desc[UR26][R174.64], !P3 ;  /* 0x28078000aef97fae */ /* 0x0003e2000d9a101a */
[----:B------:R-:W-:Y:S02]  /*fb30*/  LOP3.LUT P4, RZ, R181, 0x1, RZ, 0xc0, !PT ;  /* 0x00000001b5ff7812 */ /* 0x000fe4000788c0ff */
[C---:B---3--:R-:W-:Y:S01]  /*fb40*/  SHF.R.U64 R184, R5.reuse, 0x1e, RZ ;  /* 0x0000001e05b87819 */ /* 0x048fe200000012ff */
[----:B------:R2:W-:Y:S03]  /*fb50*/  LDGSTS.E [R249+0x2807c], desc[UR26][R106.64], !P5 ;  /* 0x2807c0006af97fae */ /* 0x0005e6000e9a101a */
[----:B------:R-:W-:Y:S02]  /*fb60*/  LOP3.LUT P3, RZ, R184, 0x1, RZ, 0xc0, !PT ;  /* 0x00000001b8ff7812 */ /* 0x000fe4000786c0ff */
[----:B-1----:R-:W-:-:S05]  /*fb70*/  SHF.R.U64 R174, R5, 0x1d, RZ ;  /* 0x0000001d05ae7819 */ /* 0x002fca00000012ff */
[----:B------:R1:W-:Y:S01]  /*fb80*/  LDGSTS.E [R249+0x28080], desc[UR26][R128.64], P4 ;  /* 0x2808000080f97fae */ /* 0x0003e2000a1a101a */
[----:B--2---:R-:W-:Y:S02]  /*fb90*/  SHF.R.U64 R107, R5, 0x1c, RZ ;  /* 0x0000001c056b7819 */ /* 0x004fe400000012ff */
[----:B------:R-:W-:Y:S02]  /*fba0*/  LOP3.LUT P5, RZ, R174, 0x1, RZ, 0xc0, !PT ;  /* 0x00000001aeff7812 */ /* 0x000fe400078ac0ff */
[----:B------:R-:W-:Y:S01]  /*fbb0*/  LOP3.LUT P4, RZ, R107, 0x1, RZ, 0xc0, !PT ;  /* 0x000000016bff7812 */ /* 0x000fe2000788c0ff */
[----:B------:R-:W-:Y:S01]  /*fbc0*/  LDGSTS.E [R249+0x28084], desc[UR26][R172.64], P3 ;  /* 0x28084000acf97fae */ /* 0x000fe200099a101a */
[C---:B-1----:R-:W-:Y:S02]  /*fbd0*/  SHF.R.U64 R128, R5.reuse, 0x1b, RZ ;  /* 0x0000001b05807819 */ /* 0x042fe400000012ff */
[----:B------:R-:W-:Y:S02]  /*fbe0*/  SHF.R.U64 R129, R5, 0x19, RZ ;  /* 0x0000001905817819 */ /* 0x000fe400000012ff */
[----:B------:R-:W-:-:S05]  /*fbf0*/  LOP3.LUT P3, RZ, R128, 0x1, RZ, 0xc0, !PT ;  /* 0x0000000180ff7812 */ /* 0x000fca000786c0ff */
[----:B------:R1:W-:Y:S01]  /*fc00*/  LDGSTS.E [R249+0x28088], desc[UR26][R166.64], P5 ;  /* 0x28088000a6f97fae */ /* 0x0003e2000a9a101a */
[----:B------:R-:W-:-:S03]  /*fc10*/  SHF.R.U64 R128, R5, 0x1a, RZ ;  /* 0x0000001a05807819 */ /* 0x000fc600000012ff */
[----:B------:R-:W-:Y:S01]  /*fc20*/  LDGSTS.E [R249+0x2808c], desc[UR26][R170.64], P4 ;  /* 0x2808c000aaf97fae */ /* 0x000fe2000a1a101a */
[----:B------:R-:W-:Y:S02]  /*fc30*/  LOP3.LUT P5, RZ, R128, 0x1, RZ, 0xc0, !PT ;  /* 0x0000000180ff7812 */ /* 0x000fe400078ac0ff */
[----:B------:R-:W-:Y:S02]  /*fc40*/  LOP3.LUT P4, RZ, R129, 0x1, RZ, 0xc0, !PT ;  /* 0x0000000181ff7812 */ /* 0x000fe4000788c0ff */
[----:B-1----:R-:W-:Y:S01]  /*fc50*/  SHF.R.U64 R166, R5, 0x18, RZ ;  /* 0x0000001805a67819 */ /* 0x002fe200000012ff */
[----:B------:R1:W-:Y:S03]  /*fc60*/  LDGSTS.E [R249+0x28090], desc[UR26][R124.64], P3 ;  /* 0x280900007cf97fae */ /* 0x0003e600099a101a */
[----:B------:R-:W-:-:S05]  /*fc70*/  LOP3.LUT P3, RZ, R166, 0x1, RZ, 0xc0, !PT ;  /* 0x00000001a6ff7812 */ /* 0x000fca000786c0ff */
[----:B------:R2:W-:Y:S01]  /*fc80*/  LDGSTS.E [R249+0x28094], desc[UR26][R164.64], P5 ;  /* 0x28094000a4f97fae */ /* 0x0005e2000a9a101a */
[----:B------:R-:W-:-:S03]  /*fc90*/  IADD3 R104, P6, PT, R196, R70, RZ ;  /* 0x00000046c4687210 */ /* 0x000fc60007fde0ff */
[----:B------:R-:W-:Y:S01]  /*fca0*/  LDGSTS.E [R249+0x28098], desc[UR26][R122.64], P4 ;  /* 0x280980007af97fae */ /* 0x000fe2000a1a101a */
[----:B-1----:R-:W-:-:S04]  /*fcb0*/  SHF.R.U64 R124, R5, 0x17, RZ ;  /* 0x00000017057c7819 */ /* 0x002fc800000012ff */
[----:B------:R-:W-:Y:S02]  /*fcc0*/  LOP3.LUT P5, RZ, R124, 0x1, RZ, 0xc0, !PT ;  /* 0x000000017cff7812 */ /* 0x000fe400078ac0ff */
[----:B--2---:R-:W-:Y:S01]  /*fcd0*/  SHF.R.U64 R165, R5, 0x16, RZ ;  /* 0x0000001605a57819 */ /* 0x004fe200000012ff */
[----:B------:R-:W-:Y:S01]  /*fce0*/  IMAD.X R105, R197, 0x1, R71, P6 ;  /* 0x00000001c5697824 */ /* 0x000fe200030e0647 */
[-C--:B------:R-:W-:Y:S01]  /*fcf0*/  IADD3 R124, P4, PT, R242, R70.reuse, RZ ;  /* 0x00000046f27c7210 */ /* 0x080fe20007f9e0ff */
[----:B------:R1:W-:Y:S01]  /*fd00*/  LDGSTS.E [R249+0x2809c], desc[UR26][R160.64], P3 ;  /* 0x2809c000a0f97fae */ /* 0x0003e200099a101a */
[----:B------:R-:W-:-:S03]  /*fd10*/  IADD3 R180, P6, PT, R206, R70, RZ ;  /* 0x00000046ceb47210 */ /* 0x000fc60007fde0ff */
[--C-:B------:R-:W-:Y:S01]  /*fd20*/  IMAD.X R125, R243, 0x1, R71.reuse, P4 ;  /* 0x00000001f37d7824 */ /* 0x100fe200020e0647 */
[----:B------:R-:W-:Y:S01]  /*fd30*/  LOP3.LUT P4, RZ, R165, 0x1, RZ, 0xc0, !PT ;  /* 0x00000001a5ff7812 */ /* 0x000fe2000788c0ff */
[----:B------:R-:W-:Y:S01]  /*fd40*/  IMAD.X R181, R207, 0x1, R71, P6 ;  /* 0x00000001cfb57824 */ /* 0x000fe200030e0647 */
[C---:B------:R-:W-:Y:S01]  /*fd50*/  SHF.R.U64 R166, R5.reuse, 0x15, RZ ;  /* 0x0000001505a67819 */ /* 0x040fe200000012ff */
[----:B------:R-:W-:Y:S01]  /*fd60*/  LDGSTS.E [R249+0x280a0], desc[UR26][R162.64], P5 ;  /* 0x280a0000a2f97fae */ /* 0x000fe2000a9a101a */
[----:B------:R-:W-:Y:S02]  /*fd70*/  IADD3 R106, P6, PT, R214, R70, RZ ;  /* 0x00000046d66a7210 */ /* 0x000fe40007fde0ff */
[----:B-1----:R-:W-:Y:S02]  /*fd80*/  SHF.R.U64 R160, R5, 0x14, RZ ;  /* 0x0000001405a07819 */ /* 0x002fe400000012ff */
[----:B------:R-:W-:Y:S02]  /*fd90*/  LOP3.LUT P3, RZ, R166, 0x1, RZ, 0xc0, !PT ;  /* 0x00000001a6ff7812 */ /* 0x000fe4000786c0ff */
[----:B------:R-:W-:-:S02]  /*fda0*/  LOP3.LUT P5, RZ, R160, 0x1, RZ, 0xc0, !PT ;  /* 0x00000001a0ff7812 */ /* 0x000fc400078ac0ff */
[----:B------:R-:W-:Y:S01]  /*fdb0*/  SHF.R.U64 R160, R5, 0x13, RZ ;  /* 0x0000001305a07819 */ /* 0x000fe200000012ff */
[--C-:B------:R-:W-:Y:S01]  /*fdc0*/  IMAD.X R107, R215, 0x1, R71.reuse, P6 ;  /* 0x00000001d76b7824 */ /* 0x100fe200030e0647 */
[----:B------:R-:W-:Y:S01]  /*fdd0*/  IADD3 R128, P6, PT, R230, R70, RZ ;  /* 0x00000046e6807210 */ /* 0x000fe20007fde0ff */
[----:B------:R-:W-:Y:S01]  /*fde0*/  LDGSTS.E [R249+0x280a4], desc[UR26][R120.64], P4 ;  /* 0x280a400078f97fae */ /* 0x000fe2000a1a101a */
[----:B------:R-:W-:Y:S02]  /*fdf0*/  LOP3.LUT P4, RZ, R160, 0x1, RZ, 0xc0, !PT ;  /* 0x00000001a0ff7812 */ /* 0x000fe4000788c0ff */
[----:B------:R-:W-:Y:S01]  /*fe00*/  SHF.R.U64 R160, R5, 0x12, RZ ;  /* 0x0000001205a07819 */ /* 0x000fe200000012ff */
[----:B------:R-:W-:Y:S02]  /*fe10*/  IMAD.X R129, R231, 0x1, R71, P6 ;  /* 0x00000001e7817824 */ /* 0x000fe400030e0647 */
[----:B------:R1:W-:Y:S01]  /*fe20*/  LDGSTS.E [R249+0x280a8], desc[UR26][R158.64], P3 ;  /* 0x280a80009ef97fae */ /* 0x0003e200099a101a */
[----:B------:R-:W-:-:S03]  /*fe30*/  LOP3.LUT P3, RZ, R160, 0x1, RZ, 0xc0, !PT ;  /* 0x00000001a0ff7812 */ /* 0x000fc6000786c0ff */
[----:B------:R2:W-:Y:S04]  /*fe40*/  LDGSTS.E [R249+0x280ac], desc[UR26][R154.64], P5 ;  /* 0x280ac0009af97fae */ /* 0x0005e8000a9a101a */
[----:B------:R-:W-:Y:S01]  /*fe50*/  LDGSTS.E [R249+0x280b0], desc[UR26][R156.64], P4 ;  /* 0x280b00009cf97fae */ /* 0x000fe2000a1a101a */
[----:B-1----:R-:W-:-:S05]  /*fe60*/  SHF.R.U64 R158, R5, 0x11, RZ ;  /* 0x00000011059e7819 */ /* 0x002fca00000012ff */
[----:B------:R1:W-:Y:S01]  /*fe70*/  LDGSTS.E [R249+0x280b4], desc[UR26][R118.64], P3 ;  /* 0x280b400076f97fae */ /* 0x0003e200099a101a */
[----:B----4-:R-:W-:Y:S02]  /*fe80*/  IADD3 R122, P6, PT, R250, R70, RZ ;  /* 0x00000046fa7a7210 */ /* 0x010fe40007fde0ff */
[----:B--2---:R-:W-:-:S03]  /*fe90*/  SHF.R.U64 R154, R5, 0x10, RZ ;  /* 0x00000010059a7819 */ /* 0x004fc600000012ff */
[--C-:B------:R-:W-:Y:S01]  /*fea0*/  IMAD.X R123, R251, 0x1, R71.reuse, P6 ;  /* 0x00000001fb7b7824 */ /* 0x100fe200030e0647 */
[-C--:B------:R-:W-:Y:S02]  /*feb0*/  IADD3 R164, P6, PT, R240, R70.reuse, RZ ;  /* 0x00000046f0a47210 */ /* 0x080fe40007fde0ff */
[----:B------:R-:W-:Y:S02]  /*fec0*/  LOP3.LUT P5, RZ, R158, 0x1, RZ, 0xc0, !PT ;  /* 0x000000019eff7812 */ /* 0x000fe400078ac0ff */
[----:B-1----:R-:W-:Y:S02]  /*fed0*/  SHF.R.U64 R118, R5, 0xe, RZ ;  /* 0x0000000e05767819 */ /* 0x002fe400000012ff */
[----:B------:R-:W-:Y:S01]  /*fee0*/  LOP3.LUT P4, RZ, R154, 0x1, RZ, 0xc0, !PT ;  /* 0x000000019aff7812 */ /* 0x000fe2000788c0ff */
[--C-:B------:R-:W-:Y:S01]  /*fef0*/  IMAD.X R165, R241, 0x1, R71.reuse, P6 ;  /* 0x00000001f1a57824 */ /* 0x100fe200030e0647 */
[-C--:B------:R-:W-:Y:S02]  /*ff00*/  IADD3 R120, P6, PT, R238, R70.reuse, RZ ;  /* 0x00000046ee787210 */ /* 0x080fe40007fde0ff */
[----:B------:R-:W-:Y:S01]  /*ff10*/  SHF.R.U64 R156, R5, 0xf, RZ ;  /* 0x0000000f059c7819 */ /* 0x000fe200000012ff */
[----:B------:R-:W1:Y:S01]  /*ff20*/  S2R R250, SR_TID.X ;  /* 0x0000000000fa7919 */ /* 0x000e620000002100 */
[----:B------:R-:W2:Y:S01]  /*ff30*/  LDC R251, c[0x0][0x3a0] ;  /* 0x0000e800fffb7b82 */ /* 0x000ea20000000800 */
[----:B------:R-:W-:Y:S01]  /*ff40*/  IMAD.X R121, R239, 0x1, R71, P6 ;  /* 0x00000001ef797824 */ /* 0x000fe200030e0647 */
[----:B------:R-:W-:Y:S01]  /*ff50*/  IADD3 R154, P6, PT, R236, R70, RZ ;  /* 0x00000046ec9a7210 */ /* 0x000fe20007fde0ff */
[----:B------:R-:W-:Y:S01]  /*ff60*/  LDGSTS.E [R249+0x280b8], desc[UR26][R152.64], P5 ;  /* 0x280b800098f97fae */ /* 0x000fe2000a9a101a */
[----:B------:R-:W-:-:S02]  /*ff70*/  LOP3.LUT P5, RZ, R118, 0x1, RZ, 0xc0, !PT ;  /* 0x0000000176ff7812 */ /* 0x000fc400078ac0ff */
[----:B------:R-:W-:Y:S01]  /*ff80*/  LOP3.LUT P3, RZ, R156, 0x1, RZ, 0xc0, !PT ;  /* 0x000000019cff7812 */ /* 0x000fe2000786c0ff */
[----:B------:R3:W-:Y:S01]  /*ff90*/  LDGSTS.E [R249+0x280bc], desc[UR26][R116.64], P4 ;  /* 0x280bc00074f97fae */ /* 0x0007e2000a1a101a */
[----:B------:R-:W-:Y:S01]  /*ffa0*/  IMAD.X R155, R237, 0x1, R71, P6 ;  /* 0x00000001ed9b7824 */ /* 0x000fe200030e0647 */
[----:B------:R-:W-:-:S05]  /*ffb0*/  IADD3 R118, P4, PT, R134, R70, RZ ;  /* 0x0000004686767210 */ /* 0x000fca0007f9e0ff */
[----:B------:R-:W-:Y:S01]  /*ffc0*/  IMAD.X R119, R135, 0x1, R71, P4 ;  /* 0x0000000187777824 */ /* 0x000fe200020e0647 */
[----:B---3--:R-:W-:-:S04]  /*ffd0*/  IADD3 R116, P6, PT, R126, R70, RZ ;  /* 0x000000467e747210 */ /* 0x008fc80007fde0ff */
[----:B------:R-:W-:Y:S01]  /*ffe0*/  LDGSTS.E [R249+0x280c0], desc[UR26][R148.64], P3 ;  /* 0x280c000094f97fae */ /* 0x000fe200099a101a */
[----:B------:R-:W-:Y:S01]  /*fff0*/  SHF.R.U64 R126, R5, 0xd, RZ ;  /* 0x0000000d057e7819 */ /* 0x000fe200000012ff */
[----:B------:R-:W-:-:S03]  /*10000*/  IMAD.X R117, R127, 0x1, R71, P6 ;  /* 0x000000017f757824 */ /* 0x000fc600030e0647 */
[----:B------:R-:W-:Y:S01]  /*10010*/  LOP3.LUT P4, RZ, R126, 0x1, RZ, 0xc0, !PT ;  /* 0x000000017eff7812 */ /* 0x000fe2000788c0ff */
[----:B------:R-:W-:Y:S01]  /*10020*/  LDGSTS.E [R249+0x280c4], desc[UR26][R150.64], P5 ;  /* 0x280c400096f97fae */ /* 0x000fe2000a9a101a */
[C---:B------:R-:W-:Y:S02]  /*10030*/  SHF.R.U64 R126, R5.reuse, 0xc, RZ ;  /* 0x0000000c057e7819 */ /* 0x040fe400000012ff */
[C---:B------:R-:W-:Y:S02]  /*10040*/  SHF.R.U64 R127, R5.reuse, 0xb, RZ ;  /* 0x0000000b057f7819 */ /* 0x040fe400000012ff */
[----:B------:R-:W-:Y:S02]  /*10050*/  LOP3.LUT P3, RZ, R126, 0x1, RZ, 0xc0, !PT ;  /* 0x000000017eff7812 */ /* 0x000fe4000786c0ff */
[----:B------:R-:W-:Y:S02]  /*10060*/  SHF.R.U64 R126, R5, 0xa, RZ ;  /* 0x0000000a057e7819 */ /* 0x000fe400000012ff */
[----:B------:R-:W-:-:S03]  /*10070*/  LOP3.LUT P5, RZ, R127, 0x1, RZ, 0xc0, !PT ;  /* 0x000000017fff7812 */ /* 0x000fc600078ac0ff */
[----:B------:R3:W-:Y:S01]  /*10080*/  LDGSTS.E [R249+0x280c8], desc[UR26][R114.64], P4 ;  /* 0x280c800072f97fae */ /* 0x0007e2000a1a101a */
[----:B------:R-:W-:-:S05]  /*10090*/  LOP3.LUT P4, RZ, R126, 0x1, RZ, 0xc0, !PT ;  /* 0x000000017eff7812 */ /* 0x000fca000788c0ff */
[----:B------:R-:W-:Y:S04]  /*100a0*/  LDGSTS.E [R249+0x280cc], desc[UR26][R146.64], P3 ;  /* 0x280cc00092f97fae */ /* 0x000fe800099a101a */
[----:B------:R-:W-:Y:S01]  /*100b0*/  LDGSTS.E [R249+0x280d0], desc[UR26][R142.64], P5 ;  /* 0x280d00008ef97fae */ /* 0x000fe2000a9a101a */
[C---:B---3--:R-:W-:Y:S02]  /*100c0*/  SHF.R.U64 R114, R5.reuse, 0x9, RZ ;  /* 0x0000000905727819 */ /* 0x048fe400000012ff */
[C---:B------:R-:W-:Y:S01]  /*100d0*/  SHF.R.U64 R115, R5.reuse, 0x7, RZ ;  /* 0x0000000705737819 */ /* 0x040fe200000012ff */
[----:B------:R-:W-:Y:S01]  /*100e0*/  LDGSTS.E [R249+0x280d4], desc[UR26][R144.64], P4 ;  /* 0x280d400090f97fae */ /* 0x000fe2000a1a101a */
[----:B------:R-:W-:Y:S02]  /*100f0*/  LOP3.LUT P3, RZ, R114, 0x1, RZ, 0xc0, !PT ;  /* 0x0000000172ff7812 */ /* 0x000fe4000786c0ff */
[----:B------:R-:W-:-:S02]  /*10100*/  SHF.R.U64 R114, R5, 0x8, RZ ;  /* 0x0000000805727819 */ /* 0x000fc400000012ff */
[----:B------:R-:W-:Y:S02]  /*10110*/  LOP3.LUT P4, RZ, R115, 0x1, RZ, 0xc0, !PT ;  /* 0x0000000173ff7812 */ /* 0x000fe4000788c0ff */
[----:B------:R-:W-:Y:S02]  /*10120*/  LOP3.LUT P5, RZ, R114, 0x1, RZ, 0xc0, !PT ;  /* 0x0000000172ff7812 */ /* 0x000fe400078ac0ff */
[----:B------:R-:W-:-:S05]  /*10130*/  SHF.R.U64 R126, R5, 0x6, RZ ;  /* 0x00000006057e7819 */ /* 0x000fca00000012ff */
[----:B------:R3:W-:Y:S01]  /*10140*/  LDGSTS.E [R249+0x280d8], desc[UR26][R112.64], P3 ;  /* 0x280d800070f97fae */ /* 0x0007e200099a101a */
[----:B------:R-:W-:-:S05]  /*10150*/  LOP3.LUT P3, RZ, R126, 0x1, RZ, 0xc0, !PT ;  /* 0x000000017eff7812 */ /* 0x000fca000786c0ff */
[----:B------:R-:W-:Y:S01]  /*10160*/  LDGSTS.E [R249+0x280dc], desc[UR26][R140.64], P5 ;  /* 0x280dc0008cf97fae */ /* 0x000fe2000a9a101a */
[----:B------:R-:W-:-:S03]  /*10170*/  SHF.R.U64 R127, R5, 0x4, RZ ;  /* 0x00000004057f7819 */ /* 0x000fc600000012ff */
[----:B------:R-:W-:Y:S01]  /*10180*/  LDGSTS.E [R249+0x280e0], desc[UR26][R108.64], P4 ;  /* 0x280e00006cf97fae */ /* 0x000fe2000a1a101a */
[----:B---3--:R-:W-:Y:S02]  /*10190*/  SHF.R.U64 R112, R5, 0x5, RZ ;  /* 0x0000000505707819 */ /* 0x008fe400000012ff */
[----:B-1----:R-:W-:Y:S01]  /*101a0*/  LOP3.LUT R250, R250, 0x3f, RZ, 0xc0, !PT ;  /* 0x0000003ffafa7812 */ /* 0x002fe200078ec0ff */
[----:B------:R-:W-:Y:S01]  /*101b0*/  LDGSTS.E [R249+0x280e4], desc[UR26][R138.64], P3 ;  /* 0x280e40008af97fae */ /* 0x000fe200099a101a */
[----:B------:R-:W-:Y:S02]  /*101c0*/  LOP3.LUT P5, RZ, R112, 0x1, RZ, 0xc0, !PT ;  /* 0x0000000170ff7812 */ /* 0x000fe400078ac0ff */
[----:B------:R-:W-:-:S05]  /*101d0*/  IADD3 R112, P4, PT, R198, R70, RZ ;  /* 0x00000046c6707210 */ /* 0x000fca0007f9e0ff */
[----:B------:R-:W-:Y:S01]  /*101e0*/  IMAD.X R113, R199, 0x1, R71, P4 ;  /* 0x00000001c7717824 */ /* 0x000fe200020e0647 */
[----:B------:R-:W-:Y:S01]  /*101f0*/  LOP3.LUT P4, RZ, R127, 0x1, RZ, 0xc0, !PT ;  /* 0x000000017fff7812 */ /* 0x000fe2000788c0ff */
[----:B--2---:R-:W-:Y:S01]  /*10200*/  VIADD R251, R251, 0x3f ;  /* 0x0000003ffbfb7836 */ /* 0x004fe20000000000 */
[----:B------:R-:W-:Y:S02]  /*10210*/  ISETP.GE.AND P3, PT, R250, UR32, PT ;  /* 0x00000020fa007c0c */ /* 0x000fe4000bf66270 */
[----:B------:R-:W-:Y:S01]  /*10220*/  SHF.R.U64 R134, R5, 0x3, RZ ;  /* 0x0000000305867819 */ /* 0x000fe200000012ff */
[----:B------:R1:W-:Y:S01]  /*10230*/  LDGSTS.E [R249+0x280e8], desc[UR26][R132.64], P5 ;  /* 0x280e800084f97fae */ /* 0x0003e2000a9a101a */
[----:B------:R-:W-:-:S07]  /*10240*/  ISETP.GT.AND P5, PT, R251, 0x13f, PT ;  /* 0x0000013ffb00780c */ /* 0x000fce0003fa4270 */
[----:B------:R2:W-:Y:S01]  /*10250*/  LDGSTS.E [R249+0x280ec], desc[UR26][R136.64], P4 ;  /* 0x280ec00088f97fae */ /* 0x0005e2000a1a101a */
[----:B-1----:R-:W-:Y:S02]  /*10260*/  SEL R132, RZ, 0x4, P3 ;  /* 0x00000004ff847807 */ /* 0x002fe40001800000 */
[----:B------:R-:W-:Y:S02]  /*10270*/  LOP3.LUT P3, RZ, R134, 0x1, RZ, 0xc0, !PT ;  /* 0x0000000186ff7812 */ /* 0x000fe4000786c0ff */
[C---:B------:R-:W-:Y:S02]  /*10280*/  SHF.R.U64 R133, R5.reuse, 0x2, RZ ;  /* 0x0000000205857819 */ /* 0x040fe400000012ff */
[----:B--2---:R-:W-:Y:S02]  /*10290*/  SEL R136, R132, RZ, P5 ;  /* 0x000000ff84887207 */ /* 0x004fe40002800000 */
[----:B------:R-:W-:Y:S02]  /*102a0*/  IADD3 R132, P4, PT, R208, R70, RZ ;  /* 0x00000046d0847210 */ /* 0x000fe40007f9e0ff */
[----:B------:R-:W-:-:S02]  /*102b0*/  SHF.R.U64 R5, R5, 0x1, RZ ;  /* 0x0000000105057819 */ /* 0x000fc400000012ff */
[----:B------:R-:W-:Y:S01]  /*102c0*/  LOP3.LUT P5, RZ, R133, 0x1, RZ, 0xc0, !PT ;  /* 0x0000000185ff7812 */ /* 0x000fe200078ac0ff */
[----:B------:R-:W-:Y:S01]  /*102d0*/  IMAD.X R133, R209, 0x1, R71, P4 ;  /* 0x00000001d1857824 */ /* 0x000fe200020e0647 */
[----:B------:R-:W-:Y:S01]  /*102e0*/  LOP3.LUT P4, RZ, R5, 0x1, RZ, 0xc0, !PT ;  /* 0x0000000105ff7812 */ /* 0x000fe2000788c0ff */
[----:B------:R1:W-:Y:S01]  /*102f0*/  LDGSTS.E [R249+0x280f0], desc[UR26][R228.64], P3 ;  /* 0x280f0000e4f97fae */ /* 0x0003e200099a101a */
[----:B------:R-:W-:Y:S01]  /*10300*/  ISETP.NE.U32.AND P3, PT, R136, RZ, PT ;  /* 0x000000ff8800720c */ /* 0x000fe20003f65070 */
[----:B------:R-:W-:-:S08]  /*10310*/  VIADD R250, R3, UR10 ;  /* 0x0000000a03fa7c36 */ /* 0x000fd00008000000 */
[----:B------:R1:W-:Y:S04]  /*10320*/  LDGSTS.E [R249+0x280f4], desc[UR26][R226.64], P5 ;  /* 0x280f4000e2f97fae */ /* 0x0003e8000a9a101a */
[----:B------:R1:W-:Y:S04]  /*10330*/  LDGSTS.E [R249+0x280f8], desc[UR26][R224.64], P4 ;  /* 0x280f8000e0f97fae */ /* 0x0003e8000a1a101a */
[----:B------:R1:W-:Y:S04]  /*10340*/  LDGSTS.E [R249+0x280fc], desc[UR26][R222.64], !P1 ;  /* 0x280fc000def97fae */ /* 0x0003e8000c9a101a */
[----:B------:R-:W0:Y:S04]  /*10350*/  LDGDEPBAR ;  /* 0x00000000000079af */ /* 0x000e280000000000 */
        /* <DEDUP_REMOVED lines=13> */
[----:B------:R1:W-:Y:S01]  /*10430*/  LDGSTS.E [R250+0x23400], desc[UR26][R32.64], P3 ;  /* 0x2340000020fa7fae */ /* 0x0003e200099a101a */
[----:B------:R-:W-:-:S03]  /*10440*/  IADD3 R86, P6, PT, R86, R70, RZ ;  /* 0x0000004656567210 */ /* 0x000fc60007fde0ff */
[----:B------:R1:W-:Y:S04]  /*10450*/  LDGSTS.E [R250+0x23800], desc[UR26][R34.64], P3 ;  /* 0x2380000022fa7fae */ /* 0x0003e800099a101a */
[----:B------:R1:W-:Y:S04]  /*10460*/  LDGSTS.E [R250+0x23c00], desc[UR26][R36.64], P3 ;  /* 0x23c0000024fa7fae */ /* 0x0003e800099a101a */
[----:B------:R1:W-:Y:S04]  /*10470*/  LDGSTS.E [R75+0x20100], desc[UR26][R38.64], P3 ;  /* 0x20100000264b7fae */ /* 0x0003e800099a101a */
[----:B------:R1:W-:Y:S04]  /*10480*/  LDGSTS.E [R75+0x20500], desc[UR26][R40.64], P3 ;  /* 0x20500000284b7fae */ /* 0x0003e800099a101a */
[----:B------:R1:W-:Y:S01]  /*10490*/  LDGSTS.E [R75+0x20900], desc[UR26][R42.64], P3 ;  /* 0x209000002a4b7fae */ /* 0x0003e200099a101a */
[----:B------:R-:W-:-:S03]  /*104a0*/  IMAD.X R87, R87, 0x1, R71, P6 ;  /* 0x0000000157577824 */ /* 0x000fc600030e0647 */
        /* <DEDUP_REMOVED lines=41> */
[----:B------:R-:W-:-:S03]  /*10740*/  ISETP.GE.AND P1, PT, R251, 0x80, PT ;  /* 0x00000080fb00780c */ /* 0x000fc60003f26270 */
[----:B------:R1:W-:Y:S01]  /*10750*/  LDGSTS.E [R73+0x20b00], desc[UR26][R164.64], P3 ;  /* 0x20b00000a4497fae */ /* 0x0003e200099a101a */
[----:B------:R-:W-:-:S03]  /*10760*/  IADD3 R136, P6, PT, R176, R70, RZ ;  /* 0x00000046b0887210 */ /* 0x000fc60007fde0ff */
[----:B------:R1:W-:Y:S04]  /*10770*/  LDGSTS.E [R73+0x20f00], desc[UR26][R120.64], P3 ;  /* 0x20f0000078497fae */ /* 0x0003e800099a101a */
[----:B------:R1:W-:Y:S04]  /*10780*/  LDGSTS.E [R73+0x21300], desc[UR26][R154.64], P3 ;  /* 0x213000009a497fae */ /* 0x0003e800099a101a */
[----:B------:R1:W-:Y:S04]  /*10790*/  LDGSTS.E [R73+0x21700], desc[UR26][R116.64], P3 ;  /* 0x2170000074497fae */ /* 0x0003e800099a101a */
[----:B------:R1:W-:Y:S01]  /*107a0*/  LDGSTS.E [R73+0x21b00], desc[UR26][R118.64], P3 ;  /* 0x21b0000076497fae */ /* 0x0003e200099a101a */
[----:B------:R-:W-:-:S03]  /*107b0*/  IMAD.X R137, R177, 0x1, R71, P6 ;  /* 0x00000001b1897824 */ /* 0x000fc600030e0647 */
[----:B------:R1:W-:Y:S04]  /*107c0*/  LDGSTS.E [R73+0x21f00], desc[UR26][R86.64], P3 ;  /* 0x21f0000056497fae */ /* 0x0003e800099a101a */
[----:B------:R1:W-:Y:S04]  /*107d0*/  LDGSTS.E [R73+0x22300], desc[UR26][R110.64], P3 ;  /* 0x223000006e497fae */ /* 0x0003e800099a101a */
[----:B------:R1:W-:Y:S04]  /*107e0*/  LDGSTS.E [R73+0x22700], desc[UR26][R114.64], P3 ;  /* 0x2270000072497fae */ /* 0x0003e800099a101a */
[----:B------:R1:W-:Y:S04]  /*107f0*/  LDGSTS.E [R73+0x22b00], desc[UR26][R108.64], P3 ;  /* 0x22b000006c497fae */ /* 0x0003e800099a101a */
[----:B------:R1:W-:Y:S04]  /*10800*/  LDGSTS.E [R73+0x22f00], desc[UR26][R112.64], P3 ;  /* 0x22f0000070497fae */ /* 0x0003e800099a101a */
[----:B------:R1:W-:Y:S01]  /*10810*/  LDGSTS.E [R73+0x23300], desc[UR26][R126.64], P3 ;  /* 0x233000007e497fae */ /* 0x0003e200099a101a */
[----:B------:R-:W-:-:S03]  /*10820*/  UMOV UR4, URZ ;  /* 0x000000ff00047c82 */ /* 0x000fc60008000000 */
[----:B------:R1:W-:Y:S04]  /*10830*/  LDGSTS.E [R73+0x23700], desc[UR26][R132.64], P3 ;  /* 0x2370000084497fae */ /* 0x0003e800099a101a */
[----:B------:R1:W-:Y:S04]  /*10840*/  LDGSTS.E [R73+0x23b00], desc[UR26][R134.64], P3 ;  /* 0x23b0000086497fae */ /* 0x0003e800099a101a */
[----:B------:R1:W-:Y:S01]  /*10850*/  LDGSTS.E [R73+0x23f00], desc[UR26][R136.64], P3 ;  /* 0x23f0000088497fae */ /* 0x0003e200099a101a */
[----:B------:R-:W-:-:S03]  /*10860*/  ISETP.GE.AND P3, PT, R251, 0x40, PT ;  /* 0x00000040fb00780c */ /* 0x000fc60003f66270 */
[----:B------:R-:W0:Y:S01]  /*10870*/  LDGDEPBAR ;  /* 0x00000000000079af */ /* 0x000e220000000000 */
[----:B------:R-:W-:Y:S09]  /*10880*/  @!P1 BRA `(.L_x_8) ;  /* 0x0000006400a49947 */ /* 0x000ff20003800000 */
[----:B-1----:R-:W2:Y:S01]  /*10890*/  LDL.LU R249, [R1+0x170] ;  /* 0x0001700001f97983 */ /* 0x002ea20000300800 */
[----:B------:R-:W1:Y:S03]  /*108a0*/  LDC.64 R74, c[0x0][0x388] ;  /* 0x0000e200ff4a7b82 */ /* 0x000e660000000a00 */
[----:B------:R-:W3:Y:S04]  /*108b0*/  LDL.LU R247, [R1+0x174] ;  /* 0x0001740001f77983 */ /* 0x000ee80000300800 */
[----:B------:R-:W4:Y:S01]  /*108c0*/  LDL.LU R221, [R1+0x178] ;  /* 0x0001780001dd7983 */ /* 0x000f220000300800 */
[----:B------:R-:W1:Y:S03]  /*108d0*/  LDC.64 R50, c[0x0][0x380] ;  /* 0x0000e000ff327b82 */ /* 0x000e660000000a00 */
[----:B------:R-:W4:Y:S04]  /*108e0*/  LDL.LU R245, [R1+0x17c] ;  /* 0x00017c0001f57983 */ /* 0x000f280000300800 */
[----:B------:R-:W4:Y:S04]  /*108f0*/  LDL.LU R234, [R1+0x180] ;  /* 0x0001800001ea7983 */ /* 0x000f280000300800 */
[----:B------:R-:W4:Y:S04]  /*10900*/  LDL.LU R232, [R1+0x184] ;  /* 0x0001840001e87983 */ /* 0x000f280000300800 */
[----:B------:R-:W4:Y:S04]  /*10910*/  LDL.LU R233, [R1+0x188] ;  /* 0x0001880001e97983 */ /* 0x000f280000300800 */
[----:B------:R-:W4:Y:S04]  /*10920*/  LDL.LU R235, [R1+0x18c] ;  /* 0x00018c0001eb7983 */ /* 0x000f280000300800 */
[----:B------:R-:W4:Y:S04]  /*10930*/  LDL.LU R250, [R1+0x190] ;  /* 0x0001900001fa7983 */ /* 0x000f280000300800 */
[----:B------:R-:W4:Y:S04]  /*10940*/  LDL.LU R248, [R1+0x194] ;  /* 0x0001940001f87983 */ /* 0x000f280000300800 */
[----:B------:R-:W4:Y:S04]  /*10950*/  LDL.LU R246, [R1+0x198] ;  /* 0x0001980001f67983 */ /* 0x000f280000300800 */
[----:B------:R-:W4:Y:S01]  /*10960*/  LDL.LU R244, [R1+0x19c] ;  /* 0x00019c0001f47983 */ /* 0x000f220000300800 */
[----:B-----5:R-:W-:-:S03]  /*10970*/  SHF.R.S32.HI R207, RZ, 0x1f, R77 ;  /* 0x0000001fffcf7819 */ /* 0x020fc6000001144d */
[----:B------:R-:W4:Y:S04]  /*10980*/  LDL.LU R251, [R1+0x1a0] ;  /* 0x0001a00001fb7983 */ /* 0x000f280000300800 */
[----:B------:R-:W4:Y:S01]  /*10990*/  LDL.LU R220, [R1+0x1a4] ;  /* 0x0001a40001dc7983 */ /* 0x000f220000300800 */
[----:B------:R-:W-:Y:S02]  /*109a0*/  IMAD R5, R252, 0x14, RZ ;  /* 0x00000014fc057824 */ /* 0x000fe400078e02ff */
[----:B------:R-:W-:Y:S01]  /*109b0*/  IMAD R73, R4, 0x14, RZ ;  /* 0x0000001404497824 */ /* 0x000fe200078e02ff */
[----:B------:R-:W-:Y:S01]  /*109c0*/  STL [R1+0x2d4], R71 ;  /* 0x0002d44701007387 */ /* 0x000fe20000100800 */
[C---:B------:R-:W-:Y:S02]  /*109d0*/  IMAD R186, R78.reuse, 0x3b, RZ ;  /* 0x0000003b4eba7824 */ /* 0x040fe400078e02ff */
[----:B------:R-:W-:Y:S01]  /*109e0*/  IMAD R188, R78, 0x38, RZ ;  /* 0x000000384ebc7824 */ /* 0x000fe200078e02ff */
[----:B------:R-:W-:Y:S01]  /*109f0*/  STL [R1+0x2d0], R70 ;  /* 0x0002d04601007387 */ /* 0x000fe20000100800 */
[----:B-1----:R-:W-:-:S03]  /*10a00*/  IMAD.WIDE.U32 R74, R79, 0x14, R74 ;  /* 0x000000144f4a7825 */ /* 0x002fc600078e004a */
[----:B------:R-:W-:Y:S01]  /*10a10*/  STL [R1+0x2cc], R69 ;  /* 0x0002cc4501007387 */ /* 0x000fe20000100800 */
[C---:B------:R-:W-:Y:S02]  /*10a20*/  IMAD R187, R78.reuse, 0x34, RZ ;  /* 0x000000344ebb7824 */ /* 0x040fe400078e02ff */
[C---:B------:R-:W-:Y:S01]  /*10a30*/  IMAD R193, R78.reuse, 0x39, RZ ;  /* 0x000000394ec17824 */ /* 0x040fe200078e02ff */
[----:B------:R1:W-:Y:S01]  /*10a40*/  STL [R1+0x2c8], R68 ;  /* 0x0002c84401007387 */ /* 0x0003e20000100800 */
[C---:B------:R-:W-:Y:S02]  /*10a50*/  IMAD R185, R78.reuse, 0x36, RZ ;  /* 0x000000364eb97824 */ /* 0x040fe400078e02ff */
[----:B------:R-:W-:Y:S01]  /*10a60*/  IMAD R175, R78, 0x35, RZ ;  /* 0x000000354eaf7824 */ /* 0x000fe200078e02ff */
[----:B------:R1:W-:Y:S01]  /*10a70*/  STL [R1+0x2c4], R3 ;  /* 0x0002c40301007387 */ /* 0x0003e20000100800 */
[----:B------:R-:W-:-:S03]  /*10a80*/  IMAD.WIDE.U32 R50, R72, 0x14, R50 ;  /* 0x0000001448327825 */ /* 0x000fc600078e0032 */
[----:B------:R1:W-:Y:S01]  /*10a90*/  STL [R1+0x2c0], R0 ;  /* 0x0002c00001007387 */ /* 0x0003e20000100800 */
[C---:B--2---:R-:W-:Y:S02]  /*10aa0*/  IADD3 R137, P5, PT, R77.reuse, R249, RZ ;  /* 0x000000f94d897210 */ /* 0x044fe40007fbe0ff */
[----:B---3--:R-:W-:Y:S02]  /*10ab0*/  IADD3 R131, P6, PT, R77, R247, RZ ;  /* 0x000000f74d837210 */ /* 0x008fe40007fde0ff */
[----:B------:R-:W-:Y:S02]  /*10ac0*/  LEA.HI.X.SX32 R143, R249, R207, 0x1, P5 ;  /* 0x000000cff98f7211 */ /* 0x000fe400028f0eff */
[----:B----4-:R-:W-:Y:S01]  /*10ad0*/  IADD3 R125, P1, PT, R77, R221, RZ ;  /* 0x000000dd4d7d7210 */ /* 0x010fe20007f3e0ff */
[----:B------:R-:W2:Y:S01]  /*10ae0*/  LDL.LU R249, [R1+0x1a8] ;  /* 0x0001a80001f97983 */ /* 0x000ea20000300800 */
[----:B------:R-:W-:Y:S02]  /*10af0*/  LEA.HI.X.SX32 R141, R247, R207, 0x1, P6 ;  /* 0x000000cff78d7211 */ /* 0x000fe400030f0eff */
[----:B------:R-:W-:Y:S01]  /*10b00*/  IADD3 R119, P4, PT, R77, R245, RZ ;  /* 0x000000f54d777210 */ /* 0x000fe20007f9e0ff */
[----:B------:R-:W3:Y:S01]  /*10b10*/  LDL.LU R247, [R1+0x1ac] ;  /* 0x0001ac0001f77983 */ /* 0x000ee20000300800 */
[----:B------:R-:W-:-:S02]  /*10b20*/  LEA.HI.X.SX32 R139, R221, R207, 0x1, P1 ;  /* 0x000000cfdd8b7211 */ /* 0x000fc400008f0eff */
[----:B------:R-:W-:Y:S01]  /*10b30*/  IADD3 R115, P5, PT, R77, R234, RZ ;  /* 0x000000ea4d737210 */ /* 0x000fe20007fbe0ff */
[----:B------:R-:W4:Y:S01]  /*10b40*/  LDL.LU R221, [R1+0x1b0] ;  /* 0x0001b00001dd7983 */ /* 0x000f220000300800 */
[-C--:B------:R-:W-:Y:S02]  /*10b50*/  LEA.HI.X.SX32 R135, R245, R207.reuse, 0x1, P4 ;  /* 0x000000cff5877211 */ /* 0x080fe400020f0eff */
[C---:B------:R-:W-:Y:S01]  /*10b60*/  IADD3 R111, P6, PT, R77.reuse, R232, RZ ;  /* 0x000000e84d6f7210 */ /* 0x040fe20007fde0ff */
[----:B------:R-:W4:Y:S01]  /*10b70*/  LDL.LU R245, [R1+0x1b4] ;  /* 0x0001b40001f57983 */ /* 0x000f220000300800 */
[----:B------:R-:W-:Y:S02]  /*10b80*/  LEA.HI.X.SX32 R133, R234, R207, 0x1, P5 ;  /* 0x000000cfea857211 */ /* 0x000fe400028f0eff */
[----:B------:R-:W-:Y:S01]  /*10b90*/  IADD3 R107, P1, PT, R77, R233, RZ ;  /* 0x000000e94d6b7210 */ /* 0x000fe20007f3e0ff */
[----:B------:R-:W4:Y:S01]  /*10ba0*/  LDL.LU R234, [R1+0x1b8] ;  /* 0x0001b80001ea7983 */ /* 0x000f220000300800 */
[----:B------:R-:W-:-:S02]  /*10bb0*/  LEA.HI.X.SX32 R129, R232, R207, 0x1, P6 ;  /* 0x000000cfe8817211 */ /* 0x000fc400030f0eff */
[----:B------:R-:W-:Y:S01]  /*10bc0*/  IADD3 R103, P4, PT, R77, R235, RZ ;  /* 0x000000eb4d677210 */ /* 0x000fe20007f9e0ff */
[----:B------:R-:W4:Y:S01]  /*10bd0*/  LDL.LU R232, [R1+0x1bc] ;  /* 0x0001bc0001e87983 */ /* 0x000f220000300800 */
[-C--:B------:R-:W-:Y:S02]  /*10be0*/  LEA.HI.X.SX32 R127, R233, R207.reuse, 0x1, P1 ;  /* 0x000000cfe97f7211 */ /* 0x080fe400008f0eff */
[----:B------:R-:W-:Y:S01]  /*10bf0*/  LEA.HI.X.SX32 R123, R235, R207, 0x1, P4 ;  /* 0x000000cfeb7b7211 */ /* 0x000fe200020f0eff */
[----:B------:R-:W4:Y:S04]  /*10c00*/  LDL.LU R233, [R1+0x1c0] ;  /* 0x0001c00001e97983 */ /* 0x000f280000300800 */
[----:B------:R-:W4:Y:S01]  /*10c10*/  LDL.LU R235, [R1+0x1c4] ;  /* 0x0001c40001eb7983 */ /* 0x000f220000300800 */
[----:B------:R-:W-:-:S02]  /*10c20*/  IADD3 R66, P5, PT, R77, R250, RZ ;  /* 0x000000fa4d427210 */ /* 0x000fc40007fbe0ff */
[C---:B------:R-:W-:Y:S02]  /*10c30*/  IADD3 R64, P6, PT, R77.reuse, R248, RZ ;  /* 0x000000f84d407210 */ /* 0x040fe40007fde0ff */
[C---:B------:R-:W-:Y:S02]  /*10c40*/  IADD3 R62, P1, PT, R77.reuse, R246, RZ ;  /* 0x000000f64d3e7210 */ /* 0x040fe40007f3e0ff */
[C---:B------:R-:W-:Y:S02]  /*10c50*/  IADD3 R60, P4, PT, R77.reuse, R244, RZ ;  /* 0x000000f44d3c7210 */ /* 0x040fe40007f9e0ff */
[----:B------:R-:W-:Y:S02]  /*10c60*/  LEA.HI.X.SX32 R121, R250, R207, 0x1, P5 ;  /* 0x000000cffa797211 */ /* 0x000fe400028f0eff */
[----:B------:R-:W4:Y:S01]  /*10c70*/  LDL.LU R250, [R1+0x1c8] ;  /* 0x0001c80001fa7983 */ /* 0x000f220000300800 */
[----:B------:R-:W-:Y:S02]  /*10c80*/  IADD3 R58, P5, PT, R77, R251, RZ ;  /* 0x000000fb4d3a7210 */ /* 0x000fe40007fbe0ff */
[----:B------:R-:W-:-:S02]  /*10c90*/  LEA.HI.X.SX32 R117, R248, R207, 0x1, P6 ;  /* 0x000000cff8757211 */ /* 0x000fc400030f0eff */
[----:B------:R-:W4:Y:S01]  /*10ca0*/  LDL.LU R248, [R1+0x1cc] ;  /* 0x0001cc0001f87983 */ /* 0x000f220000300800 */
[----:B------:R-:W-:Y:S02]  /*10cb0*/  IADD3 R57, P6, PT, R77, R220, RZ ;  /* 0x000000dc4d397210 */ /* 0x000fe40007fde0ff */
[-C--:B------:R-:W-:Y:S02]  /*10cc0*/  LEA.HI.X.SX32 R113, R246, R207.reuse, 0x1, P1 ;  /* 0x000000cff6717211 */ /* 0x080fe400008f0eff */
[----:B------:R-:W4:Y:S01]  /*10cd0*/  LDL.LU R246, [R1+0x1d0] ;  /* 0x0001d00001f67983 */ /* 0x000f220000300800 */
[-C--:B------:R-:W-:Y:S02]  /*10ce0*/  LEA.HI.X.SX32 R109, R244, R207.reuse, 0x1, P4 ;  /* 0x000000cff46d7211 */ /* 0x080fe400020f0eff */
[-C--:B------:R-:W-:Y:S01]  /*10cf0*/  LEA.HI.X.SX32 R105, R251, R207.reuse, 0x1, P5 ;  /* 0x000000cffb697211 */ /* 0x080fe200028f0eff */
[----:B------:R-:W4:Y:S01]  /*10d00*/  LDL.LU R244, [R1+0x1d4] ;  /* 0x0001d40001f47983 */ /* 0x000f220000300800 */
[----:B------:R-:W-:-:S03]  /*10d10*/  LEA.HI.X.SX32 R67, R220, R207, 0x1, P6 ;  /* 0x000000cfdc437211 */ /* 0x000fc600030f0eff */
[----:B------:R-:W4:Y:S04]  /*10d20*/  LDL.LU R251, [R1+0x1d8] ;  /* 0x0001d80001fb7983 */ /* 0x000f280000300800 */
[----:B------:R-:W4:Y:S01]  /*10d30*/  LDL.LU R219, [R1+0x1dc] ;  /* 0x0001dc0001db7983 */ /* 0x000f220000300800 */
[C---:B--2---:R-:W-:Y:S02]  /*10d40*/  IADD3 R55, P1, PT, R77.reuse, R249, RZ ;  /* 0x000000f94d377210 */ /* 0x044fe40007f3e0ff */
[----:B---3--:R-:W-:Y:S02]  /*10d50*/  IADD3 R54, P4, PT, R77, R247, RZ ;  /* 0x000000f74d367210 */ /* 0x008fe40007f9e0ff */
[----:B------:R-:W-:Y:S02]  /*10d60*/  LEA.HI.X.SX32 R65, R249, R207, 0x1, P1 ;  /* 0x000000cff9417211 */ /* 0x000fe400008f0eff */
[----:B----4-:R-:W-:Y:S01]  /*10d70*/  IADD3 R52, P5, PT, R77, R221, RZ ;  /* 0x000000dd4d347210 */ /* 0x010fe20007fbe0ff */
[----:B------:R-:W2:Y:S01]  /*10d80*/  LDL.LU R249, [R1+0x1e0] ;  /* 0x0001e00001f97983 */ /* 0x000ea20000300800 */
[----:B------:R-:W-:-:S02]  /*10d90*/  LEA.HI.X.SX32 R63, R247, R207, 0x1, P4 ;  /* 0x000000cff73f7211 */ /* 0x000fc400020f0eff */
[C---:B------:R-:W-:Y:S01]  /*10da0*/  IADD3 R49, P6, PT, R77.reuse, R245, RZ ;  /* 0x000000f54d317210 */ /* 0x040fe20007fde0ff */
[----:B------:R-:W3:Y:S01]  /*10db0*/  LDL.LU R247, [R1+0x1e4] ;  /* 0x0001e40001f77983 */ /* 0x000ee20000300800 */
[----:B------:R-:W-:-:S03]  /*10dc0*/  IADD3 R47, P1, PT, R77, R234, RZ ;  /* 0x000000ea4d2f7210 */ /* 0x000fc60007f3e0ff */
[----:B------:R-:W4:Y:S01]  /*10dd0*/  LDL.LU R220, [R1+0x1e8] ;  /* 0x0001e80001dc7983 */ /* 0x000f220000300800 */
[-C--:B------:R-:W-:Y:S02]  /*10de0*/  LEA.HI.X.SX32 R59, R245, R207.reuse, 0x1, P6 ;  /* 0x000000cff53b7211 */ /* 0x080fe400030f0eff */
[----:B------:R-:W-:Y:S01]  /*10df0*/  IADD3 R46, P4, PT, R77, R232, RZ ;  /* 0x000000e84d2e7210 */ /* 0x000fe20007f9e0ff */
[----:B------:R-:W4:Y:S01]  /*10e00*/  LDL.LU R245, [R1+0x1ec] ;  /* 0x0001ec0001f57983 */ /* 0x000f220000300800 */
[-C--:B------:R-:W-:Y:S02]  /*10e10*/  LEA.HI.X.SX32 R61, R221, R207.reuse, 0x1, P5 ;  /* 0x000000cfdd3d7211 */ /* 0x080fe400028f0eff */
[----:B------:R-:W-:Y:S02]  /*10e20*/  LEA.HI.X.SX32 R56, R234, R207, 0x1, P1 ;  /* 0x000000cfea387211 */ /* 0x000fe400008f0eff */
[C---:B------:R-:W-:Y:S01]  /*10e30*/  IADD3 R44, P5, PT, R77.reuse, R233, RZ ;  /* 0x000000e94d2c7210 */ /* 0x040fe20007fbe0ff */
[----:B------:R-:W4:Y:S01]  /*10e40*/  LDL.LU R234, [R1+0x1f0] ;  /* 0x0001f00001ea7983 */ /* 0x000f220000300800 */
[----:B------:R-:W-:-:S02]  /*10e50*/  IADD3 R43, P6, PT, R77, R235, RZ ;  /* 0x000000eb4d2b7210 */ /* 0x000fc40007fde0ff */
[-C--:B------:R-:W-:Y:S01]  /*10e60*/  LEA.HI.X.SX32 R53, R232, R207.reuse, 0x1, P4 ;  /* 0x000000cfe8357211 */ /* 0x080fe200020f0eff */
[----:B------:R-:W4:Y:S01]  /*10e70*/  LDL.LU R221, [R1+0x1f4] ;  /* 0x0001f40001dd7983 */ /* 0x000f220000300800 */
[----:B------:R-:W-:-:S03]  /*10e80*/  LEA.HI.X.SX32 R48, R233, R207, 0x1, P5 ;  /* 0x000000cfe9307211 */ /* 0x000fc600028f0eff */
[----:B------:R-:W4:Y:S01]  /*10e90*/  LDL.LU R232, [R1+0x1f8] ;  /* 0x0001f80001e87983 */ /* 0x000f220000300800 */
[----:B------:R-:W-:-:S03]  /*10ea0*/  LEA.HI.X.SX32 R45, R235, R207, 0x1, P6 ;  /* 0x000000cfeb2d7211 */ /* 0x000fc600030f0eff */
[----:B------:R-:W4:Y:S04]  /*10eb0*/  LDL.LU R233, [R1+0x1fc] ;  /* 0x0001fc0001e97983 */ /* 0x000f280000300800 */
[----:B------:R-:W4:Y:S01]  /*10ec0*/  LDL.LU R235, [R1+0x200] ;  /* 0x0002000001eb7983 */ /* 0x000f220000300800 */
[C---:B------:R-:W-:Y:S02]  /*10ed0*/  IADD3 R41, P1, PT, R77.reuse, R250, RZ ;  /* 0x000000fa4d297210 */ /* 0x040fe40007f3e0ff */
[C---:B------:R-:W-:Y:S02]  /*10ee0*/  IADD3 R39, P4, PT, R77.reuse, R248, RZ ;  /* 0x000000f84d277210 */ /* 0x040fe40007f9e0ff */
[-C--:B------:R-:W-:Y:S02]  /*10ef0*/  LEA.HI.X.SX32 R42, R250, R207.reuse, 0x1, P1 ;  /* 0x000000cffa2a7211 */ /* 0x080fe400008f0eff */
[----:B------:R-:W-:Y:S01]  /*10f00*/  IADD3 R37, P5, PT, R77, R246, RZ ;  /* 0x000000f64d257210 */ /* 0x000fe20007fbe0ff */
[----:B------:R-:W4:Y:S01]  /*10f10*/  LDL.LU R250, [R1+0x204] ;  /* 0x0002040001fa7983 */ /* 0x000f220000300800 */
[----:B------:R-:W-:-:S02]  /*10f20*/  LEA.HI.X.SX32 R40, R248, R207, 0x1, P4 ;  /* 0x000000cff8287211 */ /* 0x000fc400020f0eff */
[C---:B------:R-:W-:Y:S01]  /*10f30*/  IADD3 R35, P6, PT, R77.reuse, R244, RZ ;  /* 0x000000f44d237210 */ /* 0x040fe20007fde0ff */
[----:B------:R-:W4:Y:S01]  /*10f40*/  LDL.LU R248, [R1+0x208] ;  /* 0x0002080001f87983 */ /* 0x000f220000300800 */
[C---:B------:R-:W-:Y:S02]  /*10f50*/  IADD3 R33, P1, PT, R77.reuse, R251, RZ ;  /* 0x000000fb4d217210 */ /* 0x040fe40007f3e0ff */
[----:B------:R-:W-:Y:S02]  /*10f60*/  LEA.HI.X.SX32 R38, R246, R207, 0x1, P5 ;  /* 0x000000cff6267211 */ /* 0x000fe400028f0eff */
[----:B------:R-:W-:Y:S01]  /*10f70*/  IADD3 R31, P4, PT, R77, R219, RZ ;  /* 0x000000db4d1f7210 */ /* 0x000fe20007f9e0ff */
[----:B------:R-:W4:Y:S01]  /*10f80*/  LDL.LU R246, [R1+0x20c] ;  /* 0x00020c0001f67983 */ /* 0x000f220000300800 */
[-C--:B------:R-:W-:Y:S02]  /*10f90*/  LEA.HI.X.SX32 R34, R251, R207.reuse, 0x1, P1 ;  /* 0x000000cffb227211 */ /* 0x080fe400008f0eff */
[----:B------:R-:W-:-:S02]  /*10fa0*/  LEA.HI.X.SX32 R36, R244, R207, 0x1, P6 ;  /* 0x000000cff4247211 */ /* 0x000fc400030f0eff */
[----:B------:R-:W-:Y:S01]  /*10fb0*/  LEA.HI.X.SX32 R32, R219, R207, 0x1, P4 ;  /* 0x000000cfdb207211 */ /* 0x000fe200020f0eff */
[----:B------:R-:W4:Y:S04]  /*10fc0*/  LDL.LU R244, [R1+0x210] ;  /* 0x0002100001f47983 */ /* 0x000f280000300800 */
[----:B------:R-:W4:Y:S01]  /*10fd0*/  LDL.LU R251, [R1+0x214] ;  /* 0x0002140001fb7983 */ /* 0x000f220000300800 */
[C---:B--2---:R-:W-:Y:S02]  /*10fe0*/  IADD3 R29, P5, PT, R77.reuse, R249, RZ ;  /* 0x000000f94d1d7210 */ /* 0x044fe40007fbe0ff */
[C---:B---3--:R-:W-:Y:S02]  /*10ff0*/  IADD3 R27, P6, PT, R77.reuse, R247, RZ ;  /* 0x000000f74d1b7210 */ /* 0x048fe40007fde0ff */
[----:B----4-:R-:W-:-:S02]  /*11000*/  IADD3 R25, P1, PT, R77, R220, RZ ;  /* 0x000000dc4d197210 */ /* 0x010fc40007f3e0ff */
[----:B------:R-:W-:Y:S02]  /*11010*/  LEA.HI.X.SX32 R30, R249, R207, 0x1, P5 ;  /* 0x000000cff91e7211 */ /* 0x000fe400028f0eff */
[----:B------:R-:W-:Y:S01]  /*11020*/  IADD3 R23, P4, PT, R77, R245, RZ ;  /* 0x000000f54d177210 */ /* 0x000fe20007f9e0ff */
[----:B------:R-:W2:Y:S01]  /*11030*/  LDL.LU R249, [R1+0x218] ;  /* 0x0002180001f97983 */ /* 0x000ea20000300800 */
[-C--:B------:R-:W-:Y:S02]  /*11040*/  LEA.HI.X.SX32 R26, R220, R207.reuse, 0x1, P1 ;  /* 0x000000cfdc1a7211 */ /* 0x080fe400008f0eff */
[-C--:B------:R-:W-:Y:S02]  /*11050*/  LEA.HI.X.SX32 R28, R247, R207.reuse, 0x1, P6 ;  /* 0x000000cff71c7211 */ /* 0x080fe400030f0eff */
[----:B------:R-:W-:Y:S01]  /*11060*/  IADD3 R21, P5, PT, R77, R234, RZ ;  /* 0x000000ea4d157210 */ /* 0x000fe20007fbe0ff */
[----:B------:R-:W3:Y:S01]  /*11070*/  LDL.LU R247, [R1+0x21c] ;  /* 0x00021c0001f77983 */ /* 0x000ee20000300800 */
[----:B------:R-:W-:-:S02]  /*11080*/  LEA.HI.X.SX32 R24, R245, R207, 0x1, P4 ;  /* 0x000000cff5187211 */ /* 0x000fc400020f0eff */
[----:B------:R-:W-:Y:S01]  /*11090*/  LEA.HI.X.SX32 R22, R234, R207, 0x1, P5 ;  /* 0x000000cfea167211 */ /* 0x000fe200028f0eff */
[----:B------:R-:W4:Y:S01]  /*110a0*/  LDL.LU R245, [R1+0x220] ;  /* 0x0002200001f57983 */ /* 0x000f220000300800 */
[----:B------:R-:W-:-:S03]  /*110b0*/  IADD3 R17, P1, PT, R77, R232, RZ ;  /* 0x000000e84d117210 */ /* 0x000fc60007f3e0ff */
[----:B------:R-:W4:Y:S01]  /*110c0*/  LDL.LU R234, [R1+0x224] ;  /* 0x0002240001ea7983 */ /* 0x000f220000300800 */
[----:B------:R-:W-:Y:S02]  /*110d0*/  LEA.HI.X.SX32 R18, R232, R207, 0x1, P1 ;  /* 0x000000cfe8127211 */ /* 0x000fe400008f0eff */
[C---:B------:R-:W-:Y:S01]  /*110e0*/  IADD3 R15, P4, PT, R77.reuse, R233, RZ ;  /* 0x000000e94d0f7210 */ /* 0x040fe20007f9e0ff */
[----:B------:R-:W4:Y:S01]  /*110f0*/  LDL.LU R232, [R1+0x228] ;  /* 0x0002280001e87983 */ /* 0x000f220000300800 */
[----:B------:R-:W-:-:S03]  /*11100*/  IADD3 R13, P5, PT, R77, R235, RZ ;  /* 0x000000eb4d0d7210 */ /* 0x000fc60007fbe0ff */
[----:B------:R-:W4:Y:S01]  /*11110*/  LDL.LU R189, [R1+0x22c] ;  /* 0x00022c0001bd7983 */ /* 0x000f220000300800 */
[-C--:B------:R-:W-:Y:S02]  /*11120*/  LEA.HI.X.SX32 R14, R235, R207.reuse, 0x1, P5 ;  /* 0x000000cfeb0e7211 */ /* 0x080fe400028f0eff */
[----:B------:R-:W-:Y:S01]  /*11130*/  LEA.HI.X.SX32 R16, R233, R207, 0x1, P4 ;  /* 0x000000cfe9107211 */ /* 0x000fe200020f0eff */
[----:B------:R-:W4:Y:S04]  /*11140*/  LDL.LU R194, [R1+0x230] ;  /* 0x0002300001c27983 */ /* 0x000f280000300800 */
[----:B------:R-:W4:Y:S01]  /*11150*/  LDL.LU R235, [R1+0x234] ;  /* 0x0002340001eb7983 */ /* 0x000f220000300800 */
[----:B------:R-:W-:-:S03]  /*11160*/  IADD3 R19, P6, PT, R77, R221, RZ ;  /* 0x000000dd4d137210 */ /* 0x000fc60007fde0ff */
[----:B------:R-:W4:Y:S04]  /*11170*/  LDL.LU R233, [R1+0x238] ;  /* 0x0002380001e97983 */ /* 0x000f280000300800 */
[----:B------:R-:W4:Y:S04]  /*11180*/  LDL.LU R195, [R1+0x23c] ;  /* 0x00023c0001c37983 */ /* 0x000f280000300800 */
[----:B------:R-:W4:Y:S01]  /*11190*/  LDL.LU R220, [R1+0x240] ;  /* 0x0002400001dc7983 */ /* 0x000f220000300800 */
[----:B------:R-:W-:-:S03]  /*111a0*/  LEA.HI.X.SX32 R20, R221, R207, 0x1, P6 ;  /* 0x000000cfdd147211 */ /* 0x000fc600030f0eff */
        /* <DEDUP_REMOVED lines=11> */
[----:B------:R-:W-:-:S02]  /*11260*/  IADD3 R11, P6, PT, R77, R250, RZ ;  /* 0x000000fa4d0b7210 */ /* 0x000fc40007fde0ff */
[C---:B------:R-:W-:Y:S02]  /*11270*/  IADD3 R9, P1, PT, R77.reuse, R248, RZ ;  /* 0x000000f84d097210 */ /* 0x040fe40007f3e0ff */
[C---:B------:R-:W-:Y:S02]  /*11280*/  IADD3 R7, P4, PT, R77.reuse, R246, RZ ;  /* 0x000000f64d077210 */ /* 0x040fe40007f9e0ff */
[-C--:B------:R-:W-:Y:S02]  /*11290*/  LEA.HI.X.SX32 R12, R250, R207.reuse, 0x1, P6 ;  /* 0x000000cffa0c7211 */ /* 0x080fe400030f0eff */
[----:B------:R-:W-:Y:S02]  /*112a0*/  LEA.HI.X.SX32 R10, R248, R207, 0x1, P1 ;  /* 0x000000cff80a7211 */ /* 0x000fe400008f0eff */
[C---:B------:R-:W-:Y:S02]  /*112b0*/  IADD3 R252, P5, PT, R77.reuse, R244, RZ ;  /* 0x000000f44dfc7210 */ /* 0x040fe40007fbe0ff */
[----:B------:R-:W-:-:S02]  /*112c0*/  IADD3 R250, P6, PT, R77, R251, RZ ;  /* 0x000000fb4dfa7210 */ /* 0x000fc40007fde0ff */
[-C--:B------:R-:W-:Y:S02]  /*112d0*/  LEA.HI.X.SX32 R8, R246, R207.reuse, 0x1, P4 ;  /* 0x000000cff6087211 */ /* 0x080fe400020f0eff */
[-C--:B------:R-:W-:Y:S02]  /*112e0*/  LEA.HI.X.SX32 R6, R244, R207.reuse, 0x1, P5 ;  /* 0x000000cff4067211 */ /* 0x080fe400028f0eff */
[----:B------:R-:W-:Y:S02]  /*112f0*/  LEA.HI.X.SX32 R251, R251, R207, 0x1, P6 ;  /* 0x000000cffbfb7211 */ /* 0x000fe400030f0eff */
[----:B------:R-:W-:Y:S01]  /*11300*/  SHF.R.S32.HI R4, RZ, 0x1f, R76 ;  /* 0x0000001fff047819 */ /* 0x000fe2000001144c */
[----:B------:R-:W-:Y:S02]  /*11310*/  IMAD.IADD R72, R51, 0x1, R73 ;  /* 0x0000000133487824 */ /* 0x000fe400078e0249 */
[----:B------:R-:W-:Y:S01]  /*11320*/  IMAD.MOV.U32 R73, RZ, RZ, R50 ;  /* 0x000000ffff497224 */ /* 0x000fe200078e0032 */
[----:B--2---:R-:W-:-:S02]  /*11330*/  IADD3 R248, P1, PT, R77, R249, RZ ;  /* 0x000000f94df87210 */ /* 0x004fc40007f3e0ff */
[----:B---3--:R-:W-:Y:S02]  /*11340*/  IADD3 R246, P4, PT, R77, R247, RZ ;  /* 0x000000f74df67210 */ /* 0x008fe40007f9e0ff */
[----:B------:R-:W-:Y:S02]  /*11350*/  LEA.HI.X.SX32 R249, R249, R207, 0x1, P1 ;  /* 0x000000cff9f97211 */ /* 0x000fe400008f0eff */
[----:B----4-:R-:W-:Y:S02]  /*11360*/  IADD3 R244, P5, PT, R77, R245, RZ ;  /* 0x000000f54df47210 */ /* 0x010fe40007fbe0ff */
[-C--:B------:R-:W-:Y:S02]  /*11370*/  LEA.HI.X.SX32 R247, R247, R207.reuse, 0x1, P4 ;  /* 0x000000cff7f77211 */ /* 0x080fe400020f0eff */
[----:B------:R-:W-:Y:S02]  /*11380*/  IADD3 R242, P6, PT, R77, R234, RZ ;  /* 0x000000ea4df27210 */ /* 0x000fe40007fde0ff */
[----:B------:R-:W-:-:S02]  /*11390*/  LEA.HI.X.SX32 R245, R245, R207, 0x1, P5 ;  /* 0x000000cff5f57211 */ /* 0x000fc400028f0eff */
[C---:B------:R-:W-:Y:S02]  /*113a0*/  IADD3 R240, P1, PT, R77.reuse, R232, RZ ;  /* 0x000000e84df07210 */ /* 0x040fe40007f3e0ff */
[C---:B------:R-:W-:Y:S02]  /*113b0*/  IADD3 R238, P4, PT, R77.reuse, R189, RZ ;  /* 0x000000bd4dee7210 */ /* 0x040fe40007f9e0ff */
[-C--:B------:R-:W-:Y:S02]  /*113c0*/  LEA.HI.X.SX32 R243, R234, R207.reuse, 0x1, P6 ;  /* 0x000000cfeaf37211 */ /* 0x080fe400030f0eff */
[----:B------:R-:W-:Y:S02]  /*113d0*/  LEA.HI.X.SX32 R241, R232, R207, 0x1, P1 ;  /* 0x000000cfe8f17211 */ /* 0x000fe400008f0eff */
[C---:B------:R-:W-:Y:S02]  /*113e0*/  IADD3 R236, P5, PT, R77.reuse, R194, RZ ;  /* 0x000000c24dec7210 */ /* 0x040fe40007fbe0ff */
[----:B------:R-:W-:-:S02]  /*113f0*/  IADD3 R234, P6, PT, R77, R235, RZ ;  /* 0x000000eb4dea7210 */ /* 0x000fc40007fde0ff */
[----:B------:R-:W-:Y:S02]  /*11400*/  LEA.HI.X.SX32 R239, R189, R207, 0x1, P4 ;  /* 0x000000cfbdef7211 */ /* 0x000fe400020f0eff */
[C---:B------:R-:W-:Y:S02]  /*11410*/  IADD3 R232, P1, PT, R77.reuse, R233, RZ ;  /* 0x000000e94de87210 */ /* 0x040fe40007f3e0ff */
[----:B------:R-:W-:Y:S02]  /*11420*/  IADD3 R230, P4, PT, R77, R195, RZ ;  /* 0x000000c34de67210 */ /* 0x000fe40007f9e0ff */
[-C--:B------:R-:W-:Y:S02]  /*11430*/  LEA.HI.X.SX32 R237, R194, R207.reuse, 0x1, P5 ;  /* 0x000000cfc2ed7211 */ /* 0x080fe400028f0eff */
[-C--:B------:R-:W-:Y:S02]  /*11440*/  LEA.HI.X.SX32 R235, R235, R207.reuse, 0x1, P6 ;  /* 0x000000cfebeb7211 */ /* 0x080fe400030f0eff */
[----:B------:R-:W-:-:S02]  /*11450*/  LEA.HI.X.SX32 R233, R233, R207, 0x1, P1 ;  /* 0x000000cfe9e97211 */ /* 0x000fc400008f0eff */
[C---:B------:R-:W-:Y:S02]  /*11460*/  IADD3 R228, P5, PT, R77.reuse, R220, RZ ;  /* 0x000000dc4de47210 */ /* 0x040fe40007fbe0ff */
[C---:B------:R-:W-:Y:S02]  /*11470*/  IADD3 R226, P6, PT, R77.reuse, R218, RZ ;  /* 0x000000da4de27210 */ /* 0x040fe40007fde0ff */
[----:B------:R-:W-:Y:S02]  /*11480*/  IADD3 R224, P1, PT, R77, R210, RZ ;  /* 0x000000d24de07210 */ /* 0x000fe40007f3e0ff */
[-C--:B------:R-:W-:Y:S02]  /*11490*/  LEA.HI.X.SX32 R231, R195, R207.reuse, 0x1, P4 ;  /* 0x000000cfc3e77211 */ /* 0x080fe400020f0eff */
[----:B------:R-:W-:Y:S02]  /*114a0*/  IADD3 R222, P4, PT, R77, R212, RZ ;  /* 0x000000d44dde7210 */ /* 0x000fe40007f9e0ff */
[----:B------:R-:W-:-:S02]  /*114b0*/  LEA.HI.X.SX32 R229, R220, R207, 0x1, P5 ;  /* 0x000000cfdce57211 */ /* 0x000fc400028f0eff */
[-C--:B------:R-:W-:Y:S02]  /*114c0*/  LEA.HI.X.SX32 R227, R218, R207.reuse, 0x1, P6 ;  /* 0x000000cfdae37211 */ /* 0x080fe400030f0eff */
[----:B------:R-:W-:Y:S02]  /*114d0*/  LEA.HI.X.SX32 R225, R210, R207, 0x1, P1 ;  /* 0x000000cfd2e17211 */ /* 0x000fe400008f0eff */
[C---:B------:R-:W-:Y:S02]  /*114e0*/  IADD3 R220, P5, PT, R77.reuse, R221, RZ ;  /* 0x000000dd4ddc7210 */ /* 0x040fe40007fbe0ff */
[C---:B------:R-:W-:Y:S02]  /*114f0*/  IADD3 R218, P6, PT, R77.reuse, R219, RZ ;  /* 0x000000db4dda7210 */ /* 0x040fe40007fde0ff */
[----:B------:R-:W-:Y:S02]  /*11500*/  IADD3 R216, P1, PT, R77, R200, RZ ;  /* 0x000000c84dd87210 */ /* 0x000fe40007f3e0ff */
[----:B------:R-:W-:-:S02]  /*11510*/  LEA.HI.X.SX32 R223, R212, R207, 0x1, P4 ;  /* 0x000000cfd4df7211 */ /* 0x000fc400020f0eff */
[----:B------:R-:W-:Y:S02]  /*11520*/  IADD3 R214, P4, PT, R77, R201, RZ ;  /* 0x000000c94dd67210 */ /* 0x000fe40007f9e0ff */
[-C--:B------:R-:W-:Y:S02]  /*11530*/  LEA.HI.X.SX32 R221, R221, R207.reuse, 0x1, P5 ;  /* 0x000000cfdddd7211 */ /* 0x080fe400028f0eff */
[-C--:B------:R-:W-:Y:S02]  /*11540*/  LEA.HI.X.SX32 R219, R219, R207.reuse, 0x1, P6 ;  /* 0x000000cfdbdb7211 */ /* 0x080fe400030f0eff */
[----:B------:R-:W-:Y:S02]  /*11550*/  LEA.HI.X.SX32 R217, R200, R207, 0x1, P1 ;  /* 0x000000cfc8d97211 */ /* 0x000fe400008f0eff */
[C---:B------:R-:W-:Y:S02]  /*11560*/  IADD3 R212, P5, PT, R77.reuse, R213, RZ ;  /* 0x000000d54dd47210 */ /* 0x040fe40007fbe0ff */
[----:B------:R-:W-:-:S02]  /*11570*/  IADD3 R210, P6, PT, R77, R211, RZ ;  /* 0x000000d34dd27210 */ /* 0x000fc40007fde0ff */
[----:B------:R-:W-:Y:S02]  /*11580*/  IADD3 R208, P1, PT, R77, R204, RZ ;  /* 0x000000cc4dd07210 */ /* 0x000fe40007f3e0ff */
[----:B------:R-:W-:Y:S02]  /*11590*/  LEA.HI.X.SX32 R215, R201, R207, 0x1, P4 ;  /* 0x000000cfc9d77211 */ /* 0x000fe400020f0eff */
[----:B------:R-:W-:Y:S02]  /*115a0*/  IADD3 R206, P4, PT, R77, R205, RZ ;  /* 0x000000cd4dce7210 */ /* 0x000fe40007f9e0ff */
[-C--:B------:R-:W-:Y:S02]  /*115b0*/  LEA.HI.X.SX32 R213, R213, R207.reuse, 0x1, P5 ;  /* 0x000000cfd5d57211 */ /* 0x080fe400028f0eff */
[-C--:B------:R-:W-:Y:S02]  /*115c0*/  LEA.HI.X.SX32 R211, R211, R207.reuse, 0x1, P6 ;  /* 0x000000cfd3d37211 */ /* 0x080fe400030f0eff */
[-C--:B------:R-:W-:Y:S01]  /*115d0*/  LEA.HI.X.SX32 R209, R204, R207.reuse, 0x1, P1 ;  /* 0x000000cfccd17211 */ /* 0x080fe200008f0eff */
[C---:B------:R-:W-:Y:S01]  /*115e0*/  IMAD R189, R78.reuse, 0x3c, RZ ;  /* 0x0000003c4ebd7824 */ /* 0x040fe200078e02ff */
[----:B------:R-:W-:Y:S01]  /*115f0*/  LEA.HI.X.SX32 R207, R205, R207, 0x1, P4 ;  /* 0x000000cfcdcf7211 */ /* 0x000fe200020f0eff */
[----:B------:R-:W-:-:S02]  /*11600*/  IMAD R205, R78, 0x3f, RZ ;  /* 0x0000003f4ecd7824 */ /* 0x000fc400078e02ff */
[----:B------:R-:W-:Y:S01]  /*11610*/  IMAD R194, R78, 0x3e, RZ ;  /* 0x0000003e4ec27824 */ /* 0x000fe200078e02ff */
[C---:B------:R-:W-:Y:S02]  /*11620*/  IADD3 R198, P4, PT, R76.reuse, R189, RZ ;  /* 0x000000bd4cc67210 */ /* 0x040fe40007f9e0ff */
[----:B------:R-:W-:Y:S01]  /*11630*/  IADD3 R204, P6, PT, R76, R205, RZ ;  /* 0x000000cd4ccc7210 */ /* 0x000fe20007fde0ff */
[C---:B------:R-:W-:Y:S01]  /*11640*/  IMAD R201, R78.reuse, 0x3d, RZ ;  /* 0x0000003d4ec97824 */ /* 0x040fe200078e02ff */
[-C--:B------:R-:W-:Y:S01]  /*11650*/  LEA.HI.X.SX32 R199, R189, R4.reuse, 0x1, P4 ;  /* 0x00000004bdc77211 */ /* 0x080fe200020f0eff */
[C---:B------:R-:W-:Y:S01]  /*11660*/  IMAD R195, R78.reuse, 0x3a, RZ ;  /* 0x0000003a4ec37824 */ /* 0x040fe200078e02ff */
[----:B------:R-:W-:Y:S01]  /*11670*/  LEA.HI.X.SX32 R205, R205, R4, 0x1, P6 ;  /* 0x00000004cdcd7211 */ /* 0x000fe200030f0eff */
[----:B------:R-:W-:Y:S01]  /*11680*/  IMAD R189, R78, 0x37, RZ ;  /* 0x000000374ebd7824 */ /* 0x000fe200078e02ff */
[C---:B------:R-:W-:Y:S02]  /*11690*/  IADD3 R202, P5, PT, R76.reuse, R194, RZ ;  /* 0x000000c24cca7210 */ /* 0x040fe40007fbe0ff */
[----:B------:R-:W-:-:S02]  /*116a0*/  IADD3 R196, P6, PT, R76, R186, RZ ;  /* 0x000000ba4cc47210 */ /* 0x000fc40007fde0ff */
[----:B------:R-:W-:Y:S01]  /*116b0*/  IADD3 R190, P4, PT, R76, R188, RZ ;  /* 0x000000bc4cbe7210 */ /* 0x000fe20007f9e0ff */
[----:B------:R-:W-:Y:S01]  /*116c0*/  IMAD.IADD R77, R75, 0x1, R5 ;  /* 0x000000014b4d7824 */ /* 0x000fe200078e0205 */
[-C--:B------:R-:W-:Y:S01]  /*116d0*/  LEA.HI.X.SX32 R203, R194, R4.reuse, 0x1, P5 ;  /* 0x00000004c2cb7211 */ /* 0x080fe200028f0eff */
[----:B------:R-:W-:Y:S01]  /*116e0*/  IMAD R184, R78, 0x18, RZ ;  /* 0x000000184eb87824 */ /* 0x000fe200078e02ff */
[-C--:B------:R-:W-:Y:S01]  /*116f0*/  LEA.HI.X.SX32 R197, R186, R4.reuse, 0x1, P6 ;  /* 0x00000004bac57211 */ /* 0x080fe200030f0eff */
[----:B------:R-:W-:Y:S01]  /*11700*/  IMAD R158, R78, 0x16, RZ ;  /* 0x000000164e9e7824 */ /* 0x000fe200078e02ff */
[----:B------:R-:W-:Y:S01]  /*11710*/  LEA.HI.X.SX32 R191, R188, R4, 0x1, P4 ;  /* 0x00000004bcbf7211 */ /* 0x000fe200020f0eff */
[----:B------:R-:W-:Y:S01]  /*11720*/  IMAD R188, R78, 0x33, RZ ;  /* 0x000000334ebc7824 */ /* 0x000fe200078e02ff */
[C---:B------:R-:W-:Y:S01]  /*11730*/  IADD3 R200, P1, PT, R76.reuse, R201, RZ ;  /* 0x000000c94cc87210 */ /* 0x040fe20007f3e0ff */
[----:B------:R-:W2:Y:S01]  /*11740*/  LDC R75, c[0x0][0x3a0] ;  /* 0x0000e800ff4b7b82 */ /* 0x000ea20000000800 */
[----:B------:R-:W-:-:S02]  /*11750*/  IADD3 R194, P5, PT, R76, R195, RZ ;  /* 0x000000c34cc27210 */ /* 0x000fc40007fbe0ff */
[----:B------:R-:W-:Y:S01]  /*11760*/  IADD3 R5, P6, PT, R76, R189, RZ ;  /* 0x000000bd4c057210 */ /* 0x000fe20007fde0ff */
[----:B------:R-:W-:Y:S01]  /*11770*/  IMAD R186, R78, 0x32, RZ ;  /* 0x000000324eba7824 */ /* 0x000fe200078e02ff */
[-C--:B------:R-:W-:Y:S02]  /*11780*/  LEA.HI.X.SX32 R201, R201, R4.reuse, 0x1, P1 ;  /* 0x00000004c9c97211 */ /* 0x080fe400008f0eff */
[-C--:B------:R-:W-:Y:S02]  /*11790*/  LEA.HI.X.SX32 R195, R195, R4.reuse, 0x1, P5 ;  /* 0x00000004c3c37211 */ /* 0x080fe400028f0eff */
[C---:B------:R-:W-:Y:S02]  /*117a0*/  IADD3 R84, P4, PT, R76.reuse, R187, RZ ;  /* 0x000000bb4c547210 */ /* 0x040fe40007f9e0ff */
[----:B------:R-:W-:Y:S02]  /*117b0*/  LEA.HI.X.SX32 R189, R189, R4, 0x1, P6 ;  /* 0x00000004bdbd7211 */ /* 0x000fe400030f0eff */
[----:B------:R-:W-:-:S02]  /*117c0*/  IADD3 R192, P1, PT, R76, R193, RZ ;  /* 0x000000c14cc07210 */ /* 0x000fc40007f3e0ff */
[C---:B------:R-:W-:Y:S02]  /*117d0*/  IADD3 R80, P5, PT, R76.reuse, R185, RZ ;  /* 0x000000b94c507210 */ /* 0x040fe40007fbe0ff */
[----:B------:R-:W-:Y:S02]  /*117e0*/  IADD3 R86, P6, PT, R76, R188, RZ ;  /* 0x000000bc4c567210 */ /* 0x000fe40007fde0ff */
[-C--:B------:R-:W-:Y:S01]  /*117f0*/  LEA.HI.X.SX32 R83, R187, R4.reuse, 0x1, P4 ;  /* 0x00000004bb537211 */ /* 0x080fe200020f0eff */
[C---:B------:R-:W-:Y:S01]  /*11800*/  IMAD R187, R78.reuse, 0x2f, RZ ;  /* 0x0000002f4ebb7824 */ /* 0x040fe200078e02ff */
[-C--:B------:R-:W-:Y:S02]  /*11810*/  LEA.HI.X.SX32 R193, R193, R4.reuse, 0x1, P1 ;  /* 0x00000004c1c17211 */ /* 0x080fe400008f0eff */
[-C--:B------:R-:W-:Y:S01]  /*11820*/  LEA.HI.X.SX32 R79, R185, R4.reuse, 0x1, P5 ;  /* 0x00000004b94f7211 */ /* 0x080fe200028f0eff */
[----:B------:R-:W-:Y:S01]  /*11830*/  IMAD R185, R78, 0x31, RZ ;  /* 0x000000314eb97824 */ /* 0x000fe200078e02ff */
[----:B------:R-:W-:Y:S01]  /*11840*/  LEA.HI.X.SX32 R85, R188, R4, 0x1, P6 ;  /* 0x00000004bc557211 */ /* 0x000fe200030f0eff */
[----:B------:R-:W-:Y:S01]  /*11850*/  IMAD R188, R78, 0x2e, RZ ;  /* 0x0000002e4ebc7824 */ /* 0x000fe200078e02ff */
[----:B------:R-:W-:-:S02]  /*11860*/  IADD3 R82, P1, PT, R76, R175, RZ ;  /* 0x000000af4c527210 */ /* 0x000fc40007f3e0ff */
[----:B------:R-:W-:Y:S02]  /*11870*/  IADD3 R88, P5, PT, R76, R186, RZ ;  /* 0x000000ba4c587210 */ /* 0x000fe40007fbe0ff */
[-C--:B------:R-:W-:Y:S01]  /*11880*/  LEA.HI.X.SX32 R81, R175, R4.reuse, 0x1, P1 ;  /* 0x00000004af517211 */ /* 0x080fe200008f0eff */
[----:B------:R-:W-:Y:S01]  /*11890*/  IMAD R175, R78, 0x30, RZ ;  /* 0x000000304eaf7824 */ /* 0x000fe200078e02ff */
[----:B------:R-:W-:Y:S02]  /*118a0*/  IADD3 R94, P6, PT, R76, R187, RZ ;  /* 0x000000bb4c5e7210 */ /* 0x000fe40007fde0ff */
[----:B------:R-:W-:Y:S01]  /*118b0*/  LEA.HI.X.SX32 R87, R186, R4, 0x1, P5 ;  /* 0x00000004ba577211 */ /* 0x000fe200028f0eff */
[----:B------:R-:W-:Y:S01]  /*118c0*/  IMAD R186, R78, 0x2d, RZ ;  /* 0x0000002d4eba7824 */ /* 0x000fe200078e02ff */
[C---:B------:R-:W-:Y:S02]  /*118d0*/  IADD3 R90, P1, PT, R76.reuse, R185, RZ ;  /* 0x000000b94c5a7210 */ /* 0x040fe40007f3e0ff */
[----:B------:R-:W-:-:S02]  /*118e0*/  IADD3 R96, P5, PT, R76, R188, RZ ;  /* 0x000000bc4c607210 */ /* 0x000fc40007fbe0ff */
[-C--:B------:R-:W-:Y:S01]  /*118f0*/  LEA.HI.X.SX32 R93, R187, R4.reuse, 0x1, P6 ;  /* 0x00000004bb5d7211 */ /* 0x080fe200030f0eff */
[C---:B------:R-:W-:Y:S01]  /*11900*/  IMAD R187, R78.reuse, 0x2a, RZ ;  /* 0x0000002a4ebb7824 */ /* 0x040fe200078e02ff */
[-C--:B------:R-:W-:Y:S01]  /*11910*/  LEA.HI.X.SX32 R89, R185, R4.reuse, 0x1, P1 ;  /* 0x00000004b9597211 */ /* 0x080fe200008f0eff */
[----:B------:R-:W-:Y:S01]  /*11920*/  IMAD R185, R78, 0x2c, RZ ;  /* 0x0000002c4eb97824 */ /* 0x000fe200078e02ff */
[----:B------:R-:W-:Y:S01]  /*11930*/  LEA.HI.X.SX32 R95, R188, R4, 0x1, P5 ;  /* 0x00000004bc5f7211 */ /* 0x000fe200028f0eff */
[----:B------:R-:W-:Y:S01]  /*11940*/  IMAD R188, R78, 0x29, RZ ;  /* 0x000000294ebc7824 */ /* 0x000fe200078e02ff */
[C---:B------:R-:W-:Y:S02]  /*11950*/  IADD3 R92, P4, PT, R76.reuse, R175, RZ ;  /* 0x000000af4c5c7210 */ /* 0x040fe40007f9e0ff */
[----:B------:R-:W-:Y:S02]  /*11960*/  IADD3 R98, P1, PT, R76, R186, RZ ;  /* 0x000000ba4c627210 */ /* 0x000fe40007f3e0ff */
[----:B------:R-:W-:Y:S01]  /*11970*/  LEA.HI.X.SX32 R91, R175, R4, 0x1, P4 ;  /* 0x00000004af5b7211 */ /* 0x000fe200020f0eff */
[----:B------:R-:W-:Y:S01]  /*11980*/  IMAD R175, R78, 0x2b, RZ ;  /* 0x0000002b4eaf7824 */ /* 0x000fe200078e02ff */
[----:B------:R-:W-:-:S02]  /*11990*/  IADD3 R104, P5, PT, R76, R187, RZ ;  /* 0x000000bb4c687210 */ /* 0x000fc40007fbe0ff */
[----:B------:R-:W-:Y:S01]  /*119a0*/  LEA.HI.X.SX32 R97, R186, R4, 0x1, P1 ;  /* 0x00000004ba617211 */ /* 0x000fe200008f0eff */
[----:B------:R-:W-:Y:S01]  /*119b0*/  IMAD R186, R78, 0x28, RZ ;  /* 0x000000284eba7824 */ /* 0x000fe200078e02ff */
[C---:B------:R-:W-:Y:S02]  /*119c0*/  IADD3 R100, P4, PT, R76.reuse, R185, RZ ;  /* 0x000000b94c647210 */ /* 0x040fe40007f9e0ff */
[----:B------:R-:W-:Y:S02]  /*119d0*/  IADD3 R106, P1, PT, R76, R188, RZ ;  /* 0x000000bc4c6a7210 */ /* 0x000fe40007f3e0ff */
[-C--:B------:R-:W-:Y:S01]  /*119e0*/  LEA.HI.X.SX32 R50, R187, R4.reuse, 0x1, P5 ;  /* 0x00000004bb327211 */ /* 0x080fe200028f0eff */
[C---:B------:R-:W-:Y:S01]  /*119f0*/  IMAD R187, R78.reuse, 0x25, RZ ;  /* 0x000000254ebb7824 */ /* 0x040fe200078e02ff */
        /* <DEDUP_REMOVED lines=14> */
[C---:B------:R-:W-:Y:S01]  /*11ae0*/  IMAD.SHL.U32 R187, R78.reuse, 0x20, RZ ;  /* 0x000000204ebb7824 */ /* 0x040fe200078e00ff */
[-C--:B------:R-:W-:Y:S01]  /*11af0*/  LEA.HI.X.SX32 R147, R185, R4.reuse, 0x1, P6 ;  /* 0x00000004b9937211 */ /* 0x080fe200030f0eff */
[----:B------:R-:W-:Y:S01]  /*11b00*/  IMAD R185, R78, 0x22, RZ ;  /* 0x000000224eb97824 */ /* 0x000fe200078e02ff */
[----:B------:R-:W-:Y:S01]  /*11b10*/  LEA.HI.X.SX32 R153, R188, R4, 0x1, P4 ;  /* 0x00000004bc997211 */ /* 0x000fe200020f0eff */
[----:B------:R-:W-:Y:S01]  /*11b20*/  IMAD R188, R78, 0x1f, RZ ;  /* 0x0000001f4ebc7824 */ /* 0x000fe200078e02ff */
[C---:B------:R-:W-:Y:S02]  /*11b30*/  IADD3 R112, P5, PT, R76.reuse, R175, RZ ;  /* 0x000000af4c707210 */ /* 0x040fe40007fbe0ff */
[----:B------:R-:W-:Y:S02]  /*11b40*/  IADD3 R118, P6, PT, R76, R186, RZ ;  /* 0x000000ba4c767210 */ /* 0x000fe40007fde0ff */
[----:B------:R-:W-:-:S02]  /*11b50*/  LEA.HI.X.SX32 R149, R175, R4, 0x1, P5 ;  /* 0x00000004af957211 */ /* 0x000fc400028f0eff */
[----:B------:R-:W-:Y:S02]  /*11b60*/  IADD3 R124, P4, PT, R76, R187, RZ ;  /* 0x000000bb4c7c7210 */ /* 0x000fe40007f9e0ff */
[----:B------:R-:W-:Y:S01]  /*11b70*/  LEA.HI.X.SX32 R155, R186, R4, 0x1, P6 ;  /* 0x00000004ba9b7211 */ /* 0x000fe200030f0eff */
[----:B------:R-:W-:Y:S01]  /*11b80*/  IMAD R186, R78, 0x1e, RZ ;  /* 0x0000001e4eba7824 */ /* 0x000fe200078e02ff */
[C---:B------:R-:W-:Y:S02]  /*11b90*/  IADD3 R120, P5, PT, R76.reuse, R185, RZ ;  /* 0x000000b94c787210 */ /* 0x040fe40007fbe0ff */
[----:B------:R-:W-:Y:S02]  /*11ba0*/  IADD3 R126, P6, PT, R76, R188, RZ ;  /* 0x000000bc4c7e7210 */ /* 0x000fe40007fde0ff */
[-C--:B------:R-:W-:Y:S01]  /*11bb0*/  LEA.HI.X.SX32 R161, R187, R4.reuse, 0x1, P4 ;  /* 0x00000004bba17211 */ /* 0x080fe200020f0eff */
[----:B------:R-:W-:Y:S01]  /*11bc0*/  IMAD R187, R78, 0x1b, RZ ;  /* 0x0000001b4ebb7824 */ /* 0x000fe200078e02ff */
[----:B------:R-:W-:-:S02]  /*11bd0*/  LEA.HI.X.SX32 R157, R185, R4, 0x1, P5 ;  /* 0x00000004b99d7211 */ /* 0x000fc400028f0eff */
[----:B------:R-:W-:Y:S01]  /*11be0*/  LEA.HI.X.SX32 R163, R188, R4, 0x1, P6 ;  /* 0x00000004bca37211 */ /* 0x000fe200030f0eff */
[----:B------:R-:W-:Y:S01]  /*11bf0*/  IMAD R188, R78, 0x1a, RZ ;  /* 0x0000001a4ebc7824 */ /* 0x000fe200078e02ff */
[C---:B------:R-:W-:Y:S01]  /*11c00*/  IADD3 R128, P5, PT, R76.reuse, R186, RZ ;  /* 0x000000ba4c807210 */ /* 0x040fe20007fbe0ff */
[----:B------:R-:W-:Y:S01]  /*11c10*/  STL [R1+0x2d8], R77 ;  /* 0x0002d84d01007387 */ /* 0x000fe20000100800 */
[----:B------:R-:W-:Y:S02]  /*11c20*/  IADD3 R134, P6, PT, R76, R187, RZ ;  /* 0x000000bb4c867210 */ /* 0x000fe40007fde0ff */
[----:B------:R-:W-:Y:S01]  /*11c30*/  LEA.HI.X.SX32 R165, R186, R4, 0x1, P5 ;  /* 0x00000004baa57211 */ /* 0x000fe200028f0eff */
[----:B------:R-:W-:Y:S01]  /*11c40*/  STL [R1+0x2dc], R74 ;  /* 0x0002dc4a01007387 */ /* 0x000fe20000100800 */
[----:B------:R-:W-:Y:S02]  /*11c50*/  IADD3 R136, P5, PT, R76, R188, RZ ;  /* 0x000000bc4c887210 */ /* 0x000fe40007fbe0ff */
[-C--:B------:R-:W-:Y:S01]  /*11c60*/  LEA.HI.X.SX32 R171, R187, R4.reuse, 0x1, P6 ;  /* 0x00000004bbab7211 */ /* 0x080fe200030f0eff */
[----:B------:R-:W-:Y:S01]  /*11c70*/  STL [R1+0x2e0], R72 ;  /* 0x0002e04801007387 */ /* 0x000fe20000100800 */
[----:B------:R-:W-:-:S03]  /*11c80*/  LEA.HI.X.SX32 R173, R188, R4, 0x1, P5 ;  /* 0x00000004bcad7211 */ /* 0x000fc600028f0eff */
[----:B------:R-:W-:Y:S04]  /*11c90*/  STL [R1+0x2e4], R73 ;  /* 0x0002e44901007387 */ /* 0x000fe80000100800 */
[----:B------:R-:W3:Y:S04]  /*11ca0*/  LDL.LU R187, [R1+0x27c] ;  /* 0x00027c0001bb7983 */ /* 0x000ee80000300800 */
[----:B------:R-:W4:Y:S04]  /*11cb0*/  LDL.LU R188, [R1+0x280] ;  /* 0x0002800001bc7983 */ /* 0x000f280000300800 */
[----:B------:R-:W2:Y:S04]  /*11cc0*/  LDL.LU R160, [R1+0x284] ;  /* 0x0002840001a07983 */ /* 0x000ea80000300800 */
[----:B------:R-:W2:Y:S04]  /*11cd0*/  LDL.LU R164, [R1+0x288] ;  /* 0x0002880001a47983 */ /* 0x000ea80000300800 */
[----:B------:R-:W2:Y:S04]  /*11ce0*/  LDL.LU R162, [R1+0x28c] ;  /* 0x00028c0001a27983 */ /* 0x000ea80000300800 */
[----:B------:R-:W2:Y:S01]  /*11cf0*/  LDL.LU R166, [R1+0x290] ;  /* 0x0002900001a67983 */ /* 0x000ea20000300800 */
[----:B------:R-:W-:-:S02]  /*11d00*/  IMAD R175, R78, 0x21, RZ ;  /* 0x000000214eaf7824 */ /* 0x000fc400078e02ff */
[----:B------:R-:W-:-:S03]  /*11d10*/  IMAD R185, R78, 0x1d, RZ ;  /* 0x0000001d4eb97824 */ /* 0x000fc600078e02ff */
[----:B------:R-:W-:Y:S01]  /*11d20*/  IADD3 R122, P1, PT, R76, R175, RZ ;  /* 0x000000af4c7a7210 */ /* 0x000fe20007f3e0ff */
[----:B------:R-:W-:-:S03]  /*11d30*/  IMAD R186, R78, 0x19, RZ ;  /* 0x000000194eba7824 */ /* 0x000fc600078e02ff */
[----:B------:R-:W-:Y:S01]  /*11d40*/  LEA.HI.X.SX32 R159, R175, R4, 0x1, P1 ;  /* 0x00000004af9f7211 */ /* 0x000fe200008f0eff */
[----:B------:R-:W-:Y:S01]  /*11d50*/  IMAD R175, R78, 0x1c, RZ ;  /* 0x0000001c4eaf7824 */ /* 0x000fe200078e02ff */
[----:B------:R-:W-:-:S04]  /*11d60*/  IADD3 R130, P1, PT, R76, R185, RZ ;  /* 0x000000b94c827210 */ /* 0x000fc80007f3e0ff */
[C---:B------:R-:W-:Y:S02]  /*11d70*/  IADD3 R132, P4, PT, R76.reuse, R175, RZ ;  /* 0x000000af4c847210 */ /* 0x040fe40007f9e0ff */
[----:B------:R-:W-:Y:S02]  /*11d80*/  LEA.HI.X.SX32 R167, R185, R4, 0x1, P1 ;  /* 0x00000004b9a77211 */ /* 0x000fe400008f0eff */
[----:B------:R-:W-:Y:S02]  /*11d90*/  IADD3 R138, P1, PT, R76, R186, RZ ;  /* 0x000000ba4c8a7210 */ /* 0x000fe40007f3e0ff */
[-C--:B------:R-:W-:Y:S02]  /*11da0*/  LEA.HI.X.SX32 R169, R175, R4.reuse, 0x1, P4 ;  /* 0x00000004afa97211 */ /* 0x080fe400020f0eff */
[----:B------:R-:W-:Y:S02]  /*11db0*/  LEA.HI.X.SX32 R175, R186, R4, 0x1, P1 ;  /* 0x00000004baaf7211 */ /* 0x000fe400008f0eff */
[----:B------:R-:W-:-:S05]  /*11dc0*/  IADD3 R186, P1, PT, R76, R78, RZ ;  /* 0x0000004e4cba7210 */ /* 0x000fca0007f3e0ff */
[----:B------:R-:W-:Y:S04]  /*11dd0*/  STL [R1+0x2e8], R186 ;  /* 0x0002e8ba01007387 */ /* 0x000fe80000100800 */
[----:B------:R-:W2:Y:S04]  /*11de0*/  LDL.LU R168, [R1+0x294] ;  /* 0x0002940001a87983 */ /* 0x000ea80000300800 */
[----:B------:R-:W2:Y:S01]  /*11df0*/  LDL.LU R170, [R1+0x274] ;  /* 0x0002740001aa7983 */ /* 0x000ea20000300800 */
[C---:B------:R-:W-:Y:S02]  /*11e00*/  IADD3 R140, P4, PT, R76.reuse, R184, RZ ;  /* 0x000000b84c8c7210 */ /* 0x040fe40007f9e0ff */
[----:B------:R-:W-:Y:S01]  /*11e10*/  IADD3 R144, P5, PT, R76, R158, RZ ;  /* 0x0000009e4c907210 */ /* 0x000fe20007fbe0ff */
[----:B------:R-:W2:Y:S01]  /*11e20*/  LDL.LU R172, [R1+0x298] ;  /* 0x0002980001ac7983 */ /* 0x000ea20000300800 */
[-C--:B------:R-:W-:Y:S01]  /*11e30*/  LEA.HI.X.SX32 R177, R184, R4.reuse, 0x1, P4 ;  /* 0x00000004b8b17211 */ /* 0x080fe200020f0eff */
[C---:B------:R-:W-:Y:S01]  /*11e40*/  IMAD R184, R78.reuse, 0x15, RZ ;  /* 0x000000154eb87824 */ /* 0x040fe200078e02ff */
[----:B------:R-:W-:Y:S01]  /*11e50*/  LEA.HI.X.SX32 R2, R78, R4, 0x1, P1 ;  /* 0x000000044e027211 */ /* 0x000fe200008f0eff */
[----:B------:R-:W2:Y:S03]  /*11e60*/  LDL.LU R178, [R1+0x29c] ;  /* 0x00029c0001b27983 */ /* 0x000ea60000300800 */
[----:B------:R-:W-:Y:S01]  /*11e70*/  IADD3 R146, P4, PT, R76, R184, RZ ;  /* 0x000000b84c927210 */ /* 0x000fe20007f9e0ff */
[----:B------:R-:W-:Y:S01]  /*11e80*/  IMAD R185, R78, 0x17, RZ ;  /* 0x000000174eb97824 */ /* 0x000fe200078e02ff */
[-C--:B------:R-:W-:Y:S01]  /*11e90*/  LEA.HI.X.SX32 R181, R158, R4.reuse, 0x1, P5 ;  /* 0x000000049eb57211 */ /* 0x080fe200028f0eff */
[----:B------:R-:W2:Y:S01]  /*11ea0*/  LDL.LU R176, [R1+0x2a0] ;  /* 0x0002a00001b07983 */ /* 0x000ea20000300800 */
[----:B------:R-:W-:-:S03]  /*11eb0*/  LEA.HI.X.SX32 R183, R184, R4, 0x1, P4 ;  /* 0x00000004b8b77211 */ /* 0x000fc600020f0eff */
[----:B------:R-:W2:Y:S01]  /*11ec0*/  LDL.LU R174, [R1+0x2a4] ;  /* 0x0002a40001ae7983 */ /* 0x000ea20000300800 */
[----:B------:R-:W-:-:S03]  /*11ed0*/  IADD3 R142, P6, PT, R76, R185, RZ ;  /* 0x000000b94c8e7210 */ /* 0x000fc60007fde0ff */
[----:B------:R1:W-:Y:S04]  /*11ee0*/  STL [R1+0x2ec], R2 ;  /* 0x0002ec0201007387 */ /* 0x0003e80000100800 */
[----:B------:R-:W2:Y:S04]  /*11ef0*/  LDL.LU R180, [R1+0x2a8] ;  /* 0x0002a80001b47983 */ /* 0x000ea80000300800 */
[----:B------:R-:W2:Y:S04]  /*11f00*/  LDL.LU R182, [R1+0x2ac] ;  /* 0x0002ac0001b67983 */ /* 0x000ea80000300800 */
[----:B------:R-:W2:Y:S01]  /*11f10*/  LDL.LU R184, [R1+0x2b0] ;  /* 0x0002b00001b87983 */ /* 0x000ea20000300800 */
[----:B------:R-:W-:-:S03]  /*11f20*/  LEA.HI.X.SX32 R179, R185, R4, 0x1, P6 ;  /* 0x00000004b9b37211 */ /* 0x000fc600030f0eff */
[----:B-1----:R-:W2:Y:S01]  /*11f30*/  LDL.LU R68, [R1+0x278] ;  /* 0x0002780001447983 */ /* 0x002ea20000300800 */
[----:B------:R-:W-:-:S03]  /*11f40*/  IMAD R185, R78, 0x14, RZ ;  /* 0x000000144eb97824 */ /* 0x000fc600078e02ff */
[----:B------:R-:W2:Y:S01]  /*11f50*/  LDL.LU R3, [R1+0x2b4] ;  /* 0x0002b40001037983 */ /* 0x000ea20000300800 */
[----:B------:R-:W-:-:S03]  /*11f60*/  SHF.L.U64.HI R78, R137, 0x2, R143 ;  /* 0x00000002894e7819 */ /* 0x000fc6000001028f */
[----:B------:R-:W2:Y:S01]  /*11f70*/  LDL.LU R0, [R1+0x2b8] ;  /* 0x0002b80001007983 */ /* 0x000ea20000300800 */
[----:B------:R-:W-:Y:S02]  /*11f80*/  IMAD.SHL.U32 R143, R137, 0x4, RZ ;  /* 0x00000004898f7824 */ /* 0x000fe400078e00ff */
[----:B------:R-:W-:Y:S01]  /*11f90*/  IMAD.SHL.U32 R137, R131, 0x4, RZ ;  /* 0x0000000483897824 */ /* 0x000fe200078e00ff */
[C---:B------:R-:W-:Y:S01]  /*11fa0*/  SHF.L.U64.HI R42, R41.reuse, 0x2, R42 ;  /* 0x00000002292a7819 */ /* 0x040fe2000001022a */
        /* <DEDUP_REMOVED lines=35> */
[----:B------:R-:W-:-:S02]  /*121e0*/  SHF.L.U64.HI R6, R252, 0x2, R6 ;  /* 0x00000002fc067819 */ /* 0x000fc40000010206 */
[C---:B---3--:R-:W-:Y:S02]  /*121f0*/  IADD3 R150, P1, PT, R76.reuse, R187, RZ ;  /* 0x000000bb4c967210 */ /* 0x048fe40007f3e0ff */
[C---:B----4-:R-:W-:Y:S02]  /*12200*/  IADD3 R152, P4, PT, R76.reuse, R188, RZ ;  /* 0x000000bc4c987210 */ /* 0x050fe40007f9e0ff */
[----:B--2---:R-:W-:Y:S02]  /*12210*/  IADD3 R154, P5, PT, R76, R160, RZ ;  /* 0x000000a04c9a7210 */ /* 0x004fe40007fbe0ff */
[-C--:B------:R-:W-:Y:S02]  /*12220*/  LEA.HI.X.SX32 R187, R187, R4.reuse, 0x1, P1 ;  /* 0x00000004bbbb7211 */ /* 0x080fe400008f0eff */
[-C--:B------:R-:W-:Y:S02]  /*12230*/  LEA.HI.X.SX32 R188, R188, R4.reuse, 0x1, P4 ;  /* 0x00000004bcbc7211 */ /* 0x080fe400020f0eff */
[----:B------:R-:W-:-:S02]  /*12240*/  LEA.HI.X.SX32 R2, R160, R4, 0x1, P5 ;  /* 0x00000004a0027211 */ /* 0x000fc400028f0eff */
[C---:B------:R-:W-:Y:S02]  /*12250*/  IADD3 R156, P1, PT, R76.reuse, R164, RZ ;  /* 0x000000a44c9c7210 */ /* 0x040fe40007f3e0ff */
[C---:B------:R-:W-:Y:S02]  /*12260*/  IADD3 R158, P4, PT, R76.reuse, R162, RZ ;  /* 0x000000a24c9e7210 */ /* 0x040fe40007f9e0ff */
[----:B------:R-:W-:Y:S01]  /*12270*/  IADD3 R160, P5, PT, R76, R166, RZ ;  /* 0x000000a64ca07210 */ /* 0x000fe20007fbe0ff */
[----:B------:R1:W-:Y:S01]  /*12280*/  STL [R1+0x144], R2 ;  /* 0x0001440201007387 */ /* 0x0003e20000100800 */
[-C--:B------:R-:W-:Y:S02]  /*12290*/  LEA.HI.X.SX32 R70, R164, R4.reuse, 0x1, P1 ;  /* 0x00000004a4467211 */ /* 0x080fe400008f0eff */
[----:B------:R-:W-:-:S03]  /*122a0*/  LEA.HI.X.SX32 R69, R162, R4, 0x1, P4 ;  /* 0x00000004a2457211 */ /* 0x000fc600020f0eff */
[----:B------:R-:W-:Y:S01]  /*122b0*/  STL [R1+0x148], R70 ;  /* 0x0001484601007387 */ /* 0x000fe20000100800 */
[----:B-1----:R-:W-:-:S03]  /*122c0*/  LEA.HI.X.SX32 R2, R166, R4, 0x1, P5 ;  /* 0x00000004a6027211 */ /* 0x002fc600028f0eff */
[----:B------:R-:W-:Y:S04]  /*122d0*/  STL [R1+0x14c], R69 ;  /* 0x00014c4501007387 */ /* 0x000fe80000100800 */
[----:B------:R-:W-:Y:S04]  /*122e0*/  STL [R1+0x150], R2 ;  /* 0x0001500201007387 */ /* 0x000fe80000100800 */
[----:B------:R1:W-:Y:S04]  /*122f0*/  STL [R1+0x140], R78 ;  /* 0x0001404e01007387 */ /* 0x0003e80000100800 */
[----:B------:R-:W-:Y:S01]  /*12300*/  STL [R1+0x13c], R143 ;  /* 0x00013c8f01007387 */ /* 0x000fe20000100800 */
[----:B-1----:R-:W-:-:S02]  /*12310*/  SHF.L.U64.HI R78, R131, 0x2, R141 ;  /* 0x00000002834e7819 */ /* 0x002fc4000001028d */
[----:B------:R-:W-:-:S03]  /*12320*/  SHF.L.U64.HI R131, R125, 0x2, R139 ;  /* 0x000000027d837819 */ /* 0x000fc6000001028b */
[----:B------:R1:W-:Y:S04]  /*12330*/  STL [R1+0x138], R78 ;  /* 0x0001384e01007387 */ /* 0x0003e80000100800 */
[----:B------:R-:W-:Y:S01]  /*12340*/  STL [R1+0x134], R137 ;  /* 0x0001348901007387 */ /* 0x000fe20000100800 */
[----:B-1----:R-:W-:Y:S01]  /*12350*/  IMAD.SHL.U32 R78, R125, 0x4, RZ ;  /* 0x000000047d4e7824 */ /* 0x002fe200078e00ff */
[C---:B------:R-:W-:Y:S02]  /*12360*/  SHF.L.U64.HI R125, R119.reuse, 0x2, R135 ;  /* 0x00000002777d7819 */ /* 0x040fe40000010287 */
[----:B------:R-:W-:Y:S01]  /*12370*/  STL [R1+0x130], R131 ;  /* 0x0001308301007387 */ /* 0x000fe20000100800 */
[----:B------:R-:W-:-:S03]  /*12380*/  IMAD.SHL.U32 R119, R119, 0x4, RZ ;  /* 0x0000000477777824 */ /* 0x000fc600078e00ff */
[----:B------:R1:W-:Y:S04]  /*12390*/  STL [R1+0x12c], R78 ;  /* 0x00012c4e01007387 */ /* 0x0003e80000100800 */
[----:B------:R-:W-:Y:S01]  /*123a0*/  STL [R1+0x128], R125 ;  /* 0x0001287d01007387 */ /* 0x000fe20000100800 */
[C---:B-1----:R-:W-:Y:S01]  /*123b0*/  SHF.L.U64.HI R78, R115.reuse, 0x2, R133 ;  /* 0x00000002734e7819 */ /* 0x042fe20000010285 */
[----:B------:R-:W-:Y:S02]  /*123c0*/  IMAD.SHL.U32 R115, R115, 0x4, RZ ;  /* 0x0000000473737824 */ /* 0x000fe400078e00ff */
[----:B------:R1:W-:Y:S04]  /*123d0*/  STL [R1+0x124], R119 ;  /* 0x0001247701007387 */ /* 0x0003e80000100800 */
[----:B------:R2:W-:Y:S01]  /*123e0*/  STL [R1+0x120], R78 ;  /* 0x0001204e01007387 */ /* 0x0005e20000100800 */
[----:B-1----:R-:W-:-:S03]  /*123f0*/  SHF.L.U64.HI R119, R111, 0x2, R129 ;  /* 0x000000026f777819 */ /* 0x002fc60000010281 */
[----:B------:R1:W-:Y:S01]  /*12400*/  STL [R1+0x11c], R115 ;  /* 0x00011c7301007387 */ /* 0x0003e20000100800 */
[----:B--2---:R-:W-:-:S03]  /*12410*/  IMAD.SHL.U32 R78, R111, 0x4, RZ ;  /* 0x000000046f4e7824 */ /* 0x004fc600078e00ff */
[----:B------:R-:W-:Y:S01]  /*12420*/  STL [R1+0x118], R119 ;  /* 0x0001187701007387 */ /* 0x000fe20000100800 */
[----:B------:R-:W-:-:S03]  /*12430*/  IMAD.SHL.U32 R111, R107, 0x4, RZ ;  /* 0x000000046b6f7824 */ /* 0x000fc600078e00ff */
[----:B------:R2:W-:Y:S01]  /*12440*/  STL [R1+0x114], R78 ;  /* 0x0001144e01007387 */ /* 0x0005e20000100800 */
[----:B-1----:R-:W-:Y:S01]  /*12450*/  SHF.L.U64.HI R115, R107, 0x2, R127 ;  /* 0x000000026b737819 */ /* 0x002fe2000001027f */
[----:B------:R-:W-:-:S04]  /*12460*/  IMAD.SHL.U32 R107, R103, 0x4, RZ ;  /* 0x00000004676b7824 */ /* 0x000fc800078e00ff */
[----:B------:R-:W-:Y:S01]  /*12470*/  STL [R1+0x110], R115 ;  /* 0x0001107301007387 */ /* 0x000fe20000100800 */
[----:B--2---:R-:W-:-:S03]  /*12480*/  SHF.L.U64.HI R78, R103, 0x2, R123 ;  /* 0x00000002674e7819 */ /* 0x004fc6000001027b */
[----:B------:R-:W-:Y:S01]  /*12490*/  STL [R1+0x10c], R111 ;  /* 0x00010c6f01007387 */ /* 0x000fe20000100800 */
[----:B------:R-:W-:-:S03]  /*124a0*/  SHF.L.U64.HI R103, R66, 0x2, R121 ;  /* 0x0000000242677819 */ /* 0x000fc60000010279 */
[----:B------:R1:W-:Y:S04]  /*124b0*/  STL [R1+0x108], R78 ;  /* 0x0001084e01007387 */ /* 0x0003e80000100800 */
[----:B------:R-:W-:Y:S01]  /*124c0*/  STL [R1+0x104], R107 ;  /* 0x0001046b01007387 */ /* 0x000fe20000100800 */
[----:B-1----:R-:W-:Y:S01]  /*124d0*/  IMAD.SHL.U32 R78, R66, 0x4, RZ ;  /* 0x00000004424e7824 */ /* 0x002fe200078e00ff */
[C---:B------:R-:W-:Y:S01]  /*124e0*/  SHF.L.U64.HI R66, R64.reuse, 0x2, R117 ;  /* 0x0000000240427819 */ /* 0x040fe20000010275 */
[----:B------:R-:W-:Y:S01]  /*124f0*/  IMAD.SHL.U32 R64, R64, 0x4, RZ ;  /* 0x0000000440407824 */ /* 0x000fe200078e00ff */
[----:B------:R-:W-:Y:S04]  /*12500*/  STL [R1+0x100], R103 ;  /* 0x0001006701007387 */ /* 0x000fe80000100800 */
[----:B------:R1:W-:Y:S04]  /*12510*/  STL [R1+0xfc], R78 ;  /* 0x0000fc4e01007387 */ /* 0x0003e80000100800 */
[----:B------:R2:W-:Y:S04]  /*12520*/  STL [R1+0xf8], R66 ;  /* 0x0000f84201007387 */ /* 0x0005e80000100800 */
[----:B------:R3:W-:Y:S01]  /*12530*/  STL [R1+0xf4], R64 ;  /* 0x0000f44001007387 */ /* 0x0007e20000100800 */
[C---:B-1----:R-:W-:Y:S01]  /*12540*/  SHF.L.U64.HI R78, R62.reuse, 0x2, R113 ;  /* 0x000000023e4e7819 */ /* 0x042fe20000010271 */
[----:B--2---:R-:W-:-:S02]  /*12550*/  IMAD.SHL.U32 R66, R62, 0x4, RZ ;  /* 0x000000043e427824 */ /* 0x004fc400078e00ff */
[C---:B------:R-:W-:Y:S01]  /*12560*/  IMAD.SHL.U32 R62, R60.reuse, 0x4, RZ ;  /* 0x000000043c3e7824 */ /* 0x040fe200078e00ff */
[----:B---3--:R-:W-:Y:S01]  /*12570*/  SHF.L.U64.HI R64, R60, 0x2, R109 ;  /* 0x000000023c407819 */ /* 0x008fe2000001026d */
[----:B------:R-:W-:Y:S01]  /*12580*/  STL [R1+0xf0], R78 ;  /* 0x0000f04e01007387 */ /* 0x000fe20000100800 */
[C---:B------:R-:W-:Y:S01]  /*12590*/  SHF.L.U64.HI R60, R58.reuse, 0x2, R105 ;  /* 0x000000023a3c7819 */ /* 0x040fe20000010269 */
[----:B------:R-:W-:Y:S02]  /*125a0*/  IMAD.SHL.U32 R58, R58, 0x4, RZ ;  /* 0x000000043a3a7824 */ /* 0x000fe400078e00ff */
[----:B------:R-:W-:Y:S04]  /*125b0*/  STL [R1+0xec], R66 ;  /* 0x0000ec4201007387 */ /* 0x000fe80000100800 */
        /* <DEDUP_REMOVED lines=67> */
[----:B------:R-:W-:Y:S01]  /*129f0*/  STL [R1+0x24], R15 ;  /* 0x0000240f01007387 */ /* 0x000fe20000100800 */
[----:B------:R-:W-:-:S03]  /*12a00*/  IADD3 R162, P1, PT, R76, R168, RZ ;  /* 0x000000a84ca27210 */ /* 0x000fc60007f3e0ff */
[----:B------:R-:W-:Y:S01]  /*12a10*/  STL [R1+0x20], R14 ;  /* 0x0000200e01007387 */ /* 0x000fe20000100800 */
[----:B------:R-:W-:-:S03]  /*12a20*/  IADD3 R164, P4, PT, R76, R170, RZ ;  /* 0x000000aa4ca47210 */ /* 0x000fc60007f9e0ff */
[----:B------:R-:W-:Y:S04]  /*12a30*/  STL [R1+0x1c], R13 ;  /* 0x00001c0d01007387 */ /* 0x000fe80000100800 */
[----:B------:R-:W-:Y:S04]  /*12a40*/  STL [R1+0x18], R12 ;  /* 0x0000180c01007387 */ /* 0x000fe80000100800 */
[----:B------:R-:W-:Y:S01]  /*12a50*/  STL [R1+0x14], R11 ;  /* 0x0000140b01007387 */ /* 0x000fe20000100800 */
[----:B------:R-:W-:-:S03]  /*12a60*/  LEA.HI.X.SX32 R2, R168, R4, 0x1, P1 ;  /* 0x00000004a8027211 */ /* 0x000fc600008f0eff */
[----:B------:R-:W-:Y:S01]  /*12a70*/  STL [R1+0x10], R10 ;  /* 0x0000100a01007387 */ /* 0x000fe20000100800 */
[----:B------:R-:W-:-:S03]  /*12a80*/  LEA.HI.X.SX32 R186, R170, R4, 0x1, P4 ;  /* 0x00000004aaba7211 */ /* 0x000fc600020f0eff */
[----:B------:R-:W-:Y:S04]  /*12a90*/  STL [R1+0xc], R9 ;  /* 0x00000c0901007387 */ /* 0x000fe80000100800 */
[----:B------:R-:W-:Y:S04]  /*12aa0*/  STL [R1+0x8], R8 ;  /* 0x0000080801007387 */ /* 0x000fe80000100800 */
[----:B------:R-:W2:Y:S01]  /*12ab0*/  LDL.LU R60, [R1+0x144] ;  /* 0x00014400013c7983 */ /* 0x000ea20000300800 */
[----:B------:R-:W-:-:S03]  /*12ac0*/  SHF.L.U64.HI R123, R124, 0x2, R161 ;  /* 0x000000027c7b7819 */ /* 0x000fc600000102a1 */
[----:B------:R-:W-:Y:S01]  /*12ad0*/  STL [R1+0x4], R7 ;  /* 0x0000040701007387 */ /* 0x000fe20000100800 */
[----:B------:R-:W-:-:S03]  /*12ae0*/  SHF.L.U64.HI R125, R126, 0x2, R163 ;  /* 0x000000027e7d7819 */ /* 0x000fc600000102a3 */
[----:B------:R-:W3:Y:S01]  /*12af0*/  LDL R62, [R1+0x148] ;  /* 0x00014800013e7983 */ /* 0x000ee20000100800 */
[----:B------:R-:W-:-:S03]  /*12b00*/  SHF.L.U64.HI R161, R162, 0x2, R2 ;  /* 0x00000002a2a17819 */ /* 0x000fc60000010202 */
[----:B------:R1:W-:Y:S01]  /*12b10*/  STL [R1], R6 ;  /* 0x0000000601007387 */ /* 0x0003e20000100800 */
[----:B------:R-:W-:-:S03]  /*12b20*/  SHF.L.U64.HI R163, R164, 0x2, R186 ;  /* 0x00000002a4a37819 */ /* 0x000fc600000102ba */
[----:B------:R-:W4:Y:S04]  /*12b30*/  LDL.LU R64, [R1+0x14c] ;  /* 0x00014c0001407983 */ /* 0x000f280000300800 */
[----:B------:R-:W2:Y:S04]  /*12b40*/  LDL.LU R66, [R1+0x150] ;  /* 0x0001500001427983 */ /* 0x000ea80000300800 */
[----:B------:R-:W2:Y:S04]  /*12b50*/  LDL.LU R2, [R1+0x2ec] ;  /* 0x0002ec0001027983 */ /* 0x000ea80000300800 */
[----:B------:R-:W2:Y:S01]  /*12b60*/  LDL.LU R186, [R1+0x2e8] ;  /* 0x0002e80001ba7983 */ /* 0x000ea20000300800 */
[----:B------:R-:W-:-:S02]  /*12b70*/  IADD3 R166, P5, PT, R76, R172, RZ ;  /* 0x000000ac4ca67210 */ /* 0x000fc40007fbe0ff */
[----:B------:R-:W-:Y:S02]  /*12b80*/  IADD3 R168, P1, PT, R76, R178, RZ ;  /* 0x000000b24ca87210 */ /* 0x000fe40007f3e0ff */
[----:B------:R-:W-:Y:S02]  /*12b90*/  LEA.HI.X.SX32 R73, R172, R4, 0x1, P5 ;  /* 0x00000004ac497211 */ /* 0x000fe400028f0eff */
[C---:B------:R-:W-:Y:S02]  /*12ba0*/  IADD3 R170, P4, PT, R76.reuse, R176, RZ ;  /* 0x000000b04caa7210 */ /* 0x040fe40007f9e0ff */
[----:B------:R-:W-:Y:S02]  /*12bb0*/  IADD3 R172, P5, PT, R76, R174, RZ ;  /* 0x000000ae4cac7210 */ /* 0x000fe40007fbe0ff */
[-C--:B------:R-:W-:Y:S02]  /*12bc0*/  LEA.HI.X.SX32 R72, R178, R4.reuse, 0x1, P1 ;  /* 0x00000004b2487211 */ /* 0x080fe400008f0eff */
[----:B------:R-:W-:-:S02]  /*12bd0*/  LEA.HI.X.SX32 R74, R176, R4, 0x1, P4 ;  /* 0x00000004b04a7211 */ /* 0x000fc400020f0eff */
[----:B------:R-:W-:Y:S02]  /*12be0*/  LEA.HI.X.SX32 R77, R174, R4, 0x1, P5 ;  /* 0x00000004ae4d7211 */ /* 0x000fe400028f0eff */
[C---:B------:R-:W-:Y:S02]  /*12bf0*/  IADD3 R174, P1, PT, R76.reuse, R180, RZ ;  /* 0x000000b44cae7210 */ /* 0x040fe40007f3e0ff */
[C---:B------:R-:W-:Y:S02]  /*12c00*/  IADD3 R176, P4, PT, R76.reuse, R182, RZ ;  /* 0x000000b64cb07210 */ /* 0x040fe40007f9e0ff */
[----:B------:R-:W-:Y:S01]  /*12c10*/  IADD3 R178, P5, PT, R76, R184, RZ ;  /* 0x000000b84cb27210 */ /* 0x000fe20007fbe0ff */
[----:B------:R-:W-:Y:S01]  /*12c20*/  VIADD R75, R75, 0x3f ;  /* 0x0000003f4b4b7836 */ /* 0x000fe20000000000 */
[-C--:B------:R-:W-:Y:S02]  /*12c30*/  LEA.HI.X.SX32 R71, R180, R4.reuse, 0x1, P1 ;  /* 0x00000004b4477211 */ /* 0x080fe400008f0eff */
[----:B------:R-:W-:-:S02]  /*12c40*/  LEA.HI.X.SX32 R70, R182, R4, 0x1, P4 ;  /* 0x00000004b6467211 */ /* 0x000fc400020f0eff */
[----:B------:R-:W-:Y:S02]  /*12c50*/  LEA.HI.X.SX32 R69, R184, R4, 0x1, P5 ;  /* 0x00000004b8457211 */ /* 0x000fe400028f0eff */
[C---:B------:R-:W-:Y:S02]  /*12c60*/  IADD3 R148, P6, PT, R76.reuse, R185, RZ ;  /* 0x000000b94c947210 */ /* 0x040fe40007fde0ff */
[C---:B------:R-:W-:Y:S02]  /*12c70*/  IADD3 R180, P1, PT, R76.reuse, R68, RZ ;  /* 0x000000444cb47210 */ /* 0x040fe40007f3e0ff */
[C---:B------:R-:W-:Y:S02]  /*12c80*/  IADD3 R182, P4, PT, R76.reuse, R3, RZ ;  /* 0x000000034cb67210 */ /* 0x040fe40007f9e0ff */
[----:B------:R-:W-:Y:S02]  /*12c90*/  IADD3 R184, P5, PT, R76, R0, RZ ;  /* 0x000000004cb87210 */ /* 0x000fe40007fbe0ff */
[----:B------:R-:W-:-:S02]  /*12ca0*/  LEA.HI.X.SX32 R185, R185, R4, 0x1, P6 ;  /* 0x00000004b9b97211 */ /* 0x000fc400030f0eff */
[-C--:B------:R-:W-:Y:S02]  /*12cb0*/  LEA.HI.X.SX32 R68, R68, R4.reuse, 0x1, P1 ;  /* 0x0000000444447211 */ /* 0x080fe400008f0eff */
[-C--:B------:R-:W-:Y:S02]  /*12cc0*/  LEA.HI.X.SX32 R3, R3, R4.reuse, 0x1, P4 ;  /* 0x0000000403037211 */ /* 0x080fe400020f0eff */
[----:B------:R-:W-:Y:S02]  /*12cd0*/  LEA.HI.X.SX32 R0, R0, R4, 0x1, P5 ;  /* 0x0000000400007211 */ /* 0x000fe400028f0eff */
[----:B------:R-:W-:Y:S02]  /*12ce0*/  SHF.L.U64.HI R76, R76, 0x2, R4 ;  /* 0x000000024c4c7819 */ /* 0x000fe40000010204 */
[----:B------:R-:W-:-:S04]  /*12cf0*/  SHF.R.S32.HI R4, RZ, 0x1f, R75 ;  /* 0x0000001fff047819 */ /* 0x000fc8000001144b */
[----:B------:R-:W-:Y:S02]  /*12d00*/  LEA.HI R4, R4, R75, RZ, 0x6 ;  /* 0x0000004b04047211 */ /* 0x000fe400078f30ff */
[----:B------:R-:W-:Y:S01]  /*12d10*/  SHF.L.U64.HI R109, R110, 0x2, R147 ;  /* 0x000000026e6d7819 */ /* 0x000fe20000010293 */
[C---:B------:R-:W-:Y:S01]  /*12d20*/  IMAD.SHL.U32 R78, R5.reuse, 0x4, RZ ;  /* 0x00000004054e7824 */ /* 0x040fe200078e00ff */
[----:B------:R-:W-:Y:S01]  /*12d30*/  SHF.L.U64.HI R147, R148, 0x2, R185 ;  /* 0x0000000294937819 */ /* 0x000fe200000102b9 */
[----:B------:R-:W1:Y:S01]  /*12d40*/  LDC R75, c[0x0][0x3a0] ;  /* 0x0000e800ff4b7b82 */ /* 0x000e620000000800 */
[----:B------:R-:W-:Y:S02]  /*12d50*/  SHF.R.S32.HI R4, RZ, 0x6, R4 ;  /* 0x00000006ff047819 */ /* 0x000fe40000011404 */
[----:B------:R-:W-:Y:S02]  /*12d60*/  SHF.L.U64.HI R127, R128, 0x2, R165 ;  /* 0x00000002807f7819 */ /* 0x000fe400000102a5 */
[----:B------:R-:W-:-:S02]  /*12d70*/  SHF.L.U64.HI R189, R5, 0x2, R189 ;  /* 0x0000000205bd7819 */ /* 0x000fc400000102bd */
[----:B------:R-:W-:Y:S02]  /*12d80*/  SHF.L.U64.HI R129, R130, 0x2, R167 ;  /* 0x0000000282817819 */ /* 0x000fe400000102a7 */
[----:B------:R-:W-:Y:S02]  /*12d90*/  SHF.L.U64.HI R165, R166, 0x2, R73 ;  /* 0x00000002a6a57819 */ /* 0x000fe40000010249 */
[----:B------:R-:W-:Y:S01]  /*12da0*/  SHF.L.U64.HI R131, R132, 0x2, R169 ;  /* 0x0000000284837819 */ /* 0x000fe200000102a9 */
[----:B------:R1:W5:Y:S01]  /*12db0*/  LDL.LU R73, [R1+0x2e4] ;  /* 0x0002e40001497983 */ /* 0x0003620000300800 */
[----:B------:R-:W-:Y:S02]  /*12dc0*/  SHF.L.U64.HI R167, R168, 0x2, R72 ;  /* 0x00000002a8a77819 */ /* 0x000fe40000010248 */
[----:B------:R-:W-:Y:S01]  /*12dd0*/  VIMNMX R5, PT, PT, R4, 0x2, !PT ;  /* 0x0000000204057848 */ /* 0x000fe20007fe0100 */
[----:B------:R1:W5:Y:S01]  /*12de0*/  LDL.LU R72, [R1+0x2e0] ;  /* 0x0002e00001487983 */ /* 0x0003620000300800 */
[----:B------:R-:W-:-:S02]  /*12df0*/  SHF.L.U64.HI R133, R134, 0x2, R171 ;  /* 0x0000000286857819 */ /* 0x000fc400000102ab */
[----:B------:R-:W-:Y:S02]  /*12e00*/  SHF.L.U64.HI R169, R170, 0x2, R74 ;  /* 0x00000002aaa97819 */ /* 0x000fe4000001024a */
[----:B------:R-:W-:Y:S01]  /*12e10*/  SHF.L.U64.HI R135, R136, 0x2, R173 ;  /* 0x0000000288877819 */ /* 0x000fe200000102ad */
[----:B------:R1:W5:Y:S01]  /*12e20*/  LDL.LU R74, [R1+0x2dc] ;  /* 0x0002dc00014a7983 */ /* 0x0003620000300800 */
[----:B------:R-:W-:Y:S02]  /*12e30*/  SHF.L.U64.HI R171, R172, 0x2, R77 ;  /* 0x00000002acab7819 */ /* 0x000fe4000001024d */
[----:B------:R-:W-:Y:S01]  /*12e40*/  SHF.L.U64.HI R137, R138, 0x2, R175 ;  /* 0x000000028a897819 */ /* 0x000fe200000102af */
[----:B------:R1:W5:Y:S01]  /*12e50*/  LDL.LU R77, [R1+0x2d8] ;  /* 0x0002d800014d7983 */ /* 0x0003620000300800 */
[----:B------:R-:W-:Y:S01]  /*12e60*/  SHF.L.U64.HI R173, R174, 0x2, R71 ;  /* 0x00000002aead7819 */ /* 0x000fe20000010247 */
[----:B------:R-:W-:Y:S01]  /*12e70*/  VIADD R5, R5, 0xffffffff ;  /* 0xffffffff05057836 */ /* 0x000fe20000000000 */
[----:B------:R-:W-:Y:S01]  /*12e80*/  SHF.L.U64.HI R139, R140, 0x2, R177 ;  /* 0x000000028c8b7819 */ /* 0x000fe200000102b1 */
[----:B------:R1:W5:Y:S01]  /*12e90*/  LDL.LU R71, [R1+0x2d4] ;  /* 0x0002d40001477983 */ /* 0x0003620000300800 */
[----:B------:R-:W-:-:S02]  /*12ea0*/  SHF.L.U64.HI R175, R176, 0x2, R70 ;  /* 0x00000002b0af7819 */ /* 0x000fc40000010246 */
[----:B------:R-:W-:Y:S01]  /*12eb0*/  SHF.L.U64.HI R141, R142, 0x2, R179 ;  /* 0x000000028e8d7819 */ /* 0x000fe200000102b3 */
[----:B------:R1:W5:Y:S01]  /*12ec0*/  LDL.LU R70, [R1+0x2d0] ;  /* 0x0002d00001467983 */ /* 0x0003620000300800 */
[----:B------:R-:W-:Y:S02]  /*12ed0*/  SHF.L.U64.HI R177, R178, 0x2, R69 ;  /* 0x00000002b2b17819 */ /* 0x000fe40000010245 */
[----:B------:R-:W-:Y:S01]  /*12ee0*/  SHF.L.U64.HI R107, R108, 0x2, R145 ;  /* 0x000000026c6b7819 */ /* 0x000fe20000010291 */
[----:B------:R1:W5:Y:S01]  /*12ef0*/  LDL.LU R69, [R1+0x2cc] ;  /* 0x0002cc0001457983 */ /* 0x0003620000300800 */
[----:B------:R-:W-:Y:S02]  /*12f00*/  SHF.L.U64.HI R143, R144, 0x2, R181 ;  /* 0x00000002908f7819 */ /* 0x000fe400000102b5 */
[----:B------:R-:W-:Y:S02]  /*12f10*/  SHF.L.U64.HI R179, R180, 0x2, R68 ;  /* 0x00000002b4b37819 */ /* 0x000fe40000010244 */
[----:B------:R-:W-:Y:S01]  /*12f20*/  SHF.L.U64.HI R145, R146, 0x2, R183 ;  /* 0x0000000292917819 */ /* 0x000fe200000102b7 */
[----:B------:R1:W5:Y:S01]  /*12f30*/  LDL.LU R68, [R1+0x2c8] ;  /* 0x0002c80001447983 */ /* 0x0003620000300800 */
[----:B------:R-:W-:-:S02]  /*12f40*/  SHF.L.U64.HI R181, R182, 0x2, R3 ;  /* 0x00000002b6b57819 */ /* 0x000fc40000010203 */
[----:B------:R-:W-:Y:S01]  /*12f50*/  SHF.L.U64.HI R183, R184, 0x2, R0 ;  /* 0x00000002b8b77819 */ /* 0x000fe20000010200 */
[----:B------:R1:W5:Y:S04]  /*12f60*/  LDL.LU R3, [R1+0x2c4] ;  /* 0x0002c40001037983 */ /* 0x0003680000300800 */
[----:B------:R2:W5:Y:S04]  /*12f70*/  LDL.LU R0, [R1+0x2c0] ;  /* 0x0002c00001007983 */ /* 0x0005680000300800 */
[----:B------:R2:W-:Y:S01]  /*12f80*/  STL [R1+0x144], R5 ;  /* 0x0001440501007387 */ /* 0x0005e20000100800 */
[----:B------:R-:W-:Y:S01]  /*12f90*/  SHF.L.U64.HI R111, R112, 0x2, R149 ;  /* 0x00000002706f7819 */ /* 0x000fe20000010295 */
[----:B-1----:R-:W-:Y:S01]  /*12fa0*/  VIADD R6, R4, 0xfffffffb ;  /* 0xfffffffb04067836 */ /* 0x002fe20000000000 */
[----:B------:R-:W-:-:S02]  /*12fb0*/  SHF.L.U64.HI R113, R114, 0x2, R151 ;  /* 0x0000000272717819 */ /* 0x000fc40000010297 */
[----:B------:R-:W-:Y:S02]  /*12fc0*/  SHF.L.U64.HI R115, R116, 0x2, R153 ;  /* 0x0000000274737819 */ /* 0x000fe40000010299 */
[----:B------:R-:W-:Y:S02]  /*12fd0*/  SHF.L.U64.HI R117, R118, 0x2, R155 ;  /* 0x0000000276757819 */ /* 0x000fe4000001029b */
[----:B------:R-:W-:Y:S02]  /*12fe0*/  SHF.L.U64.HI R119, R120, 0x2, R157 ;  /* 0x0000000278777819 */ /* 0x000fe4000001029d */
[----:B------:R-:W-:Y:S01]  /*12ff0*/  SHF.L.U64.HI R121, R122, 0x2, R159 ;  /* 0x000000027a797819 */ /* 0x000fe2000001029f */
[----:B------:R-:W-:Y:S01]  /*13000*/  VIADD R75, R75, 0xfffffec0 ;  /* 0xfffffec04b4b7836 */ /* 0x000fe20000000000 */
[----:B------:R-:W-:Y:S01]  /*13010*/  SHF.L.U64.HI R251, R250, 0x2, R251 ;  /* 0x00000002fafb7819 */ /* 0x000fe200000102fb */
[----:B------:R-:W-:Y:S01]  /*13020*/  IMAD.SHL.U32 R252, R252, 0x4, RZ ;  /* 0x00000004fcfc7824 */ /* 0x000fe200078e00ff */
        /* <DEDUP_REMOVED lines=91> */
[----:B------:R-:W-:-:S02]  /*135e0*/  IMAD.SHL.U32 R108, R108, 0x4, RZ ;  /* 0x000000046c6c7824 */ /* 0x000fc400078e00ff */
[----:B------:R-:W-:Y:S02]  /*135f0*/  IMAD.SHL.U32 R110, R110, 0x4, RZ ;  /* 0x000000046e6e7824 */ /* 0x000fe400078e00ff */
[----:B------:R-:W-:Y:S02]  /*13600*/  IMAD.SHL.U32 R112, R112, 0x4, RZ ;  /* 0x0000000470707824 */ /* 0x000fe400078e00ff */
[----:B------:R-:W-:Y:S02]  /*13610*/  IMAD.SHL.U32 R114, R114, 0x4, RZ ;  /* 0x0000000472727824 */ /* 0x000fe400078e00ff */
[----:B------:R-:W-:Y:S02]  /*13620*/  IMAD.SHL.U32 R116, R116, 0x4, RZ ;  /* 0x0000000474747824 */ /* 0x000fe400078e00ff */
[----:B------:R-:W-:Y:S02]  /*13630*/  IMAD.SHL.U32 R118, R118, 0x4, RZ ;  /* 0x0000000476767824 */ /* 0x000fe400078e00ff */
        /* <DEDUP_REMOVED lines=18> */
[----:B------:R-:W-:Y:S01]  /*13760*/  IMAD.SHL.U32 R164, R164, 0x4, RZ ;  /* 0x00000004a4a47824 */ /* 0x000fe200078e00ff */
[----:B--2---:R-:W-:-:S02]  /*13770*/  SHF.L.U64.HI R185, R186, 0x2, R2 ;  /* 0x00000002bab97819 */ /* 0x004fc40000010202 */
[----:B------:R-:W1:Y:S01]  /*13780*/  S2R R2, SR_TID.X ;  /* 0x0000000000027919 */ /* 0x000e620000002100 */
[C---:B------:R-:W-:Y:S01]  /*13790*/  SHF.L.U64.HI R153, R154.reuse, 0x2, R60 ;  /* 0x000000029a997819 */ /* 0x040fe2000001023c */
[----:B------:R-:W-:Y:S01]  /*137a0*/  IMAD.SHL.U32 R154, R154, 0x4, RZ ;  /* 0x000000049a9a7824 */ /* 0x000fe200078e00ff */
[C---:B---3--:R-:W-:Y:S01]  /*137b0*/  SHF.L.U64.HI R155, R156.reuse, 0x2, R62 ;  /* 0x000000029c9b7819 */ /* 0x048fe2000001023e */
[----:B------:R-:W-:Y:S01]  /*137c0*/  IMAD.SHL.U32 R156, R156, 0x4, RZ ;  /* 0x000000049c9c7824 */ /* 0x000fe200078e00ff */
[C---:B----4-:R-:W-:Y:S01]  /*137d0*/  SHF.L.U64.HI R157, R158.reuse, 0x2, R64 ;  /* 0x000000029e9d7819 */ /* 0x050fe20000010240 */
[----:B------:R-:W-:Y:S01]  /*137e0*/  IMAD.SHL.U32 R158, R158, 0x4, RZ ;  /* 0x000000049e9e7824 */ /* 0x000fe200078e00ff */
[C---:B------:R-:W-:Y:S01]  /*137f0*/  SHF.L.U64.HI R159, R160.reuse, 0x2, R66 ;  /* 0x00000002a09f7819 */ /* 0x040fe20000010242 */
        /* <DEDUP_REMOVED lines=11> */
[----:B------:R-:W-:Y:S01]  /*138b0*/  IMAD.SHL.U32 R186, R186, 0x4, RZ ;  /* 0x00000004baba7824 */ /* 0x000fe200078e00ff */
[----:B-1----:R-:W-:Y:S01]  /*138c0*/  LOP3.LUT R2, R2, 0x7f, RZ, 0xc0, !PT ;  /* 0x0000007f02027812 */ /* 0x002fe200078ec0ff */
[----:B------:R-:W-:Y:S02]  /*138d0*/  IMAD.MOV.U32 R4, RZ, RZ, RZ ;  /* 0x000000ffff047224 */ /* 0x000fe400078e00ff */
[----:B------:R-:W-:Y:S01]  /*138e0*/  IMAD.MOV.U32 R187, RZ, RZ, RZ ;  /* 0x000000ffffbb7224 */ /* 0x000fe200078e00ff */
[----:B------:R-:W-:Y:S01]  /*138f0*/  UMOV UR28, 0x1 ;  /* 0x00000001001c7882 */ /* 0x000fe20000000000 */
[----:B------:R-:W-:Y:S01]  /*13900*/  UMOV UR29, 0x4 ;  /* 0x00000004001d7882 */ /* 0x000fe20000000000 */
[----:B------:R-:W-:Y:S01]  /*13910*/  UMOV UR5, URZ ;  /* 0x000000ff00057c82 */ /* 0x000fe20008000000 */
[----:B------:R-:W-:Y:S01]  /*13920*/  UMOV UR6, URZ ;  /* 0x000000ff00067c82 */ /* 0x000fe20008000000 */
[----:B------:R-:W-:-:S05]  /*13930*/  UMOV UR7, URZ ;  /* 0x000000ff00077c82 */ /* 0x000fca0008000000 */
.L_x_11:
[----:B------:R-:W-:Y:S01]  /*13940*/  IMAD.U32 R4, R4, -0x80000000, RZ ;  /* 0x8000000004047824 */ /* 0x000fe200078e00ff */
[----:B------:R-:W-:-:S03]  /*13950*/  UIADD3 UR6, UPT, UPT, UR6, 0x1, URZ ;  /* 0x0000000106067890 */ /* 0x000fc6000fffe0ff */
[----:B------:R-:W1:Y:S01]  /*13960*/  SYNCS.PHASECHK.TRANS64.TRYWAIT P1, [UR8], R4 ;  /* 0x00000004ff0075a7 */ /* 0x000e620008021108 */
[----:B------:R-:W-:-:S04]  /*13970*/  UISETP.GT.AND UP1, UPT, UR6, 0x3, UPT ;  /* 0x000000030600788c */ /* 0x000fc8000bf24270 */
[----:B------:R-:W-:-:S04]  /*13980*/  USEL UR6, UR6, URZ, !UP1 ;  /* 0x000000ff06067287 */ /* 0x000fc8000c800000 */
[----:B------:R-:W-:Y:S01]  /*13990*/  ULEA UR4, UR6, UR10, 0xf ;  /* 0x0000000a06047291 */ /* 0x000fe2000f8e78ff */
[----:B-1----:R-:W-:Y:S11]  /*139a0*/  @!P1 BRA `(.L_x_9) ;  /* 0x0000007000109947 */ /* 0x002ff60003800000 */
.L_x_17:
[----:B------:R-:W-:-:S04]  /*139b0*/  DEPBAR.LE SB0, 0x6 ;  /* 0x000081800000791a */ /* 0x000fc80000000000 */
[----:B------:R-:W-:Y:S01]  /*139c0*/  LEA R188, R2, UR4, 0x8 ;  /* 0x0000000402bc7c11 */ /* 0x000fe2000f8e40ff */
[----:B------:R-:W-:Y:S01]  /*139d0*/  BAR.SYNC.DEFER_BLOCKING 0x0 ;  /* 0x0000000000007b1d */ /* 0x000fe20000010000 */
[----:B------:R-:W-:Y:S02]  /*139e0*/  UIADD3 UR5, UPT, UPT, UR5, 0x1, URZ ;  /* 0x0000000105057890 */ /* 0x000fe4000fffe0ff */
[----:B------:R-:W-:Y:S02]  /*139f0*/  ULEA UR8, UR28, UR10, 0x3 ;  /* 0x0000000a1c087291 */ /* 0x000fe4000f8e18ff */
[----:B------:R-:W-:Y:S02]  /*13a00*/  UISETP.GT.AND UP1, UPT, UR5, 0x4, UPT ;  /* 0x000000040500788c */ /* 0x000fe4000bf24270 */
[----:B------:R-:W-:Y:S02]  /*13a10*/  UIADD3 UR8, UPT, UPT, UR8, 0x48000, URZ ;  /* 0x0004800008087890 */ /* 0x000fe4000fffe0ff */
[----:B------:R-:W-:Y:S01]  /*13a20*/  USEL UR5, UR5, URZ, !UP1 ;  /* 0x000000ff05057287 */ /* 0x000fe2000c800000 */
[----:B------:R-:W-:Y:S01]  /*13a30*/  UMOV UR4, UR7 ;  /* 0x0000000700047c82 */ /* 0x000fe20008000000 */
        /* <DEDUP_REMOVED lines=16> */
[----:B-1----:R1:W-:Y:S01]  /*13b40*/  STTM.x64 tmem[UR12+0x80], R4 ;  /* 0x00008004000079ed */ /* 0x0023e2000834000c */
[----:B------:R-:W2:Y:S02]  /*13b50*/  FENCE.VIEW.ASYNC.T ;  /* 0x00000000000073c6 */ /* 0x000ea40000000200 */
[----:B--2---:R-:W-:Y:S06]  /*13b60*/  BAR.SYNC.DEFER_BLOCKING 0x0 ;  /* 0x0000000000007b1d */ /* 0x004fec0000010000 */
[----:B------:R-:W-:Y:S05]  /*13b70*/  @P0 BRA `(.L_x_10) ;  /* 0x0000000000d80947 */ /* 0x000fea0003800000 */
[----:B------:R-:W-:Y:S01]  /*13b80*/  ULEA UR9, UR5, UR10, 0xf ;  /* 0x0000000a05097291 */ /* 0x000fe2000f8e78ff */
[----:B------:R-:W-:Y:S01]  /*13b90*/  UMOV UR7, URZ ;  /* 0x000000ff00077c82 */ /* 0x000fe20008000000 */
[----:B------:R-:W-:Y:S02]  /*13ba0*/  UIADD3 UR30, UPT, UPT, UR11, 0x88, URZ ;  /* 0x000000880b1e7890 */ /* 0x000fe4000fffe0ff */
[----:B------:R-:W-:Y:S02]  /*13bb0*/  USHF.R.U32.HI UR9, URZ, 0x4, UR9 ;  /* 0x00000004ff097899 */ /* 0x000fe40008011609 */
[----:B------:R-:W-:Y:S02]  /*13bc0*/  UIADD3 UR31, UPT, UPT, UR11, 0x90, URZ ;  /* 0x000000900b1f7890 */ /* 0x000fe4000fffe0ff */
[----:B------:R-:W-:Y:S02]  /*13bd0*/  USGXT.U32 UR18, UR9, 0xe ;  /* 0x0000000e0912789a */ /* 0x000fe40008000000 */
[----:B------:R-:W-:-:S02]  /*13be0*/  UIADD3 UR46, UPT, UPT, UR11, 0x98, URZ ;  /* 0x000000980b2e7890 */ /* 0x000fc4000fffe0ff */
[----:B------:R-:W-:Y:S02]  /*13bf0*/  UIADD3 UR20, UP1, UPT, UR18, 0x2, URZ ;  /* 0x0000000212147890 */ /* 0x000fe4000ff3e0ff */
[----:B------:R-:W-:Y:S02]  /*13c00*/  UIADD3 UR47, UPT, UPT, UR11, 0xa0, URZ ;  /* 0x000000a00b2f7890 */ /* 0x000fe4000fffe0ff */
[----:B------:R-:W-:Y:S02]  /*13c10*/  UIADD3.X UR21, UPT, UPT, UR7, 0x40004040, URZ, UP1, !UPT ;  /* 0x4000404007157890 */ /* 0x000fe40008ffe4ff */
[----:B------:R-:W-:Y:S02]  /*13c20*/  UIADD3 UR38, UP1, UPT, UR20, 0x2, URZ ;  /* 0x0000000214267890 */ /* 0x000fe4000ff3e0ff */
[----:B------:R-:W-:Y:S02]  /*13c30*/  UIADD3 UR40, UP2, UPT, UR20, 0x4, URZ ;  /* 0x0000000414287890 */ /* 0x000fe4000ff5e0ff */
[----:B------:R-:W-:-:S02]  /*13c40*/  UIADD3 UR42, UP3, UPT, UR20, 0x3fe, URZ ;  /* 0x000003fe142a7890 */ /* 0x000fc4000ff7e0ff */
[----:B------:R-:W-:Y:S02]  /*13c50*/  UIADD3 UR44, UP4, UPT, UR20, 0x400, URZ ;  /* 0x00000400142c7890 */ /* 0x000fe4000ff9e0ff */
[----:B------:R-:W-:Y:S02]  /*13c60*/  UIADD3 UR22, UP5, UPT, UR20, 0x402, URZ ;  /* 0x0000040214167890 */ /* 0x000fe4000ffbe0ff */
[----:B------:R-:W-:Y:S02]  /*13c70*/  UIADD3.X UR39, UPT, UPT, UR21, URZ, URZ, UP1, !UPT ;  /* 0x000000ff15277290 */ /* 0x000fe40008ffe4ff */
[----:B------:R-:W-:Y:S02]  /*13c80*/  UIADD3 UR24, UP6, UPT, UR20, 0x404, URZ ;  /* 0x0000040414187890 */ /* 0x000fe4000ffde0ff */
[----:B------:R-:W-:Y:S02]  /*13c90*/  UIADD3.X UR41, UPT, UPT, UR21, URZ, URZ, UP2, !UPT ;  /* 0x000000ff15297290 */ /* 0x000fe400097fe4ff */
[----:B------:R-:W-:-:S02]  /*13ca0*/  UIADD3.X UR43, UPT, UPT, UR21, URZ, URZ, UP3, !UPT ;  /* 0x000000ff152b7290 */ /* 0x000fc40009ffe4ff */
[----:B------:R-:W-:Y:S02]  /*13cb0*/  UIADD3 UR48, UPT, UPT, UR11, 0xa8, URZ ;  /* 0x000000a80b307890 */ /* 0x000fe4000fffe0ff */
[----:B------:R-:W-:Y:S02]  /*13cc0*/  UIADD3.X UR45, UPT, UPT, UR21, URZ, URZ, UP4, !UPT ;  /* 0x000000ff152d7290 */ /* 0x000fe4000a7fe4ff */
[----:B------:R-:W-:Y:S02]  /*13cd0*/  UIADD3 UR49, UPT, UPT, UR11, 0xb0, URZ ;  /* 0x000000b00b317890 */ /* 0x000fe4000fffe0ff */
[----:B------:R-:W-:Y:S01]  /*13ce0*/  UIADD3.X UR23, UPT, UPT, UR21, URZ, URZ, UP5, !UPT ;  /* 0x000000ff15177290 */ /* 0x000fe2000affe4ff */
[----:B------:R-:W-:Y:S01]  /*13cf0*/  UMOV UR14, 0x0 ;  /* 0x00000000000e7882 */ /* 0x000fe20000000000 */
[----:B------:R-:W-:Y:S01]  /*13d00*/  UMOV UR15, 0x8200910 ;  /* 0x08200910000f7882 */ /* 0x000fe20000000000 */
[----:B------:R-:W-:Y:S01]  /*13d10*/  UIADD3 UR54, UPT, UPT, UR11, 0xb8, URZ ;  /* 0x000000b80b367890 */ /* 0x000fe2000fffe0ff */
[----:B------:R-:W-:Y:S01]  /*13d20*/  UMOV UR19, 0x40004040 ;  /* 0x4000404000137882 */ /* 0x000fe20000000000 */
[----:B------:R-:W-:Y:S01]  /*13d30*/  UIADD3.X UR25, UPT, UPT, UR21, URZ, URZ, UP6, !UPT ;  /* 0x000000ff15197290 */ /* 0x000fe2000b7fe4ff */
[----:B------:R2:W-:Y:S01]  /*13d40*/  UTCHMMA tmem[UR13], gdesc[UR18], tmem[UR11], tmem[UR14], idesc[UR15], UPT ;  /* 0x00ff0e120d0079ea */ /* 0x0005e2000b80000b */
[----:B------:R-:W-:Y:S01]  /*13d50*/  UMOV UR16, 0x0 ;  /* 0x0000000000107882 */ /* 0x000fe20000000000 */
[----:B------:R-:W-:Y:S01]  /*13d60*/  UMOV UR17, 0x8200910 ;  /* 0x0820091000117882 */ /* 0x000fe20000000000 */
[----:B------:R-:W-:Y:S01]  /*13d70*/  UMOV UR32, 0x0 ;  /* 0x0000000000207882 */ /* 0x000fe20000000000 */
[----:B------:R-:W-:Y:S01]  /*13d80*/  UMOV UR33, 0x8200910 ;  /* 0x0820091000217882 */ /* 0x000fe20000000000 */
        /* <DEDUP_REMOVED lines=11> */
[----:B------:R-:W-:Y:S01]  /*13e40*/  UMOV UR9, URZ ;  /* 0x000000ff00097c82 */ /* 0x000fe20008000000 */
[----:B------:R2:W-:Y:S01]  /*13e50*/  UTCHMMA tmem[UR47], gdesc[UR42], tmem[UR11], tmem[UR36], idesc[UR37], UPT ;  /* 0x00ff242a2f0079ea */ /* 0x0005e2000b80000b */
[----:B------:R-:W-:Y:S01]  /*13e60*/  UMOV UR56, 0x0 ;  /* 0x0000000000387882 */ /* 0x000fe20000000000 */
[----:B------:R-:W-:Y:S01]  /*13e70*/  UMOV UR57, 0x8200910 ;  /* 0x0820091000397882 */ /* 0x000fe20000000000 */
[----:B------:R2:W-:Y:S01]  /*13e80*/  UTCHMMA tmem[UR48], gdesc[UR44], tmem[UR11], tmem[UR50], idesc[UR51], UPT ;  /* 0x00ff322c300079ea */ /* 0x0005e2000b80000b */
[----:B------:R-:W-:Y:S01]  /*13e90*/  UMOV UR7, UR8 ;  /* 0x0000000800077c82 */ /* 0x000fe20008000000 */
[----:B------:R2:W-:Y:S01]  /*13ea0*/  UTCHMMA tmem[UR49], gdesc[UR22], tmem[UR11], tmem[UR52], idesc[UR53], UPT ;  /* 0x00ff3416310079ea */ /* 0x0005e2000b80000b */
[----:B------:R2:W-:Y:S01]  /*13eb0*/  UTCHMMA tmem[UR54], gdesc[UR24], tmem[UR11], tmem[UR56], idesc[UR57], UPT ;  /* 0x00ff3818360079ea */ /* 0x0005e2000b80000b */
[----:B------:R2:W-:Y:S01]  /*13ec0*/  UTCBAR [UR7], URZ ;  /* 0x000000ff070073e9 */ /* 0x0005e200080000ff */
[----:B------:R-:W-:Y:S01]  /*13ed0*/  NOP ;  /* 0x0000000000007918 */ /* 0x000fe20000000000 */
.L_x_10:
[----:B-1----:R-:W1:Y:S01]  /*13ee0*/  LDC R5, c[0x0][0x3a0] ;  /* 0x0000e800ff057b82 */ /* 0x002e620000000800 */
[----:B------:R-:W-:Y:S01]  /*13ef0*/  ISETP.GT.AND P4, PT, R75, RZ, PT ;  /* 0x000000ff4b00720c */ /* 0x000fe20003f84270 */
[----:B------:R-:W3:Y:S04]  /*13f00*/  LDL R26, [R1+0x4] ;  /* 0x00000400011a7983 */ /* 0x000ee80000100800 */
[----:B------:R-:W4:Y:S04]  /*13f10*/  LDL R25, [R1+0x8] ;  /* 0x0000080001197983 */ /* 0x000f280000100800 */
[----:B--2---:R-:W2:Y:S04]  /*13f20*/  LDL R24, [R1+0x24] ;  /* 0x0000240001187983 */ /* 0x004ea80000100800 */
[----:B------:R-:W2:Y:S04]  /*13f30*/  LDL R23, [R1+0x28] ;  /* 0x0000280001177983 */ /* 0x000ea80000100800 */
[----:B------:R-:W2:Y:S04]  /*13f40*/  LDL R22, [R1+0x44] ;  /* 0x0000440001167983 */ /* 0x000ea80000100800 */
[----:B------:R-:W2:Y:S01]  /*13f50*/  LDL R21, [R1+0x48] ;  /* 0x0000480001157983 */ /* 0x000ea20000100800 */
[----:B-1----:R-:W-:-:S03]  /*13f60*/  VIADD R5, R5, 0x3f ;  /* 0x0000003f05057836 */ /* 0x002fc60000000000 */
[----:B------:R-:W2:Y:S02]  /*13f70*/  LDL R20, [R1+0x64] ;  /* 0x0000640001147983 */ /* 0x000ea40000100800 */
[----:B------:R-:W-:Y:S02]  /*13f80*/  SHF.R.S32.HI R4, RZ, 0x1f, R5 ;  /* 0x0000001fff047819 */ /* 0x000fe40000011405 */
[----:B------:R-:W2:Y:S02]  /*13f90*/  LDL R19, [R1+0x68] ;  /* 0x0000680001137983 */ /* 0x000ea40000100800 */
[----:B------:R-:W-:Y:S02]  /*13fa0*/  LEA.HI R4, R4, R5, RZ, 0x6 ;  /* 0x0000000504047211 */ /* 0x000fe400078f30ff */
[----:B------:R-:W2:Y:S02]  /*13fb0*/  LDL R18, [R1+0x84] ;  /* 0x0000840001127983 */ /* 0x000ea40000100800 */
[----:B------:R-:W-:-:S02]  /*13fc0*/  SHF.R.S32.HI R4, RZ, 0x6, R4 ;  /* 0x00000006ff047819 */ /* 0x000fc40000011404 */
[----:B------:R-:W2:Y:S03]  /*13fd0*/  LDL R5, [R1+0x154] ;  /* 0x0001540001057983 */ /* 0x000ea60000100800 */
[----:B------:R-:W-:Y:S01]  /*13fe0*/  VIADD R4, R4, 0xfffffffb ;  /* 0xfffffffb04047836 */ /* 0x000fe20000000000 */
[----:B------:R-:W3:Y:S04]  /*13ff0*/  LDL R17, [R1+0x88] ;  /* 0x0000880001117983 */ /* 0x000ee80000100800 */
[----:B------:R-:W-:Y:S01]  /*14000*/  ISETP.GE.AND P1, PT, R187, R4, PT ;  /* 0x00000004bb00720c */ /* 0x000fe20003f26270 */
[----:B------:R-:W3:Y:S01]  /*14010*/  LDL R16, [R1+0xa4] ;  /* 0x0000a40001107983 */ /* 0x000ee20000100800 */
[----:B------:R-:W-:-:S03]  /*14020*/  SEL R4, RZ, 0x4, !P4 ;  /* 0x00000004ff047807 */ /* 0x000fc60006000000 */
[----:B------:R-:W3:Y:S01]  /*14030*/  LDL R15, [R1+0xa8] ;  /* 0x0000a800010f7983 */ /* 0x000ee20000100800 */
[----:B------:R-:W-:-:S03]  /*14040*/  SEL R4, R4, RZ, !P1 ;  /* 0x000000ff04047207 */ /* 0x000fc60004800000 */
[----:B------:R-:W3:Y:S01]  /*14050*/  LDL R14, [R1+0xc4] ;  /* 0x0000c400010e7983 */ /* 0x000ee20000100800 */
[----:B------:R-:W-:-:S03]  /*14060*/  ISETP.NE.U32.AND P4, PT, R4, RZ, PT ;  /* 0x000000ff0400720c */ /* 0x000fc60003f85070 */
[----:B------:R-:W3:Y:S04]  /*14070*/  LDL R13, [R1+0xc8] ;  /* 0x0000c800010d7983 */ /* 0x000ee80000100800 */
[----:B------:R-:W3:Y:S04]  /*14080*/  LDL R12, [R1+0xe4] ;  /* 0x0000e400010c7983 */ /* 0x000ee80000100800 */
[----:B------:R-:W3:Y:S04]  /*14090*/  LDL R11, [R1+0xe8] ;  /* 0x0000e800010b7983 */ /* 0x000ee80000100800 */
[----:B------:R-:W3:Y:S04]  /*140a0*/  LDL R10, [R1+0x104] ;  /* 0x00010400010a7983 */ /* 0x000ee80000100800 */
[----:B------:R-:W3:Y:S04]  /*140b0*/  LDL R9, [R1+0x108] ;  /* 0x0001080001097983 */ /* 0x000ee80000100800 */
[----:B------:R-:W3:Y:S04]  /*140c0*/  LDL R8, [R1+0x124] ;  /* 0x0001240001087983 */ /* 0x000ee80000100800 */
[----:B------:R-:W3:Y:S01]  /*140d0*/  LDL R7, [R1+0x128] ;  /* 0x0001280001077983 */ /* 0x000ee20000100800 */
[----:B------:R-:W-:Y:S01]  /*140e0*/  BAR.SYNC.DEFER_BLOCKING 0x0 ;  /* 0x0000000000007b1d */ /* 0x000fe20000010000 */
[----:B--2--5:R-:W-:-:S05]  /*140f0*/  IADD3 R4, P5, PT, R73, R5, RZ ;  /* 0x0000000549047210 */ /* 0x024fca0007fbe0ff */
[----:B------:R-:W-:-:S05]  /*14100*/  IMAD.X R5, R72, 0x1, R76, P5 ;  /* 0x0000000148057824 */ /* 0x000fca00028e064c */
[----:B------:R-:W-:Y:S01]  /*14110*/  @!PT LDS RZ, [RZ] ;  /* 0x00000000fffff984 */ /* 0x000fe20000000800 */
[----:B------:R-:W-:Y:S01]  /*14120*/  @!PT LDS RZ, [RZ] ;  /* 0x00000000fffff984 */ /* 0x000fe20000000800 */
[----:B------:R-:W-:Y:S01]  /*14130*/  @!PT LDS RZ, [RZ] ;  /* 0x00000000fffff984 */ /* 0x000fe20000000800 */
[----:B------:R1:W-:Y:S01]  /*14140*/  LDGSTS.E [R188+0x28000], desc[UR26][R4.64], P4 ;  /* 0x2800000004bc7fae */ /* 0x0003e2000a1a101a */
[----:B------:R-:W-:-:S04]  /*14150*/  ISETP.GT.AND P4, PT, R75, 0x1, PT ;  /* 0x000000014b00780c */ /* 0x000fc80003f84270 */
[----:B-1----:R-:W-:-:S04]  /*14160*/  SEL R4, RZ, 0x4, !P4 ;  /* 0x00000004ff047807 */ /* 0x002fc80006000000 */
[----:B------:R-:W-:-:S04]  /*14170*/  SEL R4, R4, RZ, !P1 ;  /* 0x000000ff04047207 */ /* 0x000fc80004800000 */
[----:B------:R-:W-:Y:S02]  /*14180*/  ISETP.NE.U32.AND P4, PT, R4, RZ, PT ;  /* 0x000000ff0400720c */ /* 0x000fe40003f85070 */
[----:B------:R-:W-:-:S05]  /*14190*/  IADD3 R4, P5, PT, R73, R186, RZ ;  /* 0x000000ba49047210 */ /* 0x000fca0007fbe0ff */
[----:B------:R-:W-:-:S06]  /*141a0*/  IMAD.X R5, R72, 0x1, R185, P5 ;  /* 0x0000000148057824 */ /* 0x000fcc00028e06b9 */
        /* <DEDUP_REMOVED lines=306> */
[C---:B------:R-:W-:Y:S01]  /*154d0*/  IADD3 RZ, P5, PT, R73.reuse, R98, RZ ;  /* 0x0000006249ff7210 */ /* 0x040fe20007fbe0ff */
[----:B------:R-:W-:-:S04]  /*154e0*/  IMAD.IADD R4, R73, 0x1, R98 ;  /* 0x0000000149047824 */ /* 0x000fc800078e0262 */
        /* <DEDUP_REMOVED lines=121> */
[----:B------:R-:W-:Y:S01]  /*15c80*/  ISETP.NE.U32.AND P4, PT, R4, RZ, PT ;  /* 0x000000ff0400720c */ /* 0x000fe20003f85070 */
[----:B------:R-:W1:Y:S01]  /*15c90*/  S2R R6, SR_TID.X ;  /* 0x0000000000067919 */ /* 0x000e620000002100 */
[----:B------:R-:W-:-:S05]  /*15ca0*/  IADD3 R4, P5, PT, R73, R202, RZ ;  /* 0x000000ca49047210 */ /* 0x000fca0007fbe0ff */
[----:B------:R-:W-:-:S06]  /*15cb0*/  IMAD.X R5, R72, 0x1, R203, P5 ;  /* 0x0000000148057824 */ /* 0x000fcc00028e06cb */
[----:B------:R2:W-:Y:S01]  /*15cc0*/  LDGSTS.E [R188+0x280f8], desc[UR26][R4.64], P4 ;  /* 0x280f800004bc7fae */ /* 0x0005e2000a1a101a */
[----:B------:R-:W-:-:S04]  /*15cd0*/  ISETP.GT.AND P4, PT, R75, 0x3f, PT ;  /* 0x0000003f4b00780c */ /* 0x000fc80003f84270 */
[----:B--2---:R-:W-:-:S04]  /*15ce0*/  SEL R4, RZ, 0x4, !P4 ;  /* 0x00000004ff047807 */ /* 0x004fc80006000000 */
[----:B------:R-:W-:-:S04]  /*15cf0*/  SEL R4, R4, RZ, !P1 ;  /* 0x000000ff04047207 */ /* 0x000fc80004800000 */
[----:B------:R-:W-:Y:S02]  /*15d00*/  ISETP.NE.U32.AND P4, PT, R4, RZ, PT ;  /* 0x000000ff0400720c */ /* 0x000fe40003f85070 */
[----:B------:R-:W-:Y:S02]  /*15d10*/  IADD3 R4, P5, PT, R73, R204, RZ ;  /* 0x000000cc49047210 */ /* 0x000fe40007fbe0ff */
[----:B-1----:R-:W-:-:S03]  /*15d20*/  LOP3.LUT R6, R6, 0x3f, RZ, 0xc0, !PT ;  /* 0x0000003f06067812 */ /* 0x002fc600078ec0ff */
[----:B------:R-:W-:Y:S01]  /*15d30*/  IMAD.X R5, R72, 0x1, R205, P5 ;  /* 0x0000000148057824 */ /* 0x000fe200028e06cd */
[----:B------:R-:W-:-:S05]  /*15d40*/  UIADD3 UR29, UPT, UPT, UR29, 0x1, URZ ;  /* 0x000000011d1d7890 */ /* 0x000fca000fffe0ff */
[----:B------:R1:W-:Y:S01]  /*15d50*/  LDGSTS.E [R188+0x280fc], desc[UR26][R4.64], P4 ;  /* 0x280fc00004bc7fae */ /* 0x0003e2000a1a101a */
[----:B------:R-:W-:Y:S01]  /*15d60*/  ISETP.GE.AND P4, PT, R6, R75, PT ;  /* 0x0000004b0600720c */ /* 0x000fe20003f86270 */
[----:B------:R-:W-:Y:S02]  /*15d70*/  UISETP.GT.AND UP1, UPT, UR29, 0x4, UPT ;  /* 0x000000041d00788c */ /* 0x000fe4000bf24270 */
[----:B------:R-:W0:Y:S02]  /*15d80*/  LDGDEPBAR ;  /* 0x00000000000079af */ /* 0x000e240000000000 */
[----:B------:R-:W-:Y:S01]  /*15d90*/  USEL UR29, UR29, URZ, !UP1 ;  /* 0x000000ff1d1d7287 */ /* 0x000fe2000c800000 */
[----:B-1----:R-:W-:-:S04]  /*15da0*/  SEL R4, RZ, 0x4, P4 ;  /* 0x00000004ff047807 */ /* 0x002fc80002000000 */
[----:B------:R-:W-:Y:S01]  /*15db0*/  SEL R4, R4, RZ, !P1 ;  /* 0x000000ff04047207 */ /* 0x000fe20004800000 */
[----:B------:R-:W-:-:S03]  /*15dc0*/  ULEA UR7, UR29, UR10, 0xf ;  /* 0x0000000a1d077291 */ /* 0x000fc6000f8e78ff */
[----:B------:R-:W-:Y:S02]  /*15dd0*/  ISETP.NE.U32.AND P1, PT, R4, RZ, PT ;  /* 0x000000ff0400720c */ /* 0x000fe40003f25070 */
[----:B------:R-:W-:Y:S01]  /*15de0*/  IADD3 R4, P4, PT, R74, R206, RZ ;  /* 0x000000ce4a047210 */ /* 0x000fe20007f9e0ff */
[----:B------:R-:W-:-:S04]  /*15df0*/  VIADD R6, R3, UR7 ;  /* 0x0000000703067c36 */ /* 0x000fc80008000000 */
[----:B------:R-:W-:-:S06]  /*15e00*/  IMAD.X R5, R77, 0x1, R207, P4 ;  /* 0x000000014d057824 */ /* 0x000fcc00020e06cf */
[----:B------:R1:W-:Y:S02]  /*15e10*/  LDGSTS.E [R6], desc[UR26][R4.64], P1 ;  /* 0x0000000004067fae */ /* 0x0003e400089a101a */
[----:B-1----:R-:W-:-:S05]  /*15e20*/  IADD3 R4, P4, PT, R74, R214, RZ ;  /* 0x000000d64a047210 */ /* 0x002fca0007f9e0ff */
[----:B------:R-:W-:-:S05]  /*15e30*/  IMAD.X R5, R77, 0x1, R215, P4 ;  /* 0x000000014d057824 */ /* 0x000fca00020e06d7 */
[----:B------:R1:W-:Y:S02]  /*15e40*/  LDGSTS.E [R6+0x400], desc[UR26][R4.64], P1 ;  /* 0x0040000004067fae */ /* 0x0003e400089a101a */
        /* <DEDUP_REMOVED lines=12> */
[C---:B---3--:R-:W-:Y:S02]  /*15f10*/  IADD3 R4, P4, PT, R74.reuse, R26, RZ ;  /* 0x0000001a4a047210 */ /* 0x048fe40007f9e0ff */
[----:B------:R-:W2:Y:S03]  /*15f20*/  LDL R26, [R1+0xc] ;  /* 0x00000c00011a7983 */ /* 0x000ea60000100800 */
[----:B----4-:R-:W-:Y:S02]  /*15f30*/  IMAD.X R5, R77, 0x1, R25, P4 ;  /* 0x000000014d057824 */ /* 0x010fe400020e0619 */
[----:B------:R-:W3:Y:S04]  /*15f40*/  LDL R25, [R1+0x10] ;  /* 0x0000100001197983 */ /* 0x000ee80000100800 */
[----:B------:R1:W-:Y:S02]  /*15f50*/  LDGSTS.E [R6+0x1800], desc[UR26][R4.64], P1 ;  /* 0x0180000004067fae */ /* 0x0003e400089a101a */
[----:B-1----:R-:W-:-:S02]  /*15f60*/  IADD3 R4, P4, PT, R74, R24, RZ ;  /* 0x000000184a047210 */ /* 0x002fc40007f9e0ff */
[----:B------:R-:W4:Y:S03]  /*15f70*/  LDL R24, [R1+0x2c] ;  /* 0x00002c0001187983 */ /* 0x000f260000100800 */
[----:B------:R-:W-:Y:S02]  /*15f80*/  IMAD.X R5, R77, 0x1, R23, P4 ;  /* 0x000000014d057824 */ /* 0x000fe400020e0617 */
[----:B------:R-:W2:Y:S04]  /*15f90*/  LDL R23, [R1+0x30] ;  /* 0x0000300001177983 */ /* 0x000ea80000100800 */
[----:B------:R1:W-:Y:S02]  /*15fa0*/  LDGSTS.E [R6+0x1c00], desc[UR26][R4.64], P1 ;  /* 0x01c0000004067fae */ /* 0x0003e400089a101a */
[----:B-1----:R-:W-:-:S02]  /*15fb0*/  IADD3 R4, P4, PT, R74, R22, RZ ;  /* 0x000000164a047210 */ /* 0x002fc40007f9e0ff */
[----:B------:R-:W2:Y:S03]  /*15fc0*/  LDL R22, [R1+0x4c] ;  /* 0x00004c0001167983 */ /* 0x000ea60000100800 */
[----:B------:R-:W-:Y:S02]  /*15fd0*/  IMAD.X R5, R77, 0x1, R21, P4 ;  /* 0x000000014d057824 */ /* 0x000fe400020e0615 */
[----:B------:R-:W2:Y:S04]  /*15fe0*/  LDL R21, [R1+0x50] ;  /* 0x0000500001157983 */ /* 0x000ea80000100800 */
[----:B------:R1:W-:Y:S02]  /*15ff0*/  LDGSTS.E [R6+0x2000], desc[UR26][R4.64], P1 ;  /* 0x0200000004067fae */ /* 0x0003e400089a101a */
[----:B-1----:R-:W-:-:S02]  /*16000*/  IADD3 R4, P4, PT, R74, R20, RZ ;  /* 0x000000144a047210 */ /* 0x002fc40007f9e0ff */
[----:B------:R-:W4:Y:S03]  /*16010*/  LDL R20, [R1+0x6c] ;  /* 0x00006c0001147983 */ /* 0x000f260000100800 */
[----:B------:R-:W-:Y:S02]  /*16020*/  IMAD.X R5, R77, 0x1, R19, P4 ;  /* 0x000000014d057824 */ /* 0x000fe400020e0613 */
[----:B------:R-:W4:Y:S04]  /*16030*/  LDL R19, [R1+0x70] ;  /* 0x0000700001137983 */ /* 0x000f280000100800 */
        /* <DEDUP_REMOVED lines=28> */
[----:B------:R-:W-:Y:S01]  /*16200*/  IMAD.X R5, R77, 0x1, R7, P4 ;  /* 0x000000014d057824 */ /* 0x000fe200020e0607 */
[----:B------:R-:W-:-:S04]  /*16210*/  LOP3.LUT R7, R3, 0x20, RZ, 0x3c, !PT ;  /* 0x0000002003077812 */ /* 0x000fc800078e3cff */
[----:B------:R1:W-:Y:S02]  /*16220*/  LDGSTS.E [R6+0x3c00], desc[UR26][R4.64], P1 ;  /* 0x03c0000004067fae */ /* 0x0003e400089a101a */
[----:B-1----:R-:W-:Y:S02]  /*16230*/  VIADD R6, R7, UR7 ;  /* 0x0000000707067c36 */ /* 0x002fe40008000000 */
[----:B------:R-:W4:Y:S01]  /*16240*/  LDL R7, [R1+0x130] ;  /* 0x0001300001077983 */ /* 0x000f220000100800 */
[----:B------:R-:W-:-:S05]  /*16250*/  IADD3 R4, P4, PT, R74, R208, RZ ;  /* 0x000000d04a047210 */ /* 0x000fca0007f9e0ff */
        /* <DEDUP_REMOVED lines=17> */
[C---:B--2---:R-:W-:Y:S02]  /*16370*/  IADD3 R4, P4, PT, R74.reuse, R26, RZ ;  /* 0x0000001a4a047210 */ /* 0x044fe40007f9e0ff */
[----:B------:R-:W2:Y:S03]  /*16380*/  LDL R26, [R1+0x14] ;  /* 0x00001400011a7983 */ /* 0x000ea60000100800 */
[----:B---3--:R-:W-:Y:S02]  /*16390*/  IMAD.X R5, R77, 0x1, R25, P4 ;  /* 0x000000014d057824 */ /* 0x008fe400020e0619 */
[----:B------:R-:W3:Y:S04]  /*163a0*/  LDL R25, [R1+0x18] ;  /* 0x0000180001197983 */ /* 0x000ee80000100800 */
[----:B------:R4:W-:Y:S02]  /*163b0*/  LDGSTS.E [R6+0x1900], desc[UR26][R4.64], P1 ;  /* 0x0190000004067fae */ /* 0x0009e400089a101a */
[----:B----4-:R-:W-:-:S02]  /*163c0*/  IADD3 R4, P4, PT, R74, R24, RZ ;  /* 0x000000184a047210 */ /* 0x010fc40007f9e0ff */
        /* <DEDUP_REMOVED lines=110> */
[----:B------:R-:W2:Y:S03]  /*16ab0*/  LDL R8, [R1] ;  /* 0x0000000001087983 */ /* 0x000ea60000100800 */
[----:B------:R-:W-:Y:S01]  /*16ac0*/  IMAD.X R5, R77, 0x1, R7, P4 ;  /* 0x000000014d057824 */ /* 0x000fe200020e0607 */
[----:B------:R-:W-:-:S04]  /*16ad0*/  LOP3.LUT R7, R3, 0x60, RZ, 0x3c, !PT ;  /* 0x0000006003077812 */ /* 0x000fc800078e3cff */
[----:B------:R1:W-:Y:S02]  /*16ae0*/  LDGSTS.E [R6+0x3e00], desc[UR26][R4.64], P1 ;  /* 0x03e0000004067fae */ /* 0x0003e400089a101a */
[----:B-1----:R-:W-:Y:S02]  /*16af0*/  VIADD R6, R7, UR7 ;  /* 0x0000000707067c36 */ /* 0x002fe40008000000 */
[----:B------:R-:W3:Y:S01]  /*16b00*/  LDL R7, [R1+0x60] ;  /* 0x0000600001077983 */ /* 0x000ee20000100800 */
        /* <DEDUP_REMOVED lines=16> */
[----:B--2---:R-:W-:Y:S02]  /*16c10*/  IMAD.X R5, R77, 0x1, R8, P4 ;  /* 0x000000014d057824 */ /* 0x004fe400020e0608 */
[----:B------:R-:W2:Y:S04]  /*16c20*/  LDL R8, [R1+0x140] ;  /* 0x0001400001087983 */ /* 0x000ea80000100800 */
[----:B------:R1:W-:Y:S02]  /*16c30*/  LDGSTS.E [R6+0x1700], desc[UR26][R4.64], P1 ;  /* 0x0170000004067fae */ /* 0x0003e400089a101a */
[----:B-1----:R-:W-:-:S05]  /*16c40*/  IADD3 R4, P4, PT, R74, R26, RZ ;  /* 0x0000001a4a047210 */ /* 0x002fca0007f9e0ff */
[----:B---3--:R-:W-:-:S05]  /*16c50*/  IMAD.X R5, R77, 0x1, R25, P4 ;  /* 0x000000014d057824 */ /* 0x008fca00020e0619 */
[----:B------:R4:W-:Y:S02]  /*16c60*/  LDGSTS.E [R6+0x1b00], desc[UR26][R4.64], P1 ;  /* 0x01b0000004067fae */ /* 0x0009e400089a101a */
[----:B----4-:R-:W-:-:S05]  /*16c70*/  IADD3 R4, P4, PT, R74, R24, RZ ;  /* 0x000000184a047210 */ /* 0x010fca0007f9e0ff */
[----:B------:R-:W-:-:S05]  /*16c80*/  IMAD.X R5, R77, 0x1, R23, P4 ;  /* 0x000000014d057824 */ /* 0x000fca00020e0617 */
[----:B------:R1:W-:Y:S02]  /*16c90*/  LDGSTS.E [R6+0x1f00], desc[UR26][R4.64], P1 ;  /* 0x01f0000004067fae */ /* 0x0003e400089a101a */
[----:B-1----:R-:W-:-:S05]  /*16ca0*/  IADD3 R4, P4, PT, R74, R22, RZ ;  /* 0x000000164a047210 */ /* 0x002fca0007f9e0ff */
[----:B------:R-:W-:Y:S02]  /*16cb0*/  IMAD.X R5, R77, 0x1, R7, P4 ;  /* 0x000000014d057824 */ /* 0x000fe400020e0607 */
[----:B------:R-:W3:Y:S04]  /*16cc0*/  LDL R7, [R1+0x144] ;  /* 0x0001440001077983 */ /* 0x000ee80000100800 */
        /* <DEDUP_REMOVED lines=18> */
[----:B------:R1:W-:Y:S01]  /*16df0*/  LDGSTS.E [R6+0x3b00], desc[UR26][R4.64], P1 ;  /* 0x03b0000004067fae */ /* 0x0003e200089a101a */
[----:B------:R-:W-:Y:S01]  /*16e00*/  VIADD R187, R187, 0x1 ;  /* 0x00000001bbbb7836 */ /* 0x000fe20000000000 */
[----:B-1----:R-:W-:Y:S01]  /*16e10*/  IADD3 R4, P4, PT, R74, R9, RZ ;  /* 0x000000094a047210 */ /* 0x002fe20007f9e0ff */
[----:B------:R-:W-:-:S04]  /*16e20*/  UIADD3 UR28, UPT, UPT, UR28, 0x1, URZ ;  /* 0x000000011c1c7890 */ /* 0x000fc8000fffe0ff */
[----:B------:R-:W-:Y:S01]  /*16e30*/  UISETP.GT.AND UP1, UPT, UR28, 0x1, UPT ;  /* 0x000000011c00788c */ /* 0x000fe2000bf24270 */
[----:B------:R-:W-:-:S03]  /*16e40*/  IADD3 R73, P5, PT, R73, R68, RZ ;  /* 0x0000004449497210 */ /* 0x000fc60007fbe0ff */
[----:B------:R-:W-:Y:S02]  /*16e50*/  USEL UR7, URZ, 0x1, !UP1 ;  /* 0x00000001ff077887 */ /* 0x000fe4000c800000 */
[----:B------:R-:W-:Y:S02]  /*16e60*/  USEL UR28, UR28, URZ, !UP1 ;  /* 0x000000ff1c1c7287 */ /* 0x000fe4000c800000 */
[----:B------:R-:W-:Y:S01]  /*16e70*/  ULOP3.LUT UR7, UR4, UR7, URZ, 0x3c, !UPT ;  /* 0x0000000704077292 */ /* 0x000fe2000f8e3cff */
[----:B------:R-:W-:Y:S02]  /*16e80*/  VIADD R75, R75, 0xffffffc0 ;  /* 0xffffffc04b4b7836 */ /* 0x000fe40000000000 */
[----:B------:R-:W-:Y:S02]  /*16e90*/  IMAD.X R72, R72, 0x1, R69, P5 ;  /* 0x0000000148487824 */ /* 0x000fe400028e0645 */
[----:B--2---:R-:W-:-:S05]  /*16ea0*/  IMAD.X R5, R77, 0x1, R8, P4 ;  /* 0x000000014d057824 */ /* 0x004fca00020e0608 */
[----:B------:R1:W-:Y:S01]  /*16eb0*/  LDGSTS.E [R6+0x3f00], desc[UR26][R4.64], P1 ;  /* 0x03f0000004067fae */ /* 0x0003e200089a101a */
[----:B------:R-:W-:-:S03]  /*16ec0*/  IADD3 R74, P4, PT, R74, R70, RZ ;  /* 0x000000464a4a7210 */ /* 0x000fc60007f9e0ff */
[----:B------:R-:W0:Y:S02]  /*16ed0*/  LDGDEPBAR ;  /* 0x00000000000079af */ /* 0x000e240000000000 */
[----:B------:R-:W-:Y:S02]  /*16ee0*/  IMAD.X R77, R77, 0x1, R71, P4 ;  /* 0x000000014d4d7824 */ /* 0x000fe400020e0647 */
[----:B-1----:R-:W-:Y:S01]  /*16ef0*/  IMAD.U32 R4, RZ, RZ, UR4 ;  /* 0x00000004ff047e24 */ /* 0x002fe2000f8e00ff */
[----:B---3--:R-:W-:-:S13]  /*16f00*/  ISETP.NE.U32.AND P1, PT, R7, R187, PT ;  /* 0x000000bb0700720c */ /* 0x008fda0003f25070 */
[----:B------:R-:W-:Y:S05]  /*16f10*/  @P1 BRA `(.L_x_11) ;  /* 0xffffffc800881947 */ /* 0x000fea000383ffff */
.L_x_8:
[----:B-1----:R-:W2:Y:S01]  /*16f20*/  LDL.LU R11, [R1+0x270] ;  /* 0x00027000010b7983 */ /* 0x002ea20000300800 */
[----:B------:R-:W1:Y:S01]  /*16f30*/  LDCU UR5, c[0x0][0x3b8] ;  /* 0x00007700ff0577ac */ /* 0x000e620008000800 */
[C---:B-----5:R-:W-:Y:S02]  /*16f40*/  VIADD R3, R0.reuse, 0x3 ;  /* 0x0000000300037836 */ /* 0x060fe40000000000 */
[C---:B------:R-:W-:Y:S01]  /*16f50*/  VIADD R10, R0.reuse, 0x1 ;  /* 0x00000001000a7836 */ /* 0x040fe20000000000 */
[----:B------:R-:W2:Y:S01]  /*16f60*/  LDCU.128 UR16, c[0x0][0x390] ;  /* 0x00007200ff1077ac */ /* 0x000ea20008000c00 */
[C---:B------:R-:W-:Y:S02]  /*16f70*/  VIADD R9, R0.reuse, 0x2 ;  /* 0x0000000200097836 */ /* 0x040fe40000000000 */
[C---:B------:R-:W-:Y:S01]  /*16f80*/  VIADD R196, R0.reuse, 0x4 ;  /* 0x0000000400c47836 */ /* 0x040fe20000000000 */
[----:B------:R-:W3:Y:S01]  /*16f90*/  LDCU UR6, c[0x0][0x3b4] ;  /* 0x00007680ff0677ac */ /* 0x000ee20008000800 */
[----:B-1----:R-:W-:-:S04]  /*16fa0*/  IMAD R4, R0, UR5, RZ ;  /* 0x0000000500047c24 */ /* 0x002fc8000f8e02ff */
[----:B------:R-:W-:-:S04]  /*16fb0*/  VIADD R5, R4, UR5 ;  /* 0x0000000504057c36 */ /* 0x000fc80008000000 */
[----:B------:R-:W-:-:S04]  /*16fc0*/  VIADD R6, R5, UR5 ;  /* 0x0000000505067c36 */ /* 0x000fc80008000000 */
[----:B------:R-:W-:-:S04]  /*16fd0*/  VIADD R7, R6, UR5 ;  /* 0x0000000506077c36 */ /* 0x000fc80008000000 */
[----:B------:R-:W-:-:S04]  /*16fe0*/  VIADD R8, R7, UR5 ;  /* 0x0000000507087c36 */ /* 0x000fc80008000000 */
[----:B------:R-:W-:-:S04]  /*16ff0*/  VIADD R142, R8, UR5 ;  /* 0x00000005088e7c36 */ /* 0x000fc80008000000 */
[----:B------:R-:W-:-:S04]  /*17000*/  VIADD R143, R142, UR5 ;  /* 0x000000058e8f7c36 */ /* 0x000fc80008000000 */
[----:B------:R-:W-:-:S04]  /*17010*/  VIADD R144, R143, UR5 ;  /* 0x000000058f907c36 */ /* 0x000fc80008000000 */
[----:B------:R-:W-:Y:S01]  /*17020*/  VIADD R145, R144, UR5 ;  /* 0x0000000590917c36 */ /* 0x000fe20008000000 */
[C---:B--2---:R-:W-:Y:S01]  /*17030*/  ISETP.GE.AND P0, PT, R11.reuse, UR18, PT ;  /* 0x000000120b007c0c */ /* 0x044fe2000bf06270 */
[----:B---3--:R-:W-:-:S03]  /*17040*/  IMAD R2, R11, UR6, RZ ;  /* 0x000000060b027c24 */ /* 0x008fc6000f8e02ff */
[----:B------:R-:W-:Y:S02]  /*17050*/  ISETP.LT.AND P4, PT, R3, UR19, !P0 ;  /* 0x0000001303007c0c */ /* 0x000fe4000c781270 */
[----:B------:R-:W-:Y:S02]  /*17060*/  ISETP.LT.AND P1, PT, R10, UR19, !P0 ;  /* 0x000000130a007c0c */ /* 0x000fe4000c721270 */
[----:B------:R-:W-:Y:S02]  /*17070*/  ISETP.LT.AND P5, PT, R9, UR19, !P0 ;  /* 0x0000001309007c0c */ /* 0x000fe4000c7a1270 */
[----:B------:R-:W-:Y:S01]  /*17080*/  LEA R3, P6, R2, UR16, 0x2 ;  /* 0x0000001002037c11 */ /* 0x000fe2000f8c10ff */
[----:B------:R-:W-:-:S12]  /*17090*/  @!P3 BRA `(.L_x_12) ;  /* 0x000000000010b947 */ /* 0x000fd80003800000 */
[----:B------:R-:W-:-:S06]  /*170a0*/  USHF.L.U32 UR4, UR4, 0x1f, URZ ;  /* 0x0000001f04047899 */ /* 0x000fcc00080006ff */
[----:B------:R-:W-:-:S04]  /*170b0*/  IMAD.U32 R9, RZ, RZ, UR4 ;  /* 0x00000004ff097e24 */ /* 0x000fc8000f8e00ff */
[----:B------:R-:W1:Y:S02]  /*170c0*/  SYNCS.PHASECHK.TRANS64.TRYWAIT P3, [UR8], R9 ;  /* 0x00000009ff0075a7 */ /* 0x000e640008061108 */
[----:B-1----:R-:W-:Y:S05]  /*170d0*/  @!P3 BRA `(.L_x_13) ;  /* 0x000000380050b947 */ /* 0x002fea0003800000 */
.L_x_12:
[----:B------:R-:W-:-:S04]  /*170e0*/  DEPBAR.LE SB0, 0x0 ;  /* 0x000080000000791a */ /* 0x000fc80000000000 */
[----:B------:R-:W-:Y:S01]  /*170f0*/  BAR.SYNC.DEFER_BLOCKING 0x0 ;  /* 0x0000000000007b1d */ /* 0x000fe20000010000 */
[----:B------:R-:W-:Y:S01]  /*17100*/  VIADD R146, R145, UR5 ;  /* 0x0000000591927c36 */ /* 0x000fe20008000000 */
[----:B------:R-:W-:Y:S01]  /*17110*/  LEA.HI.X.SX32 R2, R2, UR17, 0x2, P6 ;  /* 0x0000001102027c11 */ /* 0x000fe2000b0f16ff */
[----:B------:R-:W-:Y:S01]  /*17120*/  VIADD R195, R0, 0x5 ;  /* 0x0000000500c37836 */ /* 0x000fe20000000000 */
[CC--:B------:R-:W-:Y:S01]  /*17130*/  LEA R134, P3, R5.reuse, R3.reuse, 0x2 ;  /* 0x0000000305867211 */ /* 0x0c0fe200078610ff */
[----:B------:R-:W-:Y:S01]  /*17140*/  VIADD R147, R146, UR5 ;  /* 0x0000000592937c36 */ /* 0x000fe20008000000 */
[CC--:B------:R-:W-:Y:S01]  /*17150*/  LEA R132, P6, R4.reuse, R3.reuse, 0x2 ;  /* 0x0000000304847211 */ /* 0x0c0fe200078c10ff */
[----:B------:R-:W1:Y:S01]  /*17160*/  LDCU UR4, c[0x0][0x39c] ;  /* 0x00007380ff0477ac */ /* 0x000e620008000800 */
[-C--:B------:R-:W-:Y:S01]  /*17170*/  LEA.HI.X.SX32 R135, R5, R2.reuse, 0x2, P3 ;  /* 0x0000000205877211 */ /* 0x080fe200018f16ff */
[----:B------:R-:W-:Y:S01]  /*17180*/  VIADD R148, R147, UR5 ;  /* 0x0000000593947c36 */ /* 0x000fe20008000000 */
[CC--:B------:R-:W-:Y:S01]  /*17190*/  LEA R138, P3, R7.reuse, R3.reuse, 0x2 ;  /* 0x00000003078a7211 */ /* 0x0c0fe200078610ff */
[----:B------:R-:W2:Y:S01]  /*171a0*/  LDCU UR6, c[0x0][0x39c] ;  /* 0x00007380ff0677ac */ /* 0x000ea20008000800 */
[-C--:B------:R-:W-:Y:S01]  /*171b0*/  LEA.HI.X.SX32 R133, R4, R2.reuse, 0x2, P6 ;  /* 0x0000000204857211 */ /* 0x080fe200030f16ff */
[----:B------:R-:W-:Y:S01]  /*171c0*/  VIADD R149, R148, UR5 ;  /* 0x0000000594957c36 */ /* 0x000fe20008000000 */
[-C--:B------:R-:W-:Y:S01]  /*171d0*/  LEA.HI.X.SX32 R139, R7, R2.reuse, 0x2, P3 ;  /* 0x00000002078b7211 */ /* 0x080fe200018f16ff */
[----:B------:R-:W3:Y:S01]  /*171e0*/  LDCU UR7, c[0x0][0x39c] ;  /* 0x00007380ff0777ac */ /* 0x000ee20008000800 */
[-C--:B------:R-:W-:Y:S01]  /*171f0*/  LEA R192, P3, R142, R3.reuse, 0x2 ;  /* 0x000000038ec07211 */ /* 0x080fe200078610ff */
[----:B------:R-:W-:Y:S01]  /*17200*/  VIADD R150, R149, UR5 ;  /* 0x0000000595967c36 */ /* 0x000fe20008000000 */
[-C--:B------:R-:W-:Y:S01]  /*17210*/  LEA R136, P6, R6, R3.reuse, 0x2 ;  /* 0x0000000306887211 */ /* 0x080fe200078c10ff */
[----:B------:R-:W4:Y:S01]  /*17220*/  LDCU UR8, c[0x0][0x39c] ;  /* 0x00007380ff0877ac */ /* 0x000f220008000800 */
[-C--:B------:R-:W-:Y:S01]  /*17230*/  LEA.HI.X.SX32 R193, R142, R2.reuse, 0x2, P3 ;  /* 0x000000028ec17211 */ /* 0x080fe200018f16ff */
[----:B------:R-:W-:Y:S01]  /*17240*/  VIADD R151, R150, UR5 ;  /* 0x0000000596977c36 */ /* 0x000fe20008000000 */
[C---:B------:R-:W-:Y:S01]  /*17250*/  LEA R186, P3, R144.reuse, R3, 0x2 ;  /* 0x0000000390ba7211 */ /* 0x040fe200078610ff */
[----:B------:R-:W5:Y:S01]  /*17260*/  LDCU UR9, c[0x0][0x39c] ;  /* 0x00007380ff0977ac */ /* 0x000f620008000800 */
[----:B------:R-:W1:Y:S02]  /*17270*/  @!P2 SYNCS.CCTL.IV [UR10+0x48000] ;  /* 0x04800000ff00a9b1 */ /* 0x000e64000800000a */
[----:B-1----:R-:W-:Y:S01]  /*17280*/  BAR.SYNC.DEFER_BLOCKING 0x0 ;  /* 0x0000000000007b1d */ /* 0x002fe20000010000 */
[----:B------:R-:W-:Y:S01]  /*17290*/  VIADD R152, R151, UR5 ;  /* 0x0000000597987c36 */ /* 0x000fe20008000000 */
[----:B------:R-:W-:-:S02]  /*172a0*/  LEA.HI.X.SX32 R187, R144, R2, 0x2, P3 ;  /* 0x0000000290bb7211 */ /* 0x000fc400018f16ff */
[-C--:B------:R-:W-:Y:S01]  /*172b0*/  LEA R184, P3, R146, R3.reuse, 0x2 ;  /* 0x0000000392b87211 */ /* 0x080fe200078610ff */
[----:B------:R-:W-:Y:S01]  /*172c0*/  VIADD R142, R152, UR5 ;  /* 0x00000005988e7c36 */ /* 0x000fe20008000000 */
[-C--:B------:R-:W-:Y:S02]  /*172d0*/  LEA.HI.X.SX32 R137, R6, R2.reuse, 0x2, P6 ;  /* 0x0000000206897211 */ /* 0x080fe400030f16ff */
[-C--:B------:R-:W-:Y:S02]  /*172e0*/  LEA.HI.X.SX32 R185, R146, R2.reuse, 0x2, P3 ;  /* 0x0000000292b97211 */ /* 0x080fe400018f16ff */
[----:B------:R-:W-:Y:S02]  /*172f0*/  LEA R180, P3, R148, R3, 0x2 ;  /* 0x0000000394b47211 */ /* 0x000fe400078610ff */
[----:B------:R-:W-:Y:S02]  /*17300*/  ISETP.LT.AND P6, PT, R0, UR19, !P0 ;  /* 0x0000001300007c0c */ /* 0x000fe4000c7c1270 */
[----:B------:R-:W-:-:S02]  /*17310*/  LEA.HI.X.SX32 R181, R148, R2, 0x2, P3 ;  /* 0x0000000294b57211 */ /* 0x000fc400018f16ff */
[----:B------:R-:W-:-:S04]  /*17320*/  LEA R176, P3, R150, R3, 0x2 ;  /* 0x0000000396b07211 */ /* 0x000fc800078610ff */
[-C--:B------:R-:W-:Y:S02]  /*17330*/  LEA.HI.X.SX32 R177, R150, R2.reuse, 0x2, P3 ;  /* 0x0000000296b17211 */ /* 0x080fe400018f16ff */
[-C--:B------:R-:W-:Y:S01]  /*17340*/  LEA R172, P3, R152, R3.reuse, 0x2 ;  /* 0x0000000398ac7211 */ /* 0x080fe200078610ff */
[----:B------:R-:W1:Y:S01]  /*17350*/  @!P2 SYNCS.CCTL.IV [UR10+0x48008] ;  /* 0x04800800ff00a9b1 */ /* 0x000e62000800000a */
[-C--:B------:R-:W-:Y:S02]  /*17360*/  LEA R140, P2, R8, R3.reuse, 0x2 ;  /* 0x00000003088c7211 */ /* 0x080fe400078410ff */
[-C--:B------:R-:W-:Y:S02]  /*17370*/  LEA.HI.X.SX32 R173, R152, R2.reuse, 0x2, P3 ;  /* 0x0000000298ad7211 */ /* 0x080fe400018f16ff */
[----:B------:R-:W-:Y:S02]  /*17380*/  LEA.HI.X.SX32 R141, R8, R2, 0x2, P2 ;  /* 0x00000002088d7211 */ /* 0x000fe400010f16ff */
[----:B------:R-:W-:Y:S01]  /*17390*/  LEA R190, P2, R143, R3, 0x2 ;  /* 0x000000038fbe7211 */ /* 0x000fe200078410ff */
[----:B------:R-:W1:Y:S01]  /*173a0*/  LDTM.x128 R4, tmem[UR12] ;  /* 0x0000000c000479ee */ /* 0x000e6200083c0000 */
[----:B------:R-:W-:-:S02]  /*173b0*/  NOP ;  /* 0x0000000000007918 */ /* 0x000fc40000000000 */
[----:B------:R-:W-:Y:S01]  /*173c0*/  LEA.HI.X.SX32 R191, R143, R2, 0x2, P2 ;  /* 0x000000028fbf7211 */ /* 0x000fe200010f16ff */
[----:B------:R-:W-:Y:S01]  /*173d0*/  VIADD R143, R142, UR5 ;  /* 0x000000058e8f7c36 */ /* 0x000fe20008000000 */
[----:B------:R-:W-:-:S03]  /*173e0*/  LEA R188, P2, R145, R3, 0x2 ;  /* 0x0000000391bc7211 */ /* 0x000fc600078410ff */
[----:B------:R-:W-:Y:S01]  /*173f0*/  VIADD R144, R143, UR5 ;  /* 0x000000058f907c36 */ /* 0x000fe20008000000 */
[-C--:B------:R-:W-:Y:S02]  /*17400*/  LEA.HI.X.SX32 R189, R145, R2.reuse, 0x2, P2 ;  /* 0x0000000291bd7211 */ /* 0x080fe400010f16ff */
[-C--:B------:R-:W-:Y:S01]  /*17410*/  LEA R182, P2, R147, R3.reuse, 0x2 ;  /* 0x0000000393b67211 */ /* 0x080fe200078410ff */
[----:B------:R-:W-:Y:S01]  /*17420*/  VIADD R145, R144, UR5 ;  /* 0x0000000590917c36 */ /* 0x000fe20008000000 */
[-C--:B------:R-:W-:Y:S02]  /*17430*/  LEA R168, P3, R143, R3.reuse, 0x2 ;  /* 0x000000038fa87211 */ /* 0x080fe400078610ff */
[-C--:B------:R-:W-:Y:S01]  /*17440*/  LEA.HI.X.SX32 R183, R147, R2.reuse, 0x2, P2 ;  /* 0x0000000293b77211 */ /* 0x080fe200010f16ff */
[----:B------:R-:W-:Y:S01]  /*17450*/  VIADD R146, R145, UR5 ;  /* 0x0000000591927c36 */ /* 0x000fe20008000000 */
[----:B------:R-:W-:Y:S02]  /*17460*/  LEA R178, P2, R149, R3, 0x2 ;  /* 0x0000000395b27211 */ /* 0x000fe400078410ff */
[-C--:B------:R-:W-:Y:S01]  /*17470*/  LEA.HI.X.SX32 R169, R143, R2.reuse, 0x2, P3 ;  /* 0x000000028fa97211 */ /* 0x080fe200018f16ff */
[----:B------:R-:W-:Y:S01]  /*17480*/  VIADD R147, R146, UR5 ;  /* 0x0000000592937c36 */ /* 0x000fe20008000000 */
[----:B------:R-:W-:-:S02]  /*17490*/  LEA.HI.X.SX32 R179, R149, R2, 0x2, P2 ;  /* 0x0000000295b37211 */ /* 0x000fc400010f16ff */
[-C--:B------:R-:W-:Y:S01]  /*174a0*/  LEA R174, P2, R151, R3.reuse, 0x2 ;  /* 0x0000000397ae7211 */ /* 0x080fe200078410ff */
[----:B------:R-:W-:Y:S01]  /*174b0*/  VIADD R148, R147, UR5 ;  /* 0x0000000593947c36 */ /* 0x000fe20008000000 */
[-C--:B------:R-:W-:Y:S01]  /*174c0*/  LEA R164, P3, R145, R3.reuse, 0x2 ;  /* 0x0000000391a47211 */ /* 0x080fe200078610ff */
[----:B-1----:R1:W-:Y:S01]  /*174d0*/  @P6 STG.E desc[UR26][R132.64], R4 ;  /* 0x0000000484006986 */ /* 0x0023e2000c10191a */
[-C--:B------:R-:W-:Y:S02]  /*174e0*/  LEA.HI.X.SX32 R175, R151, R2.reuse, 0x2, P2 ;  /* 0x0000000297af7211 */ /* 0x080fe400010f16ff */
[CC--:B------:R-:W-:Y:S01]  /*174f0*/  LEA R170, P2, R142.reuse, R3.reuse, 0x2 ;  /* 0x000000038eaa7211 */ /* 0x0c0fe200078410ff */
[----:B------:R2:W-:Y:S01]  /*17500*/  @P1 STG.E desc[UR26][R134.64], R5 ;  /* 0x0000000586001986 */ /* 0x0005e2000c10191a */
[-C--:B------:R-:W-:Y:S02]  /*17510*/  LEA.HI.X.SX32 R165, R145, R2.reuse, 0x2, P3 ;  /* 0x0000000291a57211 */ /* 0x080fe400018f16ff */
[-C--:B------:R-:W-:Y:S01]  /*17520*/  LEA.HI.X.SX32 R171, R142, R2.reuse, 0x2, P2 ;  /* 0x000000028eab7211 */ /* 0x080fe200010f16ff */
[----:B------:R-:W-:Y:S01]  /*17530*/  VIADD R142, R148, UR5 ;  /* 0x00000005948e7c36 */ /* 0x000fe20008000000 */
[-C--:B------:R-:W-:Y:S01]  /*17540*/  LEA R166, P2, R144, R3.reuse, 0x2 ;  /* 0x0000000390a67211 */ /* 0x080fe200078410ff */
[----:B------:R-:W-:Y:S01]  /*17550*/  @P5 STG.E desc[UR26][R136.64], R6 ;  /* 0x0000000688005986 */ /* 0x000fe2000c10191a */
[-C--:B------:R-:W-:Y:S01]  /*17560*/  LEA R160, P3, R147, R3.reuse, 0x2 ;  /* 0x0000000393a07211 */ /* 0x080fe200078610ff */
[----:B------:R-:W-:Y:S01]  /*17570*/  VIADD R143, R142, UR5 ;  /* 0x000000058e8f7c36 */ /* 0x000fe20008000000 */
[-C--:B------:R-:W-:Y:S01]  /*17580*/  LEA.HI.X.SX32 R167, R144, R2.reuse, 0x2, P2 ;  /* 0x0000000290a77211 */ /* 0x080fe200010f16ff */
[----:B-1----:R-:W-:Y:S01]  /*17590*/  VIADD R4, R0, 0xc ;  /* 0x0000000c00047836 */ /* 0x002fe20000000000 */
[CC--:B------:R-:W-:Y:S01]  /*175a0*/  LEA R162, P2, R146.reuse, R3.reuse, 0x2 ;  /* 0x0000000392a27211 */ /* 0x0c0fe200078410ff */
[----:B------:R-:W-:Y:S01]  /*175b0*/  VIADD R144, R143, UR5 ;  /* 0x000000058f907c36 */ /* 0x000fe20008000000 */
[-C--:B------:R-:W-:Y:S01]  /*175c0*/  LEA.HI.X.SX32 R161, R147, R2.reuse, 0x2, P3 ;  /* 0x0000000293a17211 */ /* 0x080fe200018f16ff */
[----:B------:R1:W-:Y:S01]  /*175d0*/  @P4 STG.E desc[UR26][R138.64], R7 ;  /* 0x000000078a004986 */ /* 0x0003e2000c10191a */
[-C--:B------:R-:W-:Y:S01]  /*175e0*/  LEA.HI.X.SX32 R163, R146, R2.reuse, 0x2, P2 ;  /* 0x0000000292a37211 */ /* 0x080fe200010f16ff */
[----:B------:R-:W-:Y:S01]  /*175f0*/  VIADD R145, R144, UR5 ;  /* 0x0000000590917c36 */ /* 0x000fe20008000000 */
[-C--:B------:R-:W-:Y:S01]  /*17600*/  LEA R156, P2, R148, R3.reuse, 0x2 ;  /* 0x00000003949c7211 */ /* 0x080fe200078410ff */
[----:B--2---:R-:W-:Y:S01]  /*17610*/  VIADD R5, R0, 0xb ;  /* 0x0000000b00057836 */ /* 0x004fe20000000000 */
[----:B------:R-:W-:Y:S01]  /*17620*/  LEA R158, P3, R142, R3, 0x2 ;  /* 0x000000038e9e7211 */ /* 0x000fe200078610ff */
[----:B------:R-:W-:Y:S01]  /*17630*/  VIADD R147, R145, UR5 ;  /* 0x0000000591937c36 */ /* 0x000fe20008000000 */
[----:B------:R-:W-:-:S02]  /*17640*/  LEA.HI.X.SX32 R157, R148, R2, 0x2, P2 ;  /* 0x00000002949d7211 */ /* 0x000fc400010f16ff */
[-C--:B------:R-:W-:Y:S02]  /*17650*/  LEA R154, P2, R143, R3.reuse, 0x2 ;  /* 0x000000038f9a7211 */ /* 0x080fe400078410ff */
[-C--:B------:R-:W-:Y:S01]  /*17660*/  LEA.HI.X.SX32 R159, R142, R2.reuse, 0x2, P3 ;  /* 0x000000028e9f7211 */ /* 0x080fe200018f16ff */
[----:B------:R-:W-:Y:S01]  /*17670*/  VIADD R142, R147, UR5 ;  /* 0x00000005938e7c36 */ /* 0x000fe20008000000 */
[-C--:B------:R-:W-:Y:S01]  /*17680*/  LEA R150, P3, R144, R3.reuse, 0x2 ;  /* 0x0000000390967211 */ /* 0x080fe200078610ff */
[----:B-1----:R-:W-:Y:S01]  /*17690*/  VIADD R7, R0, 0x23 ;  /* 0x0000002300077836 */ /* 0x002fe20000000000 */
[-C--:B------:R-:W-:Y:S01]  /*176a0*/  LEA.HI.X.SX32 R155, R143, R2.reuse, 0x2, P2 ;  /* 0x000000028f9b7211 */ /* 0x080fe200010f16ff */
[----:B------:R-:W-:Y:S01]  /*176b0*/  VIADD R143, R142, UR5 ;  /* 0x000000058e8f7c36 */ /* 0x000fe20008000000 */
[-C--:B------:R-:W-:Y:S02]  /*176c0*/  LEA R152, P2, R145, R3.reuse, 0x2 ;  /* 0x0000000391987211 */ /* 0x080fe400078410ff */
[----:B------:R-:W-:Y:S01]  /*176d0*/  LEA.HI.X.SX32 R151, R144, R2, 0x2, P3 ;  /* 0x0000000290977211 */ /* 0x000fe200018f16ff */
[----:B------:R-:W-:Y:S01]  /*176e0*/  VIADD R194, R143, UR5 ;  /* 0x000000058fc27c36 */ /* 0x000fe20008000000 */
[----:B------:R-:W-:-:S02]  /*176f0*/  LEA R146, P3, R147, R3, 0x2 ;  /* 0x0000000393927211 */ /* 0x000fc400078610ff */
[-C--:B------:R-:W-:Y:S02]  /*17700*/  LEA.HI.X.SX32 R153, R145, R2.reuse, 0x2, P2 ;  /* 0x0000000291997211 */ /* 0x080fe400010f16ff */
[CC--:B------:R-:W-:Y:S02]  /*17710*/  LEA R148, P2, R142.reuse, R3.reuse, 0x2 ;  /* 0x000000038e947211 */ /* 0x0c0fe400078410ff */
[-C--:B------:R-:W-:Y:S02]  /*17720*/  LEA.HI.X.SX32 R147, R147, R2.reuse, 0x2, P3 ;  /* 0x0000000293937211 */ /* 0x080fe400018f16ff */
[-C--:B------:R-:W-:Y:S02]  /*17730*/  LEA R144, P3, R143, R3.reuse, 0x2 ;  /* 0x000000038f907211 */ /* 0x080fe400078610ff */
[----:B------:R-:W-:Y:S02]  /*17740*/  LEA.HI.X.SX32 R149, R142, R2, 0x2, P2 ;  /* 0x000000028e957211 */ /* 0x000fe400010f16ff */
[----:B------:R-:W-:-:S02]  /*17750*/  LEA R142, P2, R194, R3, 0x2 ;  /* 0x00000003c28e7211 */ /* 0x000fc400078410ff */
[-C--:B------:R-:W-:Y:S02]  /*17760*/  LEA.HI.X.SX32 R145, R143, R2.reuse, 0x2, P3 ;  /* 0x000000028f917211 */ /* 0x080fe400018f16ff */
[C---:B------:R-:W-:Y:S01]  /*17770*/  LEA.HI.X.SX32 R143, R194.reuse, R2, 0x2, P2 ;  /* 0x00000002c28f7211 */ /* 0x040fe200010f16ff */
[----:B------:R-:W-:Y:S01]  /*17780*/  VIADD R194, R194, UR5 ;  /* 0x00000005c2c27c36 */ /* 0x000fe20008000000 */
[----:B------:R-:W-:Y:S01]  /*17790*/  ISETP.LT.AND P2, PT, R195, UR19, !P0 ;  /* 0x00000013c3007c0c */ /* 0x000fe2000c741270 */
[----:B------:R-:W-:Y:S01]  /*177a0*/  VIADD R195, R0, 0x6 ;  /* 0x0000000600c37836 */ /* 0x000fe20000000000 */
[----:B------:R-:W-:Y:S01]  /*177b0*/  ISETP.LT.AND P3, PT, R196, UR19, !P0 ;  /* 0x00000013c4007c0c */ /* 0x000fe2000c761270 */
[----:B------:R-:W-:-:S03]  /*177c0*/  VIADD R196, R0, 0x7 ;  /* 0x0000000700c47836 */ /* 0x000fc60000000000 */
[----:B------:R-:W-:Y:S01]  /*177d0*/  ISETP.LT.AND P6, PT, R195, UR19, !P0 ;  /* 0x00000013c3007c0c */ /* 0x000fe2000c7c1270 */
[----:B------:R-:W-:Y:S01]  /*177e0*/  VIADD R195, R0, 0x8 ;  /* 0x0000000800c37836 */ /* 0x000fe20000000000 */
[----:B------:R-:W-:Y:S01]  /*177f0*/  ISETP.LT.AND P1, PT, R196, UR19, !P0 ;  /* 0x00000013c4007c0c */ /* 0x000fe2000c721270 */
[----:B------:R-:W-:-:S03]  /*17800*/  VIADD R196, R0, 0x9 ;  /* 0x0000000900c47836 */ /* 0x000fc60000000000 */
[----:B------:R-:W-:Y:S01]  /*17810*/  ISETP.LT.AND P5, PT, R195, UR19, !P0 ;  /* 0x00000013c3007c0c */ /* 0x000fe2000c7a1270 */
[----:B------:R-:W-:Y:S01]  /*17820*/  VIADD R195, R0, 0xa ;  /* 0x0000000a00c37836 */ /* 0x000fe20000000000 */
[----:B------:R-:W-:Y:S01]  /*17830*/  ISETP.LT.AND P4, PT, R196, UR19, !P0 ;  /* 0x00000013c4007c0c */ /* 0x000fe2000c781270 */
[----:B------:R-:W-:Y:S03]  /*17840*/  @P3 STG.E desc[UR26][R140.64], R8 ;  /* 0x000000088c003986 */ /* 0x000fe6000c10191a */
[----:B------:R-:W-:Y:S01]  /*17850*/  ISETP.LT.AND P3, PT, R195, UR19, !P0 ;  /* 0x00000013c3007c0c */ /* 0x000fe2000c761270 */
[----:B------:R1:W-:Y:S01]  /*17860*/  @P2 STG.E desc[UR26][R192.64], R9 ;  /* 0x00000009c0002986 */ /* 0x0003e2000c10191a */
[----:B------:R-:W-:Y:S01]  /*17870*/  ISETP.LT.AND P2, PT, R5, UR19, !P0 ;  /* 0x0000001305007c0c */ /* 0x000fe2000c741270 */
[----:B------:R-:W-:Y:S02]  /*17880*/  VIADD R5, R0, 0xd ;  /* 0x0000000d00057836 */ /* 0x000fe40000000000 */
[----:B------:R-:W-:Y:S01]  /*17890*/  @P6 STG.E desc[UR26][R190.64], R10 ;  /* 0x0000000abe006986 */ /* 0x000fe2000c10191a */
[----:B------:R-:W-:Y:S01]  /*178a0*/  ISETP.LT.AND P6, PT, R4, UR19, !P0 ;  /* 0x0000001304007c0c */ /* 0x000fe2000c7c1270 */
[----:B------:R-:W-:-:S02]  /*178b0*/  VIADD R4, R0, 0xe ;  /* 0x0000000e00047836 */ /* 0x000fc40000000000 */
[----:B------:R2:W-:Y:S01]  /*178c0*/  @P1 STG.E desc[UR26][R186.64], R11 ;  /* 0x0000000bba001986 */ /* 0x0005e2000c10191a */
[----:B------:R-:W-:Y:S01]  /*178d0*/  ISETP.LT.AND P1, PT, R5, UR19, !P0 ;  /* 0x0000001305007c0c */ /* 0x000fe2000c721270 */
[----:B------:R-:W-:Y:S02]  /*178e0*/  VIADD R5, R0, 0x1c ;  /* 0x0000001c00057836 */ /* 0x000fe40000000000 */
[----:B------:R2:W-:Y:S01]  /*178f0*/  @P5 STG.E desc[UR26][R188.64], R12 ;  /* 0x0000000cbc005986 */ /* 0x0005e2000c10191a */
[----:B------:R-:W-:Y:S01]  /*17900*/  ISETP.LT.AND P5, PT, R4, UR19, !P0 ;  /* 0x0000001304007c0c */ /* 0x000fe2000c7a1270 */
[C---:B------:R-:W-:Y:S02]  /*17910*/  VIADD R4, R0.reuse, 0xf ;  /* 0x0000000f00047836 */ /* 0x040fe40000000000 */
[----:B------:R3:W-:Y:S01]  /*17920*/  @P4 STG.E desc[UR26][R184.64], R13 ;  /* 0x0000000db8004986 */ /* 0x0007e2000c10191a */
[----:B-1----:R-:W-:Y:S02]  /*17930*/  VIADD R9, R0, 0x24 ;  /* 0x0000002400097836 */ /* 0x002fe40000000000 */
[----:B------:R-:W-:Y:S01]  /*17940*/  ISETP.LT.AND P4, PT, R4, UR19, !P0 ;  /* 0x0000001304007c0c */ /* 0x000fe2000c781270 */
[----:B------:R-:W-:Y:S01]  /*17950*/  VIADD R4, R0, 0x10 ;  /* 0x0000001000047836 */ /* 0x000fe20000000000 */
[----:B------:R-:W-:Y:S01]  /*17960*/  @P3 STG.E desc[UR26][R182.64], R14 ;  /* 0x0000000eb6003986 */ /* 0x000fe2000c10191a */
[----:B------:R-:W-:-:S02]  /*17970*/  VIADD R8, R194, UR5 ;  /* 0x00000005c2087c36 */ /* 0x000fc40008000000 */
[----:B--2---:R-:W-:Y:S01]  /*17980*/  VIADD R11, R0, 0x25 ;  /* 0x00000025000b7836 */ /* 0x004fe20000000000 */
[----:B------:R-:W-:Y:S01]  /*17990*/  ISETP.LT.AND P3, PT, R4, UR19, !P0 ;  /* 0x0000001304007c0c */ /* 0x000fe2000c761270 */
[C---:B------:R-:W-:Y:S01]  /*179a0*/  VIADD R4, R0.reuse, 0x11 ;  /* 0x0000001100047836 */ /* 0x040fe20000000000 */
[----:B------:R-:W-:Y:S01]  /*179b0*/  @P2 STG.E desc[UR26][R180.64], R15 ;  /* 0x0000000fb4002986 */ /* 0x000fe2000c10191a */
[C---:B------:R-:W-:Y:S02]  /*179c0*/  VIADD R12, R0.reuse, 0x26 ;  /* 0x00000026000c7836 */ /* 0x040fe40000000000 */
[----:B---3--:R-:W-:Y:S01]  /*179d0*/  VIADD R13, R0, 0x27 ;  /* 0x00000027000d7836 */ /* 0x008fe20000000000 */
[----:B------:R-:W-:Y:S01]  /*179e0*/  ISETP.LT.AND P2, PT, R4, UR19, !P0 ;  /* 0x0000001304007c0c */ /* 0x000fe2000c741270 */
[----:B------:R-:W-:Y:S01]  /*179f0*/  VIADD R4, R0, 0x12 ;  /* 0x0000001200047836 */ /* 0x000fe20000000000 */
[----:B------:R-:W-:Y:S04]  /*17a00*/  @P6 STG.E desc[UR26][R178.64], R16 ;  /* 0x00000010b2006986 */ /* 0x000fe8000c10191a */
[----:B------:R-:W-:Y:S01]  /*17a10*/  ISETP.LT.AND P6, PT, R4, UR4, !P0 ;  /* 0x0000000404007c0c */ /* 0x000fe2000c7c1270 */
[----:B------:R-:W-:Y:S01]  /*17a20*/  VIADD R4, R0, 0x13 ;  /* 0x0000001300047836 */ /* 0x000fe20000000000 */
[----:B------:R-:W-:Y:S01]  /*17a30*/  @P1 STG.E desc[UR26][R176.64], R17 ;  /* 0x00000011b0001986 */ /* 0x000fe2000c10191a */
[----:B------:R-:W1:Y:S03]  /*17a40*/  LDCU UR4, c[0x0][0x39c] ;  /* 0x00007380ff0477ac */ /* 0x000e660008000800 */
[----:B------:R-:W-:Y:S01]  /*17a50*/  ISETP.LT.AND P1, PT, R4, UR6, !P0 ;  /* 0x0000000604007c0c */ /* 0x000fe2000c721270 */
[----:B------:R-:W-:Y:S01]  /*17a60*/  VIADD R4, R0, 0x14 ;  /* 0x0000001400047836 */ /* 0x000fe20000000000 */
[----:B------:R2:W-:Y:S01]  /*17a70*/  @P5 STG.E desc[UR26][R174.64], R18 ;  /* 0x00000012ae005986 */ /* 0x0005e2000c10191a */
[----:B------:R-:W3:Y:S03]  /*17a80*/  LDCU UR6, c[0x0][0x39c] ;  /* 0x00007380ff0677ac */ /* 0x000ee60008000800 */
[----:B------:R-:W-:Y:S01]  /*17a90*/  ISETP.LT.AND P5, PT, R4, UR7, !P0 ;  /* 0x0000000704007c0c */ /* 0x000fe2000c7a1270 */
[----:B------:R-:W-:Y:S01]  /*17aa0*/  VIADD R4, R0, 0x15 ;  /* 0x0000001500047836 */ /* 0x000fe20000000000 */
[----:B------:R-:W-:Y:S01]  /*17ab0*/  @P4 STG.E desc[UR26][R172.64], R19 ;  /* 0x00000013ac004986 */ /* 0x000fe2000c10191a */
[----:B------:R-:W5:Y:S03]  /*17ac0*/  LDCU UR7, c[0x0][0x39c] ;  /* 0x00007380ff0777ac */ /* 0x000f660008000800 */
[----:B----4-:R-:W-:Y:S01]  /*17ad0*/  ISETP.LT.AND P4, PT, R4, UR8, !P0 ;  /* 0x0000000804007c0c */ /* 0x010fe2000c781270 */
[C---:B------:R-:W-:Y:S01]  /*17ae0*/  VIADD R4, R0.reuse, 0x16 ;  /* 0x0000001600047836 */ /* 0x040fe20000000000 */
[----:B------:R-:W-:Y:S01]  /*17af0*/  @P3 STG.E desc[UR26][R170.64], R20 ;  /* 0x00000014aa003986 */ /* 0x000fe2000c10191a */
[----:B------:R-:W4:Y:S01]  /*17b00*/  LDCU UR8, c[0x0][0x39c] ;  /* 0x00007380ff0877ac */ /* 0x000f220008000800 */
[----:B--2---:R-:W-:-:S02]  /*17b10*/  VIADD R18, R0, 0x7e ;  /* 0x0000007e00127836 */ /* 0x004fc40000000000 */
[----:B-1----:R-:W-:Y:S01]  /*17b20*/  ISETP.LT.AND P3, PT, R4, UR4, !P0 ;  /* 0x0000000404007c0c */ /* 0x002fe2000c761270 */
[----:B------:R-:W-:Y:S01]  /*17b30*/  VIADD R4, R0, 0x17 ;  /* 0x0000001700047836 */ /* 0x000fe20000000000 */
[----:B------:R-:W-:Y:S01]  /*17b40*/  @P2 STG.E desc[UR26][R168.64], R21 ;  /* 0x00000015a8002986 */ /* 0x000fe2000c10191a */
[----:B------:R-:W1:Y:S03]  /*17b50*/  LDCU UR4, c[0x0][0x39c] ;  /* 0x00007380ff0477ac */ /* 0x000e660008000800 */
[----:B---3--:R-:W-:Y:S01]  /*17b60*/  ISETP.LT.AND P2, PT, R4, UR6, !P0 ;  /* 0x0000000604007c0c */ /* 0x008fe2000c741270 */
[----:B------:R-:W-:Y:S01]  /*17b70*/  VIADD R4, R0, 0x18 ;  /* 0x0000001800047836 */ /* 0x000fe20000000000 */
[----:B------:R-:W-:Y:S01]  /*17b80*/  @P6 STG.E desc[UR26][R166.64], R22 ;  /* 0x00000016a6006986 */ /* 0x000fe2000c10191a */
[----:B------:R-:W2:Y:S03]  /*17b90*/  LDCU UR6, c[0x0][0x39c] ;  /* 0x00007380ff0677ac */ /* 0x000ea60008000800 */
[----:B-----5:R-:W-:Y:S01]  /*17ba0*/  ISETP.LT.AND P6, PT, R4, UR7, !P0 ;  /* 0x0000000704007c0c */ /* 0x020fe2000c7c1270 */
[----:B------:R-:W-:Y:S01]  /*17bb0*/  VIADD R4, R0, 0x19 ;  /* 0x0000001900047836 */ /* 0x000fe20000000000 */
[----:B------:R-:W-:Y:S01]  /*17bc0*/  @P1 STG.E desc[UR26][R164.64], R23 ;  /* 0x00000017a4001986 */ /* 0x000fe2000c10191a */
[----:B------:R-:W3:Y:S03]  /*17bd0*/  LDCU UR7, c[0x0][0x39c] ;  /* 0x00007380ff0777ac */ /* 0x000ee60008000800 */
[----:B----4-:R-:W-:Y:S01]  /*17be0*/  ISETP.LT.AND P1, PT, R4, UR8, !P0 ;  /* 0x0000000804007c0c */ /* 0x010fe2000c721270 */
[----:B------:R-:W-:Y:S01]  /*17bf0*/  VIADD R4, R0, 0x1a ;  /* 0x0000001a00047836 */ /* 0x000fe20000000000 */
[----:B------:R-:W4:Y:S01]  /*17c00*/  LDCU UR8, c[0x0][0x39c] ;  /* 0x00007380ff0877ac */ /* 0x000f220008000800 */
[----:B------:R-:W-:Y:S03]  /*17c10*/  @P5 STG.E desc[UR26][R162.64], R24 ;  /* 0x00000018a2005986 */ /* 0x000fe6000c10191a */
[----:B-1----:R-:W-:Y:S01]  /*17c20*/  ISETP.LT.AND P5, PT, R4, UR4, !P0 ;  /* 0x0000000404007c0c */ /* 0x002fe2000c7a1270 */
[----:B------:R-:W-:Y:S01]  /*17c30*/  VIADD R4, R0, 0x1b ;  /* 0x0000001b00047836 */ /* 0x000fe20000000000 */
[----:B------:R-:W1:Y:S01]  /*17c40*/  LDCU UR4, c[0x0][0x39c] ;  /* 0x00007380ff0477ac */ /* 0x000e620008000800 */
[----:B------:R-:W-:Y:S03]  /*17c50*/  @P4 STG.E desc[UR26][R160.64], R25 ;  /* 0x00000019a0004986 */ /* 0x000fe6000c10191a */
[----:B--2---:R-:W-:Y:S01]  /*17c60*/  ISETP.LT.AND P4, PT, R4, UR6, !P0 ;  /* 0x0000000604007c0c */ /* 0x004fe2000c781270 */
[----:B------:R-:W2:Y:S01]  /*17c70*/  LDCU UR6, c[0x0][0x39c] ;  /* 0x00007380ff0677ac */ /* 0x000ea20008000800 */
[C---:B------:R-:W-:Y:S01]  /*17c80*/  VIADD R4, R0.reuse, 0x1d ;  /* 0x0000001d00047836 */ /* 0x040fe20000000000 */
[----:B------:R-:W-:Y:S01]  /*17c90*/  @P3 STG.E desc[UR26][R156.64], R26 ;  /* 0x0000001a9c003986 */ /* 0x000fe2000c10191a */
[----:B---3--:R-:W-:Y:S01]  /*17ca0*/  ISETP.LT.AND P3, PT, R5, UR7, !P0 ;  /* 0x0000000705007c0c */ /* 0x008fe2000c761270 */
[----:B------:R-:W3:Y:S01]  /*17cb0*/  LDCU UR7, c[0x0][0x39c] ;  /* 0x00007380ff0777ac */ /* 0x000ee20008000800 */
[----:B------:R-:W-:Y:S01]  /*17cc0*/  VIADD R5, R0, 0x1f ;  /* 0x0000001f00057836 */ /* 0x000fe20000000000 */
[----:B------:R-:W-:Y:S01]  /*17cd0*/  @P2 STG.E desc[UR26][R158.64], R27 ;  /* 0x0000001b9e002986 */ /* 0x000fe2000c10191a */
[----:B----4-:R-:W-:Y:S01]  /*17ce0*/  ISETP.LT.AND P2, PT, R4, UR8, !P0 ;  /* 0x0000000804007c0c */ /* 0x010fe2000c741270 */
[----:B------:R-:W4:Y:S01]  /*17cf0*/  LDCU UR8, c[0x0][0x39c] ;  /* 0x00007380ff0877ac */ /* 0x000f220008000800 */
[----:B------:R-:W-:Y:S01]  /*17d00*/  VIADD R4, R0, 0x1e ;  /* 0x0000001e00047836 */ /* 0x000fe20000000000 */
[----:B------:R-:W-:Y:S04]  /*17d10*/  @P6 STG.E desc[UR26][R154.64], R28 ;  /* 0x0000001c9a006986 */ /* 0x000fe8000c10191a */
[----:B-1----:R-:W-:Y:S01]  /*17d20*/  ISETP.LT.AND P6, PT, R4, UR4, !P0 ;  /* 0x0000000404007c0c */ /* 0x002fe2000c7c1270 */
[C---:B------:R-:W-:Y:S01]  /*17d30*/  VIADD R4, R0.reuse, 0x20 ;  /* 0x0000002000047836 */ /* 0x040fe20000000000 */
[----:B------:R-:W1:Y:S01]  /*17d40*/  LDCU UR4, c[0x0][0x39c] ;  /* 0x00007380ff0477ac */ /* 0x000e620008000800 */
[----:B------:R-:W-:Y:S01]  /*17d50*/  @P1 STG.E desc[UR26][R150.64], R29 ;  /* 0x0000001d96001986 */ /* 0x000fe2000c10191a */
[----:B--2---:R-:W-:Y:S01]  /*17d60*/  ISETP.LT.AND P1, PT, R5, UR6, !P0 ;  /* 0x0000000605007c0c */ /* 0x004fe2000c721270 */
[----:B------:R-:W-:Y:S01]  /*17d70*/  VIADD R5, R0, 0x21 ;  /* 0x0000002100057836 */ /* 0x000fe20000000000 */
[----:B------:R-:W2:Y:S01]  /*17d80*/  LDCU UR6, c[0x0][0x39c] ;  /* 0x00007380ff0677ac */ /* 0x000ea20008000800 */
[----:B------:R-:W-:Y:S01]  /*17d90*/  @P5 STG.E desc[UR26][R152.64], R30 ;  /* 0x0000001e98005986 */ /* 0x000fe2000c10191a */
[----:B------:R-:W-:Y:S01]  /*17da0*/  ISETP.LT.AND P5, PT, R4, UR9, !P0 ;  /* 0x0000000904007c0c */ /* 0x000fe2000c7a1270 */
[----:B------:R-:W-:-:S02]  /*17db0*/  VIADD R4, R0, 0x22 ;  /* 0x0000002200047836 */ /* 0x000fc40000000000 */
[----:B------:R-:W-:Y:S01]  /*17dc0*/  @P4 STG.E desc[UR26][R146.64], R31 ;  /* 0x0000001f92004986 */ /* 0x000fe2000c10191a */
[----:B---3--:R-:W-:Y:S01]  /*17dd0*/  ISETP.LT.AND P4, PT, R5, UR7, !P0 ;  /* 0x0000000705007c0c */ /* 0x008fe2000c781270 */
[----:B------:R-:W3:Y:S02]  /*17de0*/  LDCU UR7, c[0x0][0x39c] ;  /* 0x00007380ff0777ac */ /* 0x000ee40008000800 */
[----:B------:R-:W-:Y:S01]  /*17df0*/  @P3 STG.E desc[UR26][R148.64], R32 ;  /* 0x0000002094003986 */ /* 0x000fe2000c10191a */
[----:B----4-:R-:W-:-:S03]  /*17e00*/  ISETP.LT.AND P3, PT, R4, UR8, !P0 ;  /* 0x0000000804007c0c */ /* 0x010fc6000c761270 */
[----:B------:R-:W-:Y:S01]  /*17e10*/  @P2 STG.E desc[UR26][R144.64], R33 ;  /* 0x0000002190002986 */ /* 0x000fe2000c10191a */
[----:B------:R-:W-:-:S03]  /*17e20*/  LEA R4, P2, R194, R3, 0x2 ;  /* 0x00000003c2047211 */ /* 0x000fc600078410ff */
[----:B------:R-:W-:Y:S01]  /*17e30*/  @P6 STG.E desc[UR26][R142.64], R34 ;  /* 0x000000228e006986 */ /* 0x000fe2000c10191a */
[-C--:B------:R-:W-:Y:S02]  /*17e40*/  LEA.HI.X.SX32 R5, R194, R2.reuse, 0x2, P2 ;  /* 0x00000002c2057211 */ /* 0x080fe400010f16ff */
[----:B-1----:R-:W-:Y:S01]  /*17e50*/  ISETP.LT.AND P2, PT, R7, UR4, !P0 ;  /* 0x0000000407007c0c */ /* 0x002fe2000c741270 */
[----:B------:R-:W1:Y:S01]  /*17e60*/  LDCU UR4, c[0x0][0x39c] ;  /* 0x00007380ff0477ac */ /* 0x000e620008000800 */
[CC--:B------:R-:W-:Y:S01]  /*17e70*/  LEA R6, P6, R8.reuse, R3.reuse, 0x2 ;  /* 0x0000000308067211 */ /* 0x0c0fe200078c10ff */
[----:B------:R4:W-:Y:S01]  /*17e80*/  @P1 STG.E desc[UR26][R4.64], R35 ;  /* 0x0000002304001986 */ /* 0x0009e2000c10191a */
[----:B--2---:R-:W-:Y:S01]  /*17e90*/  ISETP.LT.AND P1, PT, R9, UR6, !P0 ;  /* 0x0000000609007c0c */ /* 0x004fe2000c721270 */
[C---:B------:R-:W-:Y:S01]  /*17ea0*/  VIADD R9, R8.reuse, UR5 ;  /* 0x0000000508097c36 */ /* 0x040fe20008000000 */
[-C--:B------:R-:W-:Y:S01]  /*17eb0*/  LEA.HI.X.SX32 R7, R8, R2.reuse, 0x2, P6 ;  /* 0x0000000208077211 */ /* 0x080fe200030f16ff */
[----:B------:R-:W2:Y:S02]  /*17ec0*/  LDCU UR6, c[0x0][0x39c] ;  /* 0x00007380ff0677ac */ /* 0x000ea40008000800 */
[C---:B------:R-:W-:Y:S01]  /*17ed0*/  VIADD R10, R9.reuse, UR5 ;  /* 0x00000005090a7c36 */ /* 0x040fe20008000000 */
[-C--:B------:R-:W-:Y:S01]  /*17ee0*/  LEA R8, P6, R9, R3.reuse, 0x2 ;  /* 0x0000000309087211 */ /* 0x080fe200078c10ff */
[----:B------:R5:W-:Y:S01]  /*17ef0*/  @P5 STG.E desc[UR26][R6.64], R36 ;  /* 0x0000002406005986 */ /* 0x000be2000c10191a */
[----:B---3--:R-:W-:Y:S01]  /*17f00*/  ISETP.LT.AND P5, PT, R11, UR7, !P0 ;  /* 0x000000070b007c0c */ /* 0x008fe2000c7a1270 */
[----:B------:R-:W3:Y:S01]  /*17f10*/  LDCU UR7, c[0x0][0x39c] ;  /* 0x00007380ff0777ac */ /* 0x000ee20008000800 */
[----:B------:R-:W-:Y:S01]  /*17f20*/  LEA.HI.X.SX32 R9, R9, R2, 0x2, P6 ;  /* 0x0000000209097211 */ /* 0x000fe200030f16ff */
[C---:B------:R-:W-:Y:S01]  /*17f30*/  VIADD R11, R10.reuse, UR5 ;  /* 0x000000050a0b7c36 */ /* 0x040fe20008000000 */
[----:B----4-:R-:W-:-:S03]  /*17f40*/  LEA R4, P6, R10, R3, 0x2 ;  /* 0x000000030a047211 */ /* 0x010fc600078c10ff */
[----:B------:R4:W-:Y:S01]  /*17f50*/  @P4 STG.E desc[UR26][R8.64], R37 ;  /* 0x0000002508004986 */ /* 0x0009e2000c10191a */
[-C--:B------:R-:W-:Y:S02]  /*17f60*/  LEA.HI.X.SX32 R5, R10, R2.reuse, 0x2, P6 ;  /* 0x000000020a057211 */ /* 0x080fe400030f16ff */
[----:B-1----:R-:W-:Y:S01]  /*17f70*/  ISETP.LT.AND P4, PT, R12, UR4, !P0 ;  /* 0x000000040c007c0c */ /* 0x002fe2000c781270 */
[C---:B------:R-:W-:Y:S01]  /*17f80*/  VIADD R12, R11.reuse, UR5 ;  /* 0x000000050b0c7c36 */ /* 0x040fe20008000000 */
[-C--:B-----5:R-:W-:Y:S01]  /*17f90*/  LEA R6, P6, R11, R3.reuse, 0x2 ;  /* 0x000000030b067211 */ /* 0x0a0fe200078c10ff */
[----:B------:R-:W1:Y:S01]  /*17fa0*/  LDCU UR4, c[0x0][0x39c] ;  /* 0x00007380ff0477ac */ /* 0x000e620008000800 */
[----:B------:R5:W-:Y:S01]  /*17fb0*/  @P3 STG.E desc[UR26][R4.64], R38 ;  /* 0x0000002604003986 */ /* 0x000be2000c10191a */
[----:B--2---:R-:W-:Y:S01]  /*17fc0*/  ISETP.LT.AND P3, PT, R13, UR6, !P0 ;  /* 0x000000060d007c0c */ /* 0x004fe2000c761270 */
[----:B------:R-:W-:Y:S01]  /*17fd0*/  VIADD R13, R0, 0x28 ;  /* 0x00000028000d7836 */ /* 0x000fe20000000000 */
[----:B------:R-:W-:Y:S01]  /*17fe0*/  LEA.HI.X.SX32 R7, R11, R2, 0x2, P6 ;  /* 0x000000020b077211 */ /* 0x000fe200030f16ff */
[----:B------:R-:W2:Y:S01]  /*17ff0*/  LDCU UR6, c[0x0][0x39c] ;  /* 0x00007380ff0677ac */ /* 0x000ea20008000800 */
[----:B------:R-:W-:Y:S01]  /*18000*/  LEA R10, P6, R12, R3, 0x2 ;  /* 0x000000030c0a7211 */ /* 0x000fe200078c10ff */
[----:B----4-:R-:W-:-:S02]  /*18010*/  VIADD R9, R0, 0x29 ;  /* 0x0000002900097836 */ /* 0x010fc40000000000 */
[----:B------:R4:W-:Y:S01]  /*18020*/  @P2 STG.E desc[UR26][R6.64], R39 ;  /* 0x0000002706002986 */ /* 0x0009e2000c10191a */
[C---:B------:R-:W-:Y:S01]  /*18030*/  LEA.HI.X.SX32 R11, R12.reuse, R2, 0x2, P6 ;  /* 0x000000020c0b7211 */ /* 0x040fe200030f16ff */
[----:B------:R-:W-:Y:S01]  /*18040*/  VIADD R12, R12, UR5 ;  /* 0x000000050c0c7c36 */ /* 0x000fe20008000000 */
[----:B---3--:R-:W-:Y:S01]  /*18050*/  ISETP.LT.AND P2, PT, R13, UR7, !P0 ;  /* 0x000000070d007c0c */ /* 0x008fe2000c741270 */
[----:B------:R-:W3:Y:S02]  /*18060*/  LDCU UR7, c[0x0][0x39c] ;  /* 0x00007380ff0777ac */ /* 0x000ee40008000800 */
[----:B------:R2:W-:Y:S01]  /*18070*/  @P1 STG.E desc[UR26][R10.64], R40 ;  /* 0x000000280a001986 */ /* 0x0005e2000c10191a */
[C---:B------:R-:W-:Y:S01]  /*18080*/  VIADD R13, R12.reuse, UR5 ;  /* 0x000000050c0d7c36 */ /* 0x040fe20008000000 */
[----:B-----5:R-:W-:-:S04]  /*18090*/  LEA R4, P1, R12, R3, 0x2 ;  /* 0x000000030c047211 */ /* 0x020fc800078210ff */
[-C--:B------:R-:W-:Y:S01]  /*180a0*/  LEA.HI.X.SX32 R5, R12, R2.reuse, 0x2, P1 ;  /* 0x000000020c057211 */ /* 0x080fe200008f16ff */
[----:B----4-:R-:W-:Y:S01]  /*180b0*/  VIADD R6, R0, 0x2a ;  /* 0x0000002a00067836 */ /* 0x010fe20000000000 */
[-C--:B------:R-:W-:Y:S02]  /*180c0*/  LEA R8, P6, R13, R3.reuse, 0x2 ;  /* 0x000000030d087211 */ /* 0x080fe400078c10ff */
[----:B-1----:R-:W-:Y:S01]  /*180d0*/  ISETP.LT.AND P1, PT, R9, UR4, !P0 ;  /* 0x0000000409007c0c */ /* 0x002fe2000c721270 */
[----:B------:R-:W1:Y:S01]  /*180e0*/  LDCU UR4, c[0x0][0x39c] ;  /* 0x00007380ff0477ac */ /* 0x000e620008000800 */
[C---:B------:R-:W-:Y:S01]  /*180f0*/  LEA.HI.X.SX32 R9, R13.reuse, R2, 0x2, P6 ;  /* 0x000000020d097211 */ /* 0x040fe200030f16ff */
[----:B------:R-:W-:Y:S01]  /*18100*/  VIADD R13, R13, UR5 ;  /* 0x000000050d0d7c36 */ /* 0x000fe20008000000 */
[----:B------:R4:W-:Y:S01]  /*18110*/  @P5 STG.E desc[UR26][R4.64], R41 ;  /* 0x0000002904005986 */ /* 0x0009e2000c10191a */
[----:B--2---:R-:W-:Y:S01]  /*18120*/  ISETP.LT.AND P5, PT, R6, UR6, !P0 ;  /* 0x0000000606007c0c */ /* 0x004fe2000c7a1270 */
[----:B------:R-:W-:Y:S01]  /*18130*/  VIADD R11, R0, 0x2b ;  /* 0x0000002b000b7836 */ /* 0x000fe20000000000 */
[----:B------:R-:W2:Y:S01]  /*18140*/  LDCU UR6, c[0x0][0x39c] ;  /* 0x00007380ff0677ac */ /* 0x000ea20008000800 */
[----:B------:R5:W-:Y:S01]  /*18150*/  @P4 STG.E desc[UR26][R8.64], R42 ;  /* 0x0000002a08004986 */ /* 0x000be2000c10191a */
[C---:B------:R-:W-:Y:S01]  /*18160*/  LEA R6, P4, R13.reuse, R3, 0x2 ;  /* 0x000000030d067211 */ /* 0x040fe200078810ff */
[----:B------:R-:W-:-:S03]  /*18170*/  VIADD R10, R13, UR5 ;  /* 0x000000050d0a7c36 */ /* 0x000fc60008000000 */
[-C--:B------:R-:W-:Y:S01]  /*18180*/  LEA.HI.X.SX32 R7, R13, R2.reuse, 0x2, P4 ;  /* 0x000000020d077211 */ /* 0x080fe200020f16ff */
[C---:B------:R-:W-:Y:S01]  /*18190*/  VIADD R13, R0.reuse, 0x34 ;  /* 0x00000034000d7836 */ /* 0x040fe20000000000 */
[----:B---3--:R-:W-:Y:S01]  /*181a0*/  ISETP.LT.AND P4, PT, R11, UR7, !P0 ;  /* 0x000000070b007c0c */ /* 0x008fe2000c781270 */
[----:B----4-:R-:W-:Y:S01]  /*181b0*/  VIADD R5, R0, 0x2c ;  /* 0x0000002c00057836 */ /* 0x010fe20000000000 */
[----:B------:R-:W3:Y:S01]  /*181c0*/  LDCU UR7, c[0x0][0x39c] ;  /* 0x00007380ff0777ac */ /* 0x000ee20008000800 */
[CC--:B------:R-:W-:Y:S01]  /*181d0*/  LEA R4, P6, R10.reuse, R3.reuse, 0x2 ;  /* 0x000000030a047211 */ /* 0x0c0fe200078c10ff */
[----:B------:R4:W-:Y:S01]  /*181e0*/  @P3 STG.E desc[UR26][R6.64], R43 ;  /* 0x0000002b06003986 */ /* 0x0009e2000c10191a */
[C---:B-----5:R-:W-:Y:S01]  /*181f0*/  VIADD R9, R10.reuse, UR5 ;  /* 0x000000050a097c36 */ /* 0x060fe20008000000 */
[----:B-1----:R-:W-:Y:S01]  /*18200*/  ISETP.LT.AND P3, PT, R5, UR4, !P0 ;  /* 0x0000000405007c0c */ /* 0x002fe2000c761270 */
[----:B------:R-:W1:Y:S01]  /*18210*/  LDCU UR4, c[0x0][0x39c] ;  /* 0x00007380ff0477ac */ /* 0x000e620008000800 */
[----:B------:R-:W-:Y:S01]  /*18220*/  LEA.HI.X.SX32 R5, R10, R2, 0x2, P6 ;  /* 0x000000020a057211 */ /* 0x000fe200030f16ff */
[C---:B------:R-:W-:Y:S01]  /*18230*/  VIADD R12, R9.reuse, UR5 ;  /* 0x00000005090c7c36 */ /* 0x040fe20008000000 */
[----:B------:R-:W-:Y:S01]  /*18240*/  LEA R8, P6, R9, R3, 0x2 ;  /* 0x0000000309087211 */ /* 0x000fe200078c10ff */
[----:B------:R-:W-:-:S02]  /*18250*/  VIADD R11, R0, 0x2d ;  /* 0x0000002d000b7836 */ /* 0x000fc40000000000 */
[----:B------:R5:W-:Y:S01]  /*18260*/  @P2 STG.E desc[UR26][R4.64], R44 ;  /* 0x0000002c04002986 */ /* 0x000be2000c10191a */
[-C--:B------:R-:W-:Y:S02]  /*18270*/  LEA.HI.X.SX32 R9, R9, R2.reuse, 0x2, P6 ;  /* 0x0000000209097211 */ /* 0x080fe400030f16ff */
[-C--:B------:R-:W-:Y:S01]  /*18280*/  LEA R10, P6, R12, R3.reuse, 0x2 ;  /* 0x000000030c0a7211 */ /* 0x080fe200078c10ff */
[----:B----4-:R-:W-:Y:S01]  /*18290*/  VIADD R6, R0, 0x2e ;  /* 0x0000002e00067836 */ /* 0x010fe20000000000 */
[----:B--2---:R-:W-:Y:S01]  /*182a0*/  ISETP.LT.AND P2, PT, R11, UR6, !P0 ;  /* 0x000000060b007c0c */ /* 0x004fe2000c741270 */
[----:B------:R-:W2:Y:S01]  /*182b0*/  LDCU UR6, c[0x0][0x39c] ;  /* 0x00007380ff0677ac */ /* 0x000ea20008000800 */
[CC--:B------:R-:W-:Y:S01]  /*182c0*/  LEA.HI.X.SX32 R11, R12.reuse, R2.reuse, 0x2, P6 ;  /* 0x000000020c0b7211 */ /* 0x0c0fe200030f16ff */
[----:B------:R-:W-:Y:S01]  /*182d0*/  VIADD R12, R12, UR5 ;  /* 0x000000050c0c7c36 */ /* 0x000fe20008000000 */
[----:B------:R4:W-:Y:S01]  /*182e0*/  @P1 STG.E desc[UR26][R8.64], R45 ;  /* 0x0000002d08001986 */ /* 0x0009e2000c10191a */
[----:B---3--:R-:W-:Y:S01]  /*182f0*/  ISETP.LT.AND P1, PT, R6, UR7, !P0 ;  /* 0x0000000706007c0c */ /* 0x008fe2000c721270 */
[----:B------:R-:W-:Y:S01]  /*18300*/  VIADD R6, R0, 0x2f ;  /* 0x0000002f00067836 */ /* 0x000fe20000000000 */
[----:B------:R-:W3:Y:S01]  /*18310*/  LDCU UR7, c[0x0][0x39c] ;  /* 0x00007380ff0777ac */ /* 0x000ee20008000800 */
[CC--:B-----5:R-:W-:Y:S01]  /*18320*/  LEA R4, P6, R12.reuse, R3.reuse, 0x2 ;  /* 0x000000030c047211 */ /* 0x0e0fe200078c10ff */
[----:B------:R-:W-:Y:S01]  /*18330*/  VIADD R7, R12, UR5 ;  /* 0x000000050c077c36 */ /* 0x000fe20008000000 */
[----:B------:R5:W-:Y:S01]  /*18340*/  @P5 STG.E desc[UR26][R10.64], R46 ;  /* 0x0000002e0a005986 */ /* 0x000be2000c10191a */
[----:B-1----:R-:W-:Y:S01]  /*18350*/  ISETP.LT.AND P5, PT, R6, UR4, !P0 ;  /* 0x0000000406007c0c */ /* 0x002fe2000c7a1270 */
[----:B------:R-:W1:Y:S01]  /*18360*/  LDCU UR4, c[0x0][0x39c] ;  /* 0x00007380ff0477ac */ /* 0x000e620008000800 */
[----:B------:R-:W-:Y:S01]  /*18370*/  LEA.HI.X.SX32 R5, R12, R2, 0x2, P6 ;  /* 0x000000020c057211 */ /* 0x000fe200030f16ff */
[C---:B------:R-:W-:Y:S01]  /*18380*/  VIADD R12, R7.reuse, UR5 ;  /* 0x00000005070c7c36 */ /* 0x040fe20008000000 */
[----:B------:R-:W-:Y:S01]  /*18390*/  LEA R6, P6, R7, R3, 0x2 ;  /* 0x0000000307067211 */ /* 0x000fe200078c10ff */
[----:B----4-:R-:W-:-:S02]  /*183a0*/  VIADD R9, R0, 0x30 ;  /* 0x0000003000097836 */ /* 0x010fc40000000000 */
[----:B------:R4:W-:Y:S01]  /*183b0*/  @P4 STG.E desc[UR26][R4.64], R47 ;  /* 0x0000002f04004986 */ /* 0x0009e2000c10191a */
[-C--:B------:R-:W-:Y:S02]  /*183c0*/  LEA.HI.X.SX32 R7, R7, R2.reuse, 0x2, P6 ;  /* 0x0000000207077211 */ /* 0x080fe400030f16ff */
[-C--:B------:R-:W-:Y:S01]  /*183d0*/  LEA R8, P6, R12, R3.reuse, 0x2 ;  /* 0x000000030c087211 */ /* 0x080fe200078c10ff */
[----:B-----5:R-:W-:Y:S01]  /*183e0*/  VIADD R10, R0, 0x31 ;  /* 0x00000031000a7836 */ /* 0x020fe20000000000 */
        /* <DEDUP_REMOVED lines=8> */
[CC--:B----4-:R-:W-:Y:S01]  /*18470*/  LEA R4, P6, R12.reuse, R3.reuse, 0x2 ;  /* 0x000000030c047211 */ /* 0x0d0fe200078c10ff */
[C---:B------:R-:W-:Y:S01]  /*18480*/  VIADD R10, R12.reuse, UR5 ;  /* 0x000000050c0a7c36 */ /* 0x040fe20008000000 */
[----:B------:R4:W-:Y:S01]  /*18490*/  @P2 STG.E desc[UR26][R8.64], R49 ;  /* 0x0000003108002986 */ /* 0x0009e2000c10191a */
[----:B-1----:R-:W-:Y:S01]  /*184a0*/  ISETP.LT.AND P2, PT, R11, UR4, !P0 ;  /* 0x000000040b007c0c */ /* 0x002fe2000c741270 */
[----:B------:R-:W1:Y:S01]  /*184b0*/  LDCU UR4, c[0x0][0x39c] ;  /* 0x00007380ff0477ac */ /* 0x000e620008000800 */
[----:B------:R-:W-:Y:S01]  /*184c0*/  LEA.HI.X.SX32 R5, R12, R2, 0x2, P6 ;  /* 0x000000020c057211 */ /* 0x000fe200030f16ff */
[----:B------:R-:W-:Y:S01]  /*184d0*/  VIADD R12, R0, 0x33 ;  /* 0x00000033000c7836 */ /* 0x000fe20000000000 */
[C---:B-----5:R-:W-:Y:S01]  /*184e0*/  LEA R6, P6, R10.reuse, R3, 0x2 ;  /* 0x000000030a067211 */ /* 0x060fe200078c10ff */
[----:B------:R-:W-:-:S02]  /*184f0*/  VIADD R11, R10, UR5 ;  /* 0x000000050a0b7c36 */ /* 0x000fc40008000000 */
[----:B------:R5:W-:Y:S01]  /*18500*/  @P1 STG.E desc[UR26][R4.64], R50 ;  /* 0x0000003204001986 */ /* 0x000be2000c10191a */
[----:B--2---:R-:W-:Y:S01]  /*18510*/  ISETP.LT.AND P1, PT, R12, UR6, !P0 ;  /* 0x000000060c007c0c */ /* 0x004fe2000c721270 */
[----:B------:R-:W2:Y:S01]  /*18520*/  LDCU UR6, c[0x0][0x39c] ;  /* 0x00007380ff0677ac */ /* 0x000ea20008000800 */
[----:B------:R-:W-:Y:S01]  /*18530*/  LEA.HI.X.SX32 R7, R10, R2, 0x2, P6 ;  /* 0x000000020a077211 */ /* 0x000fe200030f16ff */
[C---:B------:R-:W-:Y:S01]  /*18540*/  VIADD R12, R11.reuse, UR5 ;  /* 0x000000050b0c7c36 */ /* 0x040fe20008000000 */
[----:B----4-:R-:W-:-:S03]  /*18550*/  LEA R8, P6, R11, R3, 0x2 ;  /* 0x000000030b087211 */ /* 0x010fc600078c10ff */
[----:B------:R4:W-:Y:S01]  /*18560*/  @P5 STG.E desc[UR26][R6.64], R51 ;  /* 0x0000003306005986 */ /* 0x0009e2000c10191a */
[-C--:B------:R-:W-:Y:S02]  /*18570*/  LEA.HI.X.SX32 R9, R11, R2.reuse, 0x2, P6 ;  /* 0x000000020b097211 */ /* 0x080fe400030f16ff */
[-C--:B------:R-:W-:Y:S02]  /*18580*/  LEA R10, P6, R12, R3.reuse, 0x2 ;  /* 0x000000030c0a7211 */ /* 0x080fe400078c10ff */
[----:B---3--:R-:W-:Y:S01]  /*18590*/  ISETP.LT.AND P5, PT, R13, UR7, !P0 ;  /* 0x000000070d007c0c */ /* 0x008fe2000c7a1270 */
[----:B------:R-:W-:Y:S01]  /*185a0*/  VIADD R13, R0, 0x35 ;  /* 0x00000035000d7836 */ /* 0x000fe20000000000 */
[C---:B------:R-:W-:Y:S01]  /*185b0*/  LEA.HI.X.SX32 R11, R12.reuse, R2, 0x2, P6 ;  /* 0x000000020c0b7211 */ /* 0x040fe200030f16ff */
[----:B------:R-:W3:Y:S01]  /*185c0*/  LDCU UR7, c[0x0][0x39c] ;  /* 0x00007380ff0777ac */ /* 0x000ee20008000800 */
[----:B------:R-:W-:Y:S01]  /*185d0*/  VIADD R12, R12, UR5 ;  /* 0x000000050c0c7c36 */ /* 0x000fe20008000000 */
[----:B------:R2:W-:Y:S01]  /*185e0*/  @P4 STG.E desc[UR26][R8.64], R52 ;  /* 0x0000003408004986 */ /* 0x0005e2000c10191a */
[----:B-1----:R-:W-:Y:S01]  /*185f0*/  ISETP.LT.AND P4, PT, R13, UR4, !P0 ;  /* 0x000000040d007c0c */ /* 0x002fe2000c781270 */
[----:B------:R-:W1:Y:S01]  /*18600*/  LDCU UR4, c[0x0][0x39c] ;  /* 0x00007380ff0477ac */ /* 0x000e620008000800 */
[C---:B------:R-:W-:Y:S01]  /*18610*/  VIADD R13, R12.reuse, UR5 ;  /* 0x000000050c0d7c36 */ /* 0x040fe20008000000 */
[----:B------:R3:W-:Y:S01]  /*18620*/  @P3 STG.E desc[UR26][R10.64], R53 ;  /* 0x000000350a003986 */ /* 0x0007e2000c10191a */
[----:B-----5:R-:W-:Y:S01]  /*18630*/  LEA R4, P3, R12, R3, 0x2 ;  /* 0x000000030c047211 */ /* 0x020fe200078610ff */
[----:B----4-:R-:W-:-:S02]  /*18640*/  VIADD R7, R0, 0x36 ;  /* 0x0000003600077836 */ /* 0x010fc40000000000 */
[-C--:B------:R-:W-:Y:S02]  /*18650*/  LEA R6, P6, R13, R3.reuse, 0x2 ;  /* 0x000000030d067211 */ /* 0x080fe400078c10ff */
[-C--:B------:R-:W-:Y:S02]  /*18660*/  LEA.HI.X.SX32 R5, R12, R2.reuse, 0x2, P3 ;  /* 0x000000020c057211 */ /* 0x080fe400018f16ff */
[----:B--2---:R-:W-:Y:S01]  /*18670*/  ISETP.LT.AND P3, PT, R7, UR6, !P0 ;  /* 0x0000000607007c0c */ /* 0x004fe2000c761270 */
[----:B------:R-:W2:Y:S01]  /*18680*/  LDCU UR6, c[0x0][0x39c] ;  /* 0x00007380ff0677ac */ /* 0x000ea20008000800 */
[C---:B------:R-:W-:Y:S01]  /*18690*/  VIADD R8, R0.reuse, 0x37 ;  /* 0x0000003700087836 */ /* 0x040fe20000000000 */
[CC--:B------:R-:W-:Y:S01]  /*186a0*/  LEA.HI.X.SX32 R7, R13.reuse, R2.reuse, 0x2, P6 ;  /* 0x000000020d077211 */ /* 0x0c0fe200030f16ff */
[----:B------:R-:W-:Y:S01]  /*186b0*/  VIADD R13, R13, UR5 ;  /* 0x000000050d0d7c36 */ /* 0x000fe20008000000 */
[----:B------:R4:W-:Y:S01]  /*186c0*/  @P2 STG.E desc[UR26][R4.64], R54 ;  /* 0x0000003604002986 */ /* 0x0009e2000c10191a */
[----:B---3--:R-:W-:Y:S01]  /*186d0*/  VIADD R11, R0, 0x38 ;  /* 0x00000038000b7836 */ /* 0x008fe20000000000 */
[----:B------:R-:W-:Y:S01]  /*186e0*/  ISETP.LT.AND P2, PT, R8, UR7, !P0 ;  /* 0x0000000708007c0c */ /* 0x000fe2000c741270 */
[C---:B------:R-:W-:Y:S01]  /*186f0*/  VIADD R10, R13.reuse, UR5 ;  /* 0x000000050d0a7c36 */ /* 0x040fe20008000000 */
[----:B------:R3:W-:Y:S01]  /*18700*/  @P1 STG.E desc[UR26][R6.64], R55 ;  /* 0x0000003706001986 */ /* 0x0007e2000c10191a */
[CC--:B------:R-:W-:Y:S01]  /*18710*/  LEA R8, P1, R13.reuse, R3.reuse, 0x2 ;  /* 0x000000030d087211 */ /* 0x0c0fe200078210ff */
[----:B------:R-:W5:Y:S03]  /*18720*/  LDCU UR7, c[0x0][0x39c] ;  /* 0x00007380ff0777ac */ /* 0x000f660008000800 */
[----:B------:R-:W-:Y:S01]  /*18730*/  LEA.HI.X.SX32 R9, R13, R2, 0x2, P1 ;  /* 0x000000020d097211 */ /* 0x000fe200008f16ff */
[C---:B------:R-:W-:Y:S01]  /*18740*/  VIADD R13, R0.reuse, 0x41 ;  /* 0x00000041000d7836 */ /* 0x040fe20000000000 */
[----:B-1----:R-:W-:Y:S01]  /*18750*/  ISETP.LT.AND P1, PT, R11, UR4, !P0 ;  /* 0x000000040b007c0c */ /* 0x002fe2000c721270 */
[----:B------:R-:W1:Y:S01]  /*18760*/  LDCU UR4, c[0x0][0x39c] ;  /* 0x00007380ff0477ac */ /* 0x000e620008000800 */
[----:B----4-:R-:W-:Y:S01]  /*18770*/  VIADD R5, R0, 0x39 ;  /* 0x0000003900057836 */ /* 0x010fe20000000000 */
[C---:B------:R-:W-:Y:S01]  /*18780*/  LEA R4, P6, R10.reuse, R3, 0x2 ;  /* 0x000000030a047211 */ /* 0x040fe200078c10ff */
[----:B------:R4:W-:Y:S01]  /*18790*/  @P5 STG.E desc[UR26][R8.64], R56 ;  /* 0x0000003808005986 */ /* 0x0009e2000c10191a */
[----:B---3--:R-:W-:-:S02]  /*187a0*/  VIADD R7, R10, UR5 ;  /* 0x000000050a077c36 */ /* 0x008fc40008000000 */
[----:B--2---:R-:W-:Y:S01]  /*187b0*/  ISETP.LT.AND P5, PT, R5, UR6, !P0 ;  /* 0x0000000605007c0c */ /* 0x004fe2000c7a1270 */
[----:B------:R-:W2:Y:S01]  /*187c0*/  LDCU UR6, c[0x0][0x39c] ;  /* 0x00007380ff0677ac */ /* 0x000ea20008000800 */
[-C--:B------:R-:W-:Y:S01]  /*187d0*/  LEA.HI.X.SX32 R5, R10, R2.reuse, 0x2, P6 ;  /* 0x000000020a057211 */ /* 0x080fe200030f16ff */
[C---:B------:R-:W-:Y:S01]  /*187e0*/  VIADD R12, R7.reuse, UR5 ;  /* 0x00000005070c7c36 */ /* 0x040fe20008000000 */
[CC--:B------:R-:W-:Y:S01]  /*187f0*/  LEA R6, P6, R7.reuse, R3.reuse, 0x2 ;  /* 0x0000000307067211 */ /* 0x0c0fe200078c10ff */
[C---:B------:R-:W-:Y:S02]  /*18800*/  VIADD R11, R0.reuse, 0x3a ;  /* 0x0000003a000b7836 */ /* 0x040fe40000000000 */
[----:B------:R3:W-:Y:S01]  /*18810*/  @P4 STG.E desc[UR26][R4.64], R57 ;  /* 0x0000003904004986 */ /* 0x0007e2000c10191a */
[-C--:B------:R-:W-:Y:S01]  /*18820*/  LEA.HI.X.SX32 R7, R7, R2.reuse, 0x2, P6 ;  /* 0x0000000207077211 */ /* 0x080fe200030f16ff */
[----:B----4-:R-:W-:Y:S01]  /*18830*/  VIADD R8, R0, 0x3b ;  /* 0x0000003b00087836 */ /* 0x010fe20000000000 */
[-C--:B------:R-:W-:Y:S01]  /*18840*/  LEA R10, P6, R12, R3.reuse, 0x2 ;  /* 0x000000030c0a7211 */ /* 0x080fe200078c10ff */
[----:B------:R-:W-:Y:S01]  /*18850*/  VIADD R9, R0, 0x3c ;  /* 0x0000003c00097836 */ /* 0x000fe20000000000 */
[----:B-----5:R-:W-:Y:S01]  /*18860*/  ISETP.LT.AND P4, PT, R11, UR7, !P0 ;  /* 0x000000070b007c0c */ /* 0x020fe2000c781270 */
[----:B------:R4:W-:Y:S01]  /*18870*/  @P3 STG.E desc[UR26][R6.64], R58 ;  /* 0x0000003a06003986 */ /* 0x0009e2000c10191a */
[----:B-1----:R-:W-:Y:S01]  /*18880*/  ISETP.LT.AND P3, PT, R8, UR4, !P0 ;  /* 0x0000000408007c0c */ /* 0x002fe2000c761270 */
[----:B------:R-:W1:Y:S01]  /*18890*/  LDCU UR4, c[0x0][0x39c] ;  /* 0x00007380ff0477ac */ /* 0x000e620008000800 */
[CC--:B------:R-:W-:Y:S01]  /*188a0*/  LEA.HI.X.SX32 R11, R12.reuse, R2.reuse, 0x2, P6 ;  /* 0x000000020c0b7211 */ /* 0x0c0fe200030f16ff */
[----:B------:R-:W-:Y:S01]  /*188b0*/  VIADD R12, R12, UR5 ;  /* 0x000000050c0c7c36 */ /* 0x000fe20008000000 */
[----:B------:R-:W5:Y:S03]  /*188c0*/  LDCU UR7, c[0x0][0x39c] ;  /* 0x00007380ff0777ac */ /* 0x000f660008000800 */
[C---:B------:R-:W-:Y:S01]  /*188d0*/  VIADD R8, R12.reuse, UR5 ;  /* 0x000000050c087c36 */ /* 0x040fe20008000000 */
[-C--:B---3--:R-:W-:Y:S01]  /*188e0*/  LEA R4, P6, R12, R3.reuse, 0x2 ;  /* 0x000000030c047211 */ /* 0x088fe200078c10ff */
[----:B------:R3:W-:Y:S01]  /*188f0*/  @P2 STG.E desc[UR26][R10.64], R59 ;  /* 0x0000003b0a002986 */ /* 0x0007e2000c10191a */
[----:B--2---:R-:W-:Y:S01]  /*18900*/  ISETP.LT.AND P2, PT, R9, UR6, !P0 ;  /* 0x0000000609007c0c */ /* 0x004fe2000c741270 */
[----:B------:R-:W-:Y:S01]  /*18910*/  VIADD R9, R0, 0x3d ;  /* 0x0000003d00097836 */ /* 0x000fe20000000000 */
[-C--:B------:R-:W-:Y:S01]  /*18920*/  LEA.HI.X.SX32 R5, R12, R2.reuse, 0x2, P6 ;  /* 0x000000020c057211 */ /* 0x080fe200030f16ff */
[C---:B------:R-:W-:Y:S01]  /*18930*/  VIADD R12, R8.reuse, UR5 ;  /* 0x00000005080c7c36 */ /* 0x040fe20008000000 */
[C---:B----4-:R-:W-:Y:S01]  /*18940*/  LEA R6, P6, R8.reuse, R3, 0x2 ;  /* 0x0000000308067211 */ /* 0x050fe200078c10ff */
[----:B------:R-:W2:Y:S02]  /*18950*/  LDCU UR6, c[0x0][0x39c] ;  /* 0x00007380ff0677ac */ /* 0x000ea40008000800 */
[----:B------:R4:W-:Y:S01]  /*18960*/  @P1 STG.E desc[UR26][R4.64], R60 ;  /* 0x0000003c04001986 */ /* 0x0009e2000c10191a */
[----:B------:R-:W-:-:S02]  /*18970*/  LEA.HI.X.SX32 R7, R8, R2, 0x2, P6 ;  /* 0x0000000208077211 */ /* 0x000fc400030f16ff */
[-C--:B------:R-:W-:Y:S01]  /*18980*/  LEA R8, P6, R12, R3.reuse, 0x2 ;  /* 0x000000030c087211 */ /* 0x080fe200078c10ff */
[----:B---3--:R-:W-:Y:S01]  /*18990*/  VIADD R10, R0, 0x3e ;  /* 0x0000003e000a7836 */ /* 0x008fe20000000000 */
[----:B-1----:R-:W-:Y:S01]  /*189a0*/  ISETP.LT.AND P1, PT, R9, UR4, !P0 ;  /* 0x0000000409007c0c */ /* 0x002fe2000c721270 */
[----:B------:R-:W1:Y:S01]  /*189b0*/  LDCU UR4, c[0x0][0x39c] ;  /* 0x00007380ff0477ac */ /* 0x000e620008000800 */
[CC--:B------:R-:W-:Y:S01]  /*189c0*/  LEA.HI.X.SX32 R9, R12.reuse, R2.reuse, 0x2, P6 ;  /* 0x000000020c097211 */ /* 0x0c0fe200030f16ff */
[----:B------:R-:W-:Y:S01]  /*189d0*/  VIADD R12, R12, UR5 ;  /* 0x000000050c0c7c36 */ /* 0x000fe20008000000 */
[----:B------:R3:W-:Y:S01]  /*189e0*/  @P5 STG.E desc[UR26][R6.64], R61 ;  /* 0x0000003d06005986 */ /* 0x0007e2000c10191a */
[----:B-----5:R-:W-:Y:S01]  /*189f0*/  ISETP.LT.AND P5, PT, R10, UR7, !P0 ;  /* 0x000000070a007c0c */ /* 0x020fe2000c7a1270 */
[----:B------:R-:W-:Y:S01]  /*18a00*/  VIADD R11, R0, 0x3f ;  /* 0x0000003f000b7836 */ /* 0x000fe20000000000 */
[----:B------:R-:W5:Y:S01]  /*18a10*/  LDCU UR7, c[0x0][0x39c] ;  /* 0x00007380ff0777ac */ /* 0x000f620008000800 */
[CC--:B----4-:R-:W-:Y:S01]  /*18a20*/  LEA R4, P6, R12.reuse, R3.reuse, 0x2 ;  /* 0x000000030c047211 */ /* 0x0d0fe200078c10ff */
[C---:B------:R-:W-:Y:S01]  /*18a30*/  VIADD R10, R12.reuse, UR5 ;  /* 0x000000050c0a7c36 */ /* 0x040fe20008000000 */
[----:B------:R4:W-:Y:S01]  /*18a40*/  @P4 STG.E desc[UR26][R8.64], R62 ;  /* 0x0000003e08004986 */ /* 0x0009e2000c10191a */
[----:B--2---:R-:W-:Y:S01]  /*18a50*/  ISETP.LT.AND P4, PT, R11, UR6, !P0 ;  /* 0x000000060b007c0c */ /* 0x004fe2000c781270 */
[----:B------:R-:W2:Y:S01]  /*18a60*/  LDCU UR6, c[0x0][0x39c] ;  /* 0x00007380ff0677ac */ /* 0x000ea20008000800 */
[----:B------:R-:W-:Y:S01]  /*18a70*/  LEA.HI.X.SX32 R5, R12, R2, 0x2, P6 ;  /* 0x000000020c057211 */ /* 0x000fe200030f16ff */
[----:B------:R-:W-:Y:S01]  /*18a80*/  VIADD R12, R0, 0x40 ;  /* 0x00000040000c7836 */ /* 0x000fe20000000000 */
[C---:B---3--:R-:W-:Y:S01]  /*18a90*/  LEA R6, P6, R10.reuse, R3, 0x2 ;  /* 0x000000030a067211 */ /* 0x048fe200078c10ff */
[----:B------:R-:W-:-:S02]  /*18aa0*/  VIADD R11, R10, UR5 ;  /* 0x000000050a0b7c36 */ /* 0x000fc40008000000 */
[----:B------:R3:W-:Y:S01]  /*18ab0*/  @P3 STG.E desc[UR26][R4.64], R63 ;  /* 0x0000003f04003986 */ /* 0x0007e2000c10191a */
[----:B-1----:R-:W-:Y:S01]  /*18ac0*/  ISETP.LT.AND P3, PT, R12, UR4, !P0 ;  /* 0x000000040c007c0c */ /* 0x002fe2000c761270 */
[----:B------:R-:W1:Y:S01]  /*18ad0*/  LDCU UR4, c[0x0][0x39c] ;  /* 0x00007380ff0477ac */ /* 0x000e620008000800 */
[----:B------:R-:W-:Y:S01]  /*18ae0*/  LEA.HI.X.SX32 R7, R10, R2, 0x2, P6 ;  /* 0x000000020a077211 */ /* 0x000fe200030f16ff */
[C---:B------:R-:W-:Y:S01]  /*18af0*/  VIADD R12, R11.reuse, UR5 ;  /* 0x000000050b0c7c36 */ /* 0x040fe20008000000 */
[----:B----4-:R-:W-:-:S03]  /*18b00*/  LEA R8, P6, R11, R3, 0x2 ;  /* 0x000000030b087211 */ /* 0x010fc600078c10ff */
[----:B------:R4:W-:Y:S01]  /*18b10*/  @P2 STG.E desc[UR26][R6.64], R64 ;  /* 0x0000004006002986 */ /* 0x0009e2000c10191a */
[-C--:B------:R-:W-:Y:S02]  /*18b20*/  LEA.HI.X.SX32 R9, R11, R2.reuse, 0x2, P6 ;  /* 0x000000020b097211 */ /* 0x080fe400030f16ff */
[-C--:B------:R-:W-:Y:S02]  /*18b30*/  LEA R10, P6, R12, R3.reuse, 0x2 ;  /* 0x000000030c0a7211 */ /* 0x080fe400078c10ff */
[----:B-----5:R-:W-:Y:S01]  /*18b40*/  ISETP.LT.AND P2, PT, R13, UR7, !P0 ;  /* 0x000000070d007c0c */ /* 0x020fe2000c741270 */
[----:B------:R-:W-:Y:S01]  /*18b50*/  VIADD R13, R0, 0x42 ;  /* 0x00000042000d7836 */ /* 0x000fe20000000000 */
[C---:B------:R-:W-:Y:S01]  /*18b60*/  LEA.HI.X.SX32 R11, R12.reuse, R2, 0x2, P6 ;  /* 0x000000020c0b7211 */ /* 0x040fe200030f16ff */
[----:B------:R-:W5:Y:S01]  /*18b70*/  LDCU UR7, c[0x0][0x39c] ;  /* 0x00007380ff0777ac */ /* 0x000f620008000800 */
[----:B------:R-:W-:Y:S01]  /*18b80*/  VIADD R12, R12, UR5 ;  /* 0x000000050c0c7c36 */ /* 0x000fe20008000000 */
[----:B------:R1:W-:Y:S01]  /*18b90*/  @P1 STG.E desc[UR26][R8.64], R65 ;  /* 0x0000004108001986 */ /* 0x0003e2000c10191a */
[----:B--2---:R-:W-:Y:S01]  /*18ba0*/  ISETP.LT.AND P1, PT, R13, UR6, !P0 ;  /* 0x000000060d007c0c */ /* 0x004fe2000c721270 */
[----:B------:R-:W2:Y:S01]  /*18bb0*/  LDCU UR6, c[0x0][0x39c] ;  /* 0x00007380ff0677ac */ /* 0x000ea20008000800 */
[C---:B------:R-:W-:Y:S01]  /*18bc0*/  VIADD R13, R12.reuse, UR5 ;  /* 0x000000050c0d7c36 */ /* 0x040fe20008000000 */
[----:B------:R5:W-:Y:S01]  /*18bd0*/  @P5 STG.E desc[UR26][R10.64], R66 ;  /* 0x000000420a005986 */ /* 0x000be2000c10191a */
[----:B---3--:R-:W-:Y:S01]  /*18be0*/  LEA R4, P5, R12, R3, 0x2 ;  /* 0x000000030c047211 */ /* 0x008fe200078a10ff */
[----:B----4-:R-:W-:-:S02]  /*18bf0*/  VIADD R7, R0, 0x43 ;  /* 0x0000004300077836 */ /* 0x010fc40000000000 */
[-C--:B------:R-:W-:Y:S02]  /*18c00*/  LEA R6, P6, R13, R3.reuse, 0x2 ;  /* 0x000000030d067211 */ /* 0x080fe400078c10ff */
[-C--:B------:R-:W-:Y:S02]  /*18c10*/  LEA.HI.X.SX32 R5, R12, R2.reuse, 0x2, P5 ;  /* 0x000000020c057211 */ /* 0x080fe400028f16ff */
[----:B-1----:R-:W-:Y:S01]  /*18c20*/  ISETP.LT.AND P5, PT, R7, UR4, !P0 ;  /* 0x0000000407007c0c */ /* 0x002fe2000c7a1270 */
[----:B------:R-:W1:Y:S01]  /*18c30*/  LDCU UR4, c[0x0][0x39c] ;  /* 0x00007380ff0477ac */ /* 0x000e620008000800 */
[C---:B------:R-:W-:Y:S01]  /*18c40*/  VIADD R8, R0.reuse, 0x44 ;  /* 0x0000004400087836 */ /* 0x040fe20000000000 */
[CC--:B------:R-:W-:Y:S01]  /*18c50*/  LEA.HI.X.SX32 R7, R13.reuse, R2.reuse, 0x2, P6 ;  /* 0x000000020d077211 */ /* 0x0c0fe200030f16ff */
[----:B------:R-:W-:Y:S01]  /*18c60*/  VIADD R13, R13, UR5 ;  /* 0x000000050d0d7c36 */ /* 0x000fe20008000000 */
[----:B------:R3:W-:Y:S01]  /*18c70*/  @P4 STG.E desc[UR26][R4.64], R67 ;  /* 0x0000004304004986 */ /* 0x0007e2000c10191a */
[----:B-----5:R-:W-:Y:S01]  /*18c80*/  VIADD R11, R0, 0x45 ;  /* 0x00000045000b7836 */ /* 0x020fe20000000000 */
[----:B------:R-:W-:Y:S01]  /*18c90*/  ISETP.LT.AND P4, PT, R8, UR7, !P0 ;  /* 0x0000000708007c0c */ /* 0x000fe2000c781270 */
[C---:B------:R-:W-:Y:S01]  /*18ca0*/  VIADD R10, R13.reuse, UR5 ;  /* 0x000000050d0a7c36 */ /* 0x040fe20008000000 */
[----:B------:R4:W-:Y:S01]  /*18cb0*/  @P3 STG.E desc[UR26][R6.64], R68 ;  /* 0x0000004406003986 */ /* 0x0009e2000c10191a */
[CC--:B------:R-:W-:Y:S01]  /*18cc0*/  LEA R8, P3, R13.reuse, R3.reuse, 0x2 ;  /* 0x000000030d087211 */ /* 0x0c0fe200078610ff */
[----:B------:R-:W5:Y:S03]  /*18cd0*/  LDCU UR7, c[0x0][0x39c] ;  /* 0x00007380ff0777ac */ /* 0x000f660008000800 */
[----:B------:R-:W-:Y:S01]  /*18ce0*/  LEA.HI.X.SX32 R9, R13, R2, 0x2, P3 ;  /* 0x000000020d097211 */ /* 0x000fe200018f16ff */
[C---:B------:R-:W-:Y:S01]  /*18cf0*/  VIADD R13, R0.reuse, 0x4e ;  /* 0x0000004e000d7836 */ /* 0x040fe20000000000 */
[----:B--2---:R-:W-:Y:S01]  /*18d00*/  ISETP.LT.AND P3, PT, R11, UR6, !P0 ;  /* 0x000000060b007c0c */ /* 0x004fe2000c761270 */
[----:B------:R-:W2:Y:S01]  /*18d10*/  LDCU UR6, c[0x0][0x39c] ;  /* 0x00007380ff0677ac */ /* 0x000ea20008000800 */
[----:B---3--:R-:W-:Y:S01]  /*18d20*/  VIADD R5, R0, 0x46 ;  /* 0x0000004600057836 */ /* 0x008fe20000000000 */
[C---:B------:R-:W-:Y:S01]  /*18d30*/  LEA R4, P6, R10.reuse, R3, 0x2 ;  /* 0x000000030a047211 */ /* 0x040fe200078c10ff */
[----:B------:R3:W-:Y:S01]  /*18d40*/  @P2 STG.E desc[UR26][R8.64], R69 ;  /* 0x0000004508002986 */ /* 0x0007e2000c10191a */
[----:B----4-:R-:W-:-:S02]  /*18d50*/  VIADD R7, R10, UR5 ;  /* 0x000000050a077c36 */ /* 0x010fc40008000000 */
[----:B-1----:R-:W-:Y:S01]  /*18d60*/  ISETP.LT.AND P2, PT, R5, UR4, !P0 ;  /* 0x0000000405007c0c */ /* 0x002fe2000c741270 */
[----:B------:R-:W1:Y:S01]  /*18d70*/  LDCU UR4, c[0x0][0x39c] ;  /* 0x00007380ff0477ac */ /* 0x000e620008000800 */
[-C--:B------:R-:W-:Y:S01]  /*18d80*/  LEA.HI.X.SX32 R5, R10, R2.reuse, 0x2, P6 ;  /* 0x000000020a057211 */ /* 0x080fe200030f16ff */
[C---:B------:R-:W-:Y:S01]  /*18d90*/  VIADD R12, R7.reuse, UR5 ;  /* 0x00000005070c7c36 */ /* 0x040fe20008000000 */
[CC--:B------:R-:W-:Y:S01]  /*18da0*/  LEA R6, P6, R7.reuse, R3.reuse, 0x2 ;  /* 0x0000000307067211 */ /* 0x0c0fe200078c10ff */
[C---:B------:R-:W-:Y:S02]  /*18db0*/  VIADD R11, R0.reuse, 0x47 ;  /* 0x00000047000b7836 */ /* 0x040fe40000000000 */
[----:B------:R4:W-:Y:S01]  /*18dc0*/  @P1 STG.E desc[UR26][R4.64], R70 ;  /* 0x0000004604001986 */ /* 0x0009e2000c10191a */
[-C--:B------:R-:W-:Y:S01]  /*18dd0*/  LEA.HI.X.SX32 R7, R7, R2.reuse, 0x2, P6 ;  /* 0x0000000207077211 */ /* 0x080fe200030f16ff */
[----:B---3--:R-:W-:Y:S01]  /*18de0*/  VIADD R8, R0, 0x48 ;  /* 0x0000004800087836 */ /* 0x008fe20000000000 */
[-C--:B------:R-:W-:Y:S01]  /*18df0*/  LEA R10, P6, R12, R3.reuse, 0x2 ;  /* 0x000000030c0a7211 */ /* 0x080fe200078c10ff */
[----:B------:R-:W-:Y:S01]  /*18e00*/  VIADD R9, R0, 0x49 ;  /* 0x0000004900097836 */ /* 0x000fe20000000000 */
[----:B-----5:R-:W-:Y:S01]  /*18e10*/  ISETP.LT.AND P1, PT, R11, UR7, !P0 ;  /* 0x000000070b007c0c */ /* 0x020fe2000c721270 */
[----:B------:R3:W-:Y:S01]  /*18e20*/  @P5 STG.E desc[UR26][R6.64], R71 ;  /* 0x0000004706005986 */ /* 0x0007e2000c10191a */
[----:B--2---:R-:W-:Y:S01]  /*18e30*/  ISETP.LT.AND P5, PT, R8, UR6, !P0 ;  /* 0x0000000608007c0c */ /* 0x004fe2000c7a1270 */
[----:B------:R-:W2:Y:S01]  /*18e40*/  LDCU UR6, c[0x0][0x39c] ;  /* 0x00007380ff0677ac */ /* 0x000ea20008000800 */
[CC--:B------:R-:W-:Y:S01]  /*18e50*/  LEA.HI.X.SX32 R11, R12.reuse, R2.reuse, 0x2, P6 ;  /* 0x000000020c0b7211 */ /* 0x0c0fe200030f16ff */
[----:B------:R-:W-:Y:S01]  /*18e60*/  VIADD R12, R12, UR5 ;  /* 0x000000050c0c7c36 */ /* 0x000fe20008000000 */
[----:B------:R-:W5:Y:S03]  /*18e70*/  LDCU UR7, c[0x0][0x39c] ;  /* 0x00007380ff0777ac */ /* 0x000f660008000800 */
[C---:B------:R-:W-:Y:S01]  /*18e80*/  VIADD R8, R12.reuse, UR5 ;  /* 0x000000050c087c36 */ /* 0x040fe20008000000 */
[-C--:B----4-:R-:W-:Y:S01]  /*18e90*/  LEA R4, P6, R12, R3.reuse, 0x2 ;  /* 0x000000030c047211 */ /* 0x090fe200078c10ff */
[----:B------:R4:W-:Y:S01]  /*18ea0*/  @P4 STG.E desc[UR26][R10.64], R72 ;  /* 0x000000480a004986 */ /* 0x0009e2000c10191a */
[----:B-1----:R-:W-:Y:S01]  /*18eb0*/  ISETP.LT.AND P4, PT, R9, UR4, !P0 ;  /* 0x0000000409007c0c */ /* 0x002fe2000c781270 */
[----:B------:R-:W-:Y:S01]  /*18ec0*/  VIADD R9, R0, 0x4a ;  /* 0x0000004a00097836 */ /* 0x000fe20000000000 */
[-C--:B------:R-:W-:Y:S01]  /*18ed0*/  LEA.HI.X.SX32 R5, R12, R2.reuse, 0x2, P6 ;  /* 0x000000020c057211 */ /* 0x080fe200030f16ff */
[C---:B------:R-:W-:Y:S01]  /*18ee0*/  VIADD R12, R8.reuse, UR5 ;  /* 0x00000005080c7c36 */ /* 0x040fe20008000000 */
[C---:B---3--:R-:W-:Y:S01]  /*18ef0*/  LEA R6, P6, R8.reuse, R3, 0x2 ;  /* 0x0000000308067211 */ /* 0x048fe200078c10ff */
[----:B------:R-:W1:Y:S02]  /*18f00*/  LDCU UR4, c[0x0][0x39c] ;  /* 0x00007380ff0477ac */ /* 0x000e640008000800 */
[----:B------:R3:W-:Y:S01]  /*18f10*/  @P3 STG.E desc[UR26][R4.64], R73 ;  /* 0x0000004904003986 */ /* 0x0007e2000c10191a */
[----:B------:R-:W-:-:S02]  /*18f20*/  LEA.HI.X.SX32 R7, R8, R2, 0x2, P6 ;  /* 0x0000000208077211 */ /* 0x000fc400030f16ff */
[-C--:B------:R-:W-:Y:S01]  /*18f30*/  LEA R8, P6, R12, R3.reuse, 0x2 ;  /* 0x000000030c087211 */ /* 0x080fe200078c10ff */
[----:B----4-:R-:W-:Y:S01]  /*18f40*/  VIADD R10, R0, 0x4b ;  /* 0x0000004b000a7836 */ /* 0x010fe20000000000 */
[----:B--2---:R-:W-:Y:S01]  /*18f50*/  ISETP.LT.AND P3, PT, R9, UR6, !P0 ;  /* 0x0000000609007c0c */ /* 0x004fe2000c761270 */
[----:B------:R-:W2:Y:S01]  /*18f60*/  LDCU UR6, c[0x0][0x39c] ;  /* 0x00007380ff0677ac */ /* 0x000ea20008000800 */
[CC--:B------:R-:W-:Y:S01]  /*18f70*/  LEA.HI.X.SX32 R9, R12.reuse, R2.reuse, 0x2, P6 ;  /* 0x000000020c097211 */ /* 0x0c0fe200030f16ff */
[----:B------:R-:W-:Y:S01]  /*18f80*/  VIADD R12, R12, UR5 ;  /* 0x000000050c0c7c36 */ /* 0x000fe20008000000 */
[----:B------:R4:W-:Y:S01]  /*18f90*/  @P2 STG.E desc[UR26][R6.64], R74 ;  /* 0x0000004a06002986 */ /* 0x0009e2000c10191a */
[----:B-----5:R-:W-:Y:S01]  /*18fa0*/  ISETP.LT.AND P2, PT, R10, UR7, !P0 ;  /* 0x000000070a007c0c */ /* 0x020fe2000c741270 */
[----:B------:R-:W-:Y:S01]  /*18fb0*/  VIADD R11, R0, 0x4c ;  /* 0x0000004c000b7836 */ /* 0x000fe20000000000 */
[----:B------:R-:W5:Y:S01]  /*18fc0*/  LDCU UR7, c[0x0][0x39c] ;  /* 0x00007380ff0777ac */ /* 0x000f620008000800 */
[CC--:B---3--:R-:W-:Y:S01]  /*18fd0*/  LEA R4, P6, R12.reuse, R3.reuse, 0x2 ;  /* 0x000000030c047211 */ /* 0x0c8fe200078c10ff */
[C---:B------:R-:W-:Y:S01]  /*18fe0*/  VIADD R10, R12.reuse, UR5 ;  /* 0x000000050c0a7c36 */ /* 0x040fe20008000000 */
[----:B------:R3:W-:Y:S01]  /*18ff0*/  @P1 STG.E desc[UR26][R8.64], R75 ;  /* 0x0000004b08001986 */ /* 0x0007e2000c10191a */
[----:B-1----:R-:W-:Y:S01]  /*19000*/  ISETP.LT.AND P1, PT, R11, UR4, !P0 ;  /* 0x000000040b007c0c */ /* 0x002fe2000c721270 */
[----:B------:R-:W1:Y:S01]  /*19010*/  LDCU UR4, c[0x0][0x39c] ;  /* 0x00007380ff0477ac */ /* 0x000e620008000800 */
[----:B------:R-:W-:Y:S01]  /*19020*/  LEA.HI.X.SX32 R5, R12, R2, 0x2, P6 ;  /* 0x000000020c057211 */ /* 0x000fe200030f16ff */
[----:B------:R-:W-:Y:S01]  /*19030*/  VIADD R12, R0, 0x4d ;  /* 0x0000004d000c7836 */ /* 0x000fe20000000000 */
[C---:B----4-:R-:W-:Y:S01]  /*19040*/  LEA R6, P6, R10.reuse, R3, 0x2 ;  /* 0x000000030a067211 */ /* 0x050fe200078c10ff */
[----:B------:R-:W-:-:S02]  /*19050*/  VIADD R11, R10, UR5 ;  /* 0x000000050a0b7c36 */ /* 0x000fc40008000000 */
[----:B------:R4:W-:Y:S01]  /*19060*/  @P5 STG.E desc[UR26][R4.64], R76 ;  /* 0x0000004c04005986 */ /* 0x0009e2000c10191a */
[----:B--2---:R-:W-:Y:S01]  /*19070*/  ISETP.LT.AND P5, PT, R12, UR6, !P0 ;  /* 0x000000060c007c0c */ /* 0x004fe2000c7a1270 */
[----:B------:R-:W2:Y:S01]  /*19080*/  LDCU UR6, c[0x0][0x39c] ;  /* 0x00007380ff0677ac */ /* 0x000ea20008000800 */
[----:B------:R-:W-:Y:S01]  /*19090*/  LEA.HI.X.SX32 R7, R10, R2, 0x2, P6 ;  /* 0x000000020a077211 */ /* 0x000fe200030f16ff */
[C---:B------:R-:W-:Y:S01]  /*190a0*/  VIADD R12, R11.reuse, UR5 ;  /* 0x000000050b0c7c36 */ /* 0x040fe20008000000 */
[----:B---3--:R-:W-:-:S03]  /*190b0*/  LEA R8, P6, R11, R3, 0x2 ;  /* 0x000000030b087211 */ /* 0x008fc600078c10ff */
        /* <DEDUP_REMOVED lines=9> */
[----:B-1----:R-:W-:Y:S01]  /*19150*/  ISETP.LT.AND P3, PT, R13, UR4, !P0 ;  /* 0x000000040d007c0c */ /* 0x002fe2000c761270 */
[----:B------:R-:W1:Y:S01]  /*19160*/  LDCU UR4, c[0x0][0x39c] ;  /* 0x00007380ff0477ac */ /* 0x000e620008000800 */
[C---:B------:R-:W-:Y:S01]  /*19170*/  VIADD R13, R12.reuse, UR5 ;  /* 0x000000050c0d7c36 */ /* 0x040fe20008000000 */
[----:B------:R5:W-:Y:S01]  /*19180*/  @P2 STG.E desc[UR26][R10.64], R79 ;  /* 0x0000004f0a002986 */ /* 0x000be2000c10191a */
[----:B----4-:R-:W-:Y:S01]  /*19190*/  LEA R4, P2, R12, R3, 0x2 ;  /* 0x000000030c047211 */ /* 0x010fe200078410ff */
[----:B---3--:R-:W-:-:S02]  /*191a0*/  VIADD R7, R0, 0x50 ;  /* 0x0000005000077836 */ /* 0x008fc40000000000 */
        /* <DEDUP_REMOVED lines=18> */
[----:B---3--:R-:W-:Y:S01]  /*192d0*/  VIADD R5, R0, 0x53 ;  /* 0x0000005300057836 */ /* 0x008fe20000000000 */
[C---:B------:R-:W-:Y:S01]  /*192e0*/  LEA R4, P6, R10.reuse, R3, 0x2 ;  /* 0x000000030a047211 */ /* 0x040fe200078c10ff */
[----:B------:R3:W-:Y:S01]  /*192f0*/  @P4 STG.E desc[UR26][R8.64], R82 ;  /* 0x0000005208004986 */ /* 0x0007e2000c10191a */
[----:B----4-:R-:W-:-:S02]  /*19300*/  VIADD R7, R10, UR5 ;  /* 0x000000050a077c36 */ /* 0x010fc40008000000 */
        /* <DEDUP_REMOVED lines=19> */
[-C--:B----4-:R-:W-:Y:S01]  /*19440*/  LEA R4, P6, R12, R3.reuse, 0x2 ;  /* 0x000000030c047211 */ /* 0x090fe200078c10ff */
[----:B------:R4:W-:Y:S01]  /*19450*/  @P1 STG.E desc[UR26][R10.64], R85 ;  /* 0x000000550a001986 */ /* 0x0009e2000c10191a */
[----:B--2---:R-:W-:Y:S01]  /*19460*/  ISETP.LT.AND P1, PT, R9, UR6, !P0 ;  /* 0x0000000609007c0c */ /* 0x004fe2000c721270 */
[----:B------:R-:W-:Y:S01]  /*19470*/  VIADD R9, R0, 0x57 ;  /* 0x0000005700097836 */ /* 0x000fe20000000000 */
[-C--:B------:R-:W-:Y:S01]  /*19480*/  LEA.HI.X.SX32 R5, R12, R2.reuse, 0x2, P6 ;  /* 0x000000020c057211 */ /* 0x080fe200030f16ff */
[C---:B------:R-:W-:Y:S01]  /*19490*/  VIADD R12, R8.reuse, UR5 ;  /* 0x00000005080c7c36 */ /* 0x040fe20008000000 */
[C---:B---3--:R-:W-:Y:S01]  /*194a0*/  LEA R6, P6, R8.reuse, R3, 0x2 ;  /* 0x0000000308067211 */ /* 0x048fe200078c10ff */
[----:B------:R-:W2:Y:S02]  /*194b0*/  LDCU UR6, c[0x0][0x39c] ;  /* 0x00007380ff0677ac */ /* 0x000ea40008000800 */
[----:B------:R3:W-:Y:S01]  /*194c0*/  @P5 STG.E desc[UR26][R4.64], R86 ;  /* 0x0000005604005986 */ /* 0x0007e2000c10191a */
[----:B------:R-:W-:-:S02]  /*194d0*/  LEA.HI.X.SX32 R7, R8, R2, 0x2, P6 ;  /* 0x0000000208077211 */ /* 0x000fc400030f16ff */
[-C--:B------:R-:W-:Y:S01]  /*194e0*/  LEA R8, P6, R12, R3.reuse, 0x2 ;  /* 0x000000030c087211 */ /* 0x080fe200078c10ff */
[----:B----4-:R-:W-:Y:S01]  /*194f0*/  VIADD R10, R0, 0x58 ;  /* 0x00000058000a7836 */ /* 0x010fe20000000000 */
        /* <DEDUP_REMOVED lines=11> */
[----:B--2---:R-:W-:Y:S01]  /*195b0*/  ISETP.LT.AND P3, PT, R11, UR6, !P0 ;  /* 0x000000060b007c0c */ /* 0x004fe2000c761270 */
[----:B------:R-:W2:Y:S01]  /*195c0*/  LDCU UR6, c[0x0][0x39c] ;  /* 0x00007380ff0677ac */ /* 0x000ea20008000800 */
[----:B------:R-:W-:Y:S01]  /*195d0*/  LEA.HI.X.SX32 R5, R12, R2, 0x2, P6 ;  /* 0x000000020c057211 */ /* 0x000fe200030f16ff */
[----:B------:R-:W-:Y:S01]  /*195e0*/  VIADD R12, R0, 0x5a ;  /* 0x0000005a000c7836 */ /* 0x000fe20000000000 */
[C---:B----4-:R-:W-:Y:S01]  /*195f0*/  LEA R6, P6, R10.reuse, R3, 0x2 ;  /* 0x000000030a067211 */ /* 0x050fe200078c10ff */
[----:B------:R-:W-:-:S02]  /*19600*/  VIADD R11, R10, UR5 ;  /* 0x000000050a0b7c36 */ /* 0x000fc40008000000 */
[----:B------:R4:W-:Y:S01]  /*19610*/  @P2 STG.E desc[UR26][R4.64], R89 ;  /* 0x0000005904002986 */ /* 0x0009e2000c10191a */
[----:B-1----:R-:W-:Y:S01]  /*19620*/  ISETP.LT.AND P2, PT, R12, UR4, !P0 ;  /* 0x000000040c007c0c */ /* 0x002fe2000c741270 */
[----:B------:R-:W1:Y:S01]  /*19630*/  LDCU UR4, c[0x0][0x39c] ;  /* 0x00007380ff0477ac */ /* 0x000e620008000800 */
        /* <DEDUP_REMOVED lines=16> */
[----:B----4-:R-:W-:Y:S01]  /*19740*/  LEA R4, P4, R12, R3, 0x2 ;  /* 0x000000030c047211 */ /* 0x010fe200078810ff */
[----:B---3--:R-:W-:-:S02]  /*19750*/  VIADD R7, R0, 0x5d ;  /* 0x0000005d00077836 */ /* 0x008fc40000000000 */
        /* <DEDUP_REMOVED lines=161> */
[----:B------:R-:W-:Y:S01]  /*1a170*/  @P1 STG.E desc[UR26][R4.64], R115 ;  /* 0x0000007304001986 */ /* 0x000fe2000c10191a */
        /* <DEDUP_REMOVED lines=11> */
[----:B------:R-:W4:Y:S01]  /*1a230*/  LDCU UR7, c[0x0][0x39c] ;  /* 0x00007380ff0777ac */ /* 0x000f220008000800 */
[----:B------:R-:W-:Y:S01]  /*1a240*/  VIADD R12, R12, UR5 ;  /* 0x000000050c0c7c36 */ /* 0x000fe20008000000 */
[----:B------:R5:W-:Y:S01]  /*1a250*/  @P4 STG.E desc[UR26][R8.64], R117 ;  /* 0x0000007508004986 */ /* 0x000be2000c10191a */
[----:B--2---:R-:W-:Y:S01]  /*1a260*/  ISETP.LT.AND P4, PT, R13, UR6, !P0 ;  /* 0x000000060d007c0c */ /* 0x004fe2000c781270 */
[----:B---3--:R-:W-:Y:S01]  /*1a270*/  VIADD R7, R0, 0x77 ;  /* 0x0000007700077836 */ /* 0x008fe20000000000 */
[----:B------:R-:W2:Y:S01]  /*1a280*/  LDCU UR6, c[0x0][0x39c] ;  /* 0x00007380ff0677ac */ /* 0x000ea20008000800 */
[C---:B------:R-:W-:Y:S01]  /*1a290*/  VIADD R13, R12.reuse, UR5 ;  /* 0x000000050c0d7c36 */ /* 0x040fe20008000000 */
[----:B------:R3:W-:Y:S01]  /*1a2a0*/  @P3 STG.E desc[UR26][R10.64], R118 ;  /* 0x000000760a003986 */ /* 0x0007e2000c10191a */
[----:B------:R-:W-:-:S03]  /*1a2b0*/  LEA R4, P3, R12, R3, 0x2 ;  /* 0x000000030c047211 */ /* 0x000fc600078610ff */
[-C--:B------:R-:W-:Y:S02]  /*1a2c0*/  LEA R6, P6, R13, R3.reuse, 0x2 ;  /* 0x000000030d067211 */ /* 0x080fe400078c10ff */
[-C--:B------:R-:W-:Y:S01]  /*1a2d0*/  LEA.HI.X.SX32 R5, R12, R2.reuse, 0x2, P3 ;  /* 0x000000020c057211 */ /* 0x080fe200018f16ff */
[----:B-----5:R-:W-:Y:S01]  /*1a2e0*/  VIADD R8, R0, 0x78 ;  /* 0x0000007800087836 */ /* 0x020fe20000000000 */
[----:B-1----:R-:W-:Y:S01]  /*1a2f0*/  ISETP.LT.AND P3, PT, R7, UR4, !P0 ;  /* 0x0000000407007c0c */ /* 0x002fe2000c761270 */
[----:B------:R-:W1:Y:S01]  /*1a300*/  LDCU UR4, c[0x0][0x39c] ;  /* 0x00007380ff0477ac */ /* 0x000e620008000800 */
[C---:B------:R-:W-:Y:S01]  /*1a310*/  LEA.HI.X.SX32 R7, R13.reuse, R2, 0x2, P6 ;  /* 0x000000020d077211 */ /* 0x040fe200030f16ff */
[----:B------:R-:W-:Y:S01]  /*1a320*/  VIADD R13, R13, UR5 ;  /* 0x000000050d0d7c36 */ /* 0x000fe20008000000 */
[----:B------:R5:W-:Y:S01]  /*1a330*/  @P2 STG.E desc[UR26][R4.64], R119 ;  /* 0x0000007704002986 */ /* 0x000be2000c10191a */
[----:B----4-:R-:W-:Y:S01]  /*1a340*/  ISETP.LT.AND P2, PT, R8, UR7, !P0 ;  /* 0x0000000708007c0c */ /* 0x010fe2000c741270 */
[----:B---3--:R-:W-:Y:S01]  /*1a350*/  VIADD R11, R0, 0x79 ;  /* 0x00000079000b7836 */ /* 0x008fe20000000000 */
[----:B------:R-:W3:Y:S01]  /*1a360*/  LDCU UR7, c[0x0][0x39c] ;  /* 0x00007380ff0777ac */ /* 0x000ee20008000800 */
[----:B------:R4:W-:Y:S01]  /*1a370*/  @P1 STG.E desc[UR26][R6.64], R120 ;  /* 0x0000007806001986 */ /* 0x0009e2000c10191a */
[C---:B------:R-:W-:Y:S01]  /*1a380*/  LEA R8, P1, R13.reuse, R3, 0x2 ;  /* 0x000000030d087211 */ /* 0x040fe200078210ff */
[----:B------:R-:W-:-:S03]  /*1a390*/  VIADD R10, R13, UR5 ;  /* 0x000000050d0a7c36 */ /* 0x000fc60008000000 */
[-C--:B------:R-:W-:Y:S02]  /*1a3a0*/  LEA.HI.X.SX32 R9, R13, R2.reuse, 0x2, P1 ;  /* 0x000000020d097211 */ /* 0x080fe400008f16ff */
[----:B--2---:R-:W-:Y:S01]  /*1a3b0*/  ISETP.LT.AND P1, PT, R11, UR6, !P0 ;  /* 0x000000060b007c0c */ /* 0x004fe2000c721270 */
[----:B------:R-:W2:Y:S01]  /*1a3c0*/  LDCU UR6, c[0x0][0x39c] ;  /* 0x00007380ff0677ac */ /* 0x000ea20008000800 */
[----:B-----5:R-:W-:Y:S01]  /*1a3d0*/  VIADD R5, R0, 0x7a ;  /* 0x0000007a00057836 */ /* 0x020fe20000000000 */
[CC--:B------:R-:W-:Y:S01]  /*1a3e0*/  LEA R4, P6, R10.reuse, R3.reuse, 0x2 ;  /* 0x000000030a047211 */ /* 0x0c0fe200078c10ff */
[----:B------:R5:W-:Y:S01]  /*1a3f0*/  @P5 STG.E desc[UR26][R8.64], R121 ;  /* 0x0000007908005986 */ /* 0x000be2000c10191a */
[C---:B----4-:R-:W-:Y:S02]  /*1a400*/  VIADD R7, R10.reuse, UR5 ;  /* 0x000000050a077c36 */ /* 0x050fe40008000000 */
[----:B-1----:R-:W-:Y:S01]  /*1a410*/  ISETP.LT.AND P5, PT, R5, UR4, !P0 ;  /* 0x0000000405007c0c */ /* 0x002fe2000c7a1270 */
[----:B------:R-:W1:Y:S01]  /*1a420*/  LDCU UR4, c[0x0][0x39c] ;  /* 0x00007380ff0477ac */ /* 0x000e620008000800 */
[----:B------:R-:W-:Y:S01]  /*1a430*/  LEA.HI.X.SX32 R5, R10, R2, 0x2, P6 ;  /* 0x000000020a057211 */ /* 0x000fe200030f16ff */
[----:B------:R-:W-:Y:S01]  /*1a440*/  VIADD R11, R0, 0x7b ;  /* 0x0000007b000b7836 */ /* 0x000fe20000000000 */
[C---:B------:R-:W-:Y:S01]  /*1a450*/  LEA R6, P6, R7.reuse, R3, 0x2 ;  /* 0x0000000307067211 */ /* 0x040fe200078c10ff */
[----:B------:R-:W-:-:S02]  /*1a460*/  VIADD R10, R7, UR5 ;  /* 0x00000005070a7c36 */ /* 0x000fc40008000000 */
[----:B------:R4:W-:Y:S01]  /*1a470*/  @P4 STG.E desc[UR26][R4.64], R122 ;  /* 0x0000007a04004986 */ /* 0x0009e2000c10191a */
[-C--:B------:R-:W-:Y:S01]  /*1a480*/  LEA.HI.X.SX32 R7, R7, R2.reuse, 0x2, P6 ;  /* 0x0000000207077211 */ /* 0x080fe200030f16ff */
[----:B-----5:R-:W-:Y:S01]  /*1a490*/  VIADD R9, R0, 0x7c ;  /* 0x0000007c00097836 */ /* 0x020fe20000000000 */
[----:B---3--:R-:W-:Y:S01]  /*1a4a0*/  ISETP.LT.AND P4, PT, R11, UR7, !P0 ;  /* 0x000000070b007c0c */ /* 0x008fe2000c781270 */
[C---:B------:R-:W-:Y:S01]  /*1a4b0*/  VIADD R11, R10.reuse, UR5 ;  /* 0x000000050a0b7c36 */ /* 0x040fe20008000000 */
[CC--:B------:R-:W-:Y:S01]  /*1a4c0*/  LEA R8, P6, R10.reuse, R3.reuse, 0x2 ;  /* 0x000000030a087211 */ /* 0x0c0fe200078c10ff */
[----:B------:R3:W-:Y:S01]  /*1a4d0*/  @P3 STG.E desc[UR26][R6.64], R123 ;  /* 0x0000007b06003986 */ /* 0x0007e2000c10191a */
[----:B--2---:R-:W-:Y:S01]  /*1a4e0*/  ISETP.LT.AND P3, PT, R9, UR6, !P0 ;  /* 0x0000000609007c0c */ /* 0x004fe2000c761270 */
[C---:B------:R-:W-:Y:S01]  /*1a4f0*/  VIADD R12, R11.reuse, UR5 ;  /* 0x000000050b0c7c36 */ /* 0x040fe20008000000 */
[----:B------:R-:W-:Y:S01]  /*1a500*/  LEA.HI.X.SX32 R9, R10, R2, 0x2, P6 ;  /* 0x000000020a097211 */ /* 0x000fe200030f16ff */
[----:B------:R-:W2:Y:S01]  /*1a510*/  LDCU UR6, c[0x0][0x39c] ;  /* 0x00007380ff0677ac */ /* 0x000ea20008000800 */
[----:B------:R-:W-:Y:S01]  /*1a520*/  LEA R10, P6, R11, R3, 0x2 ;  /* 0x000000030b0a7211 */ /* 0x000fe200078c10ff */
[----:B----4-:R-:W-:-:S02]  /*1a530*/  VIADD R4, R0, 0x7d ;  /* 0x0000007d00047836 */ /* 0x010fc40000000000 */
[----:B------:R-:W-:Y:S01]  /*1a540*/  VIADD R13, R12, UR5 ;  /* 0x000000050c0d7c36 */ /* 0x000fe20008000000 */
[----:B------:R4:W-:Y:S01]  /*1a550*/  @P2 STG.E desc[UR26][R8.64], R124 ;  /* 0x0000007c08002986 */ /* 0x0009e2000c10191a */
[----:B------:R-:W-:Y:S01]  /*1a560*/  LEA.HI.X.SX32 R11, R11, R2, 0x2, P6 ;  /* 0x000000020b0b7211 */ /* 0x000fe200030f16ff */
[----:B------:R-:W-:Y:S01]  /*1a570*/  VIADD R0, R0, 0x7f ;  /* 0x0000007f00007836 */ /* 0x000fe20000000000 */
[----:B-1----:R-:W-:Y:S01]  /*1a580*/  ISETP.LT.AND P2, PT, R4, UR4, !P0 ;  /* 0x0000000404007c0c */ /* 0x002fe2000c741270 */
[C---:B------:R-:W-:Y:S01]  /*1a590*/  VIADD R14, R13.reuse, UR5 ;  /* 0x000000050d0e7c36 */ /* 0x040fe20008000000 */
[----:B------:R-:W1:Y:S01]  /*1a5a0*/  LDCU UR4, c[0x0][0x39c] ;  /* 0x00007380ff0477ac */ /* 0x000e620008000800 */
[----:B------:R5:W-:Y:S01]  /*1a5b0*/  @P1 STG.E desc[UR26][R10.64], R125 ;  /* 0x0000007d0a001986 */ /* 0x000be2000c10191a */
[-C--:B---3--:R-:W-:Y:S01]  /*1a5c0*/  LEA R6, P6, R13, R3.reuse, 0x2 ;  /* 0x000000030d067211 */ /* 0x088fe200078c10ff */
[----:B------:R-:W-:Y:S01]  /*1a5d0*/  VIADD R15, R14, UR5 ;  /* 0x000000050e0f7c36 */ /* 0x000fe20008000000 */
[----:B------:R-:W-:-:S02]  /*1a5e0*/  LEA R4, P1, R12, R3, 0x2 ;  /* 0x000000030c047211 */ /* 0x000fc400078210ff */
[-C--:B------:R-:W-:Y:S01]  /*1a5f0*/  LEA.HI.X.SX32 R7, R13, R2.reuse, 0x2, P6 ;  /* 0x000000020d077211 */ /* 0x080fe200030f16ff */
[C---:B------:R-:W-:Y:S01]  /*1a600*/  VIADD R16, R15.reuse, UR5 ;  /* 0x000000050f107c36 */ /* 0x040fe20008000000 */
[-C--:B------:R-:W-:Y:S02]  /*1a610*/  LEA.HI.X.SX32 R5, R12, R2.reuse, 0x2, P1 ;  /* 0x000000020c057211 */ /* 0x080fe400008f16ff */
[-C--:B----4-:R-:W-:Y:S01]  /*1a620*/  LEA R8, P6, R14, R3.reuse, 0x2 ;  /* 0x000000030e087211 */ /* 0x090fe200078c10ff */
[----:B------:R-:W-:Y:S01]  /*1a630*/  VIADD R17, R16, UR5 ;  /* 0x0000000510117c36 */ /* 0x000fe20008000000 */
[-C--:B------:R-:W-:Y:S01]  /*1a640*/  LEA R12, P1, R15, R3.reuse, 0x2 ;  /* 0x000000030f0c7211 */ /* 0x080fe200078210ff */
[----:B------:R3:W-:Y:S01]  /*1a650*/  @P5 STG.E desc[UR26][R4.64], R126 ;  /* 0x0000007e04005986 */ /* 0x0007e2000c10191a */
[-C--:B------:R-:W-:Y:S02]  /*1a660*/  LEA.HI.X.SX32 R9, R14, R2.reuse, 0x2, P6 ;  /* 0x000000020e097211 */ /* 0x080fe400030f16ff */
[----:B------:R-:W-:Y:S01]  /*1a670*/  LEA R14, P6, R17, R3, 0x2 ;  /* 0x00000003110e7211 */ /* 0x000fe200078c10ff */
[----:B------:R3:W-:Y:S01]  /*1a680*/  @P4 STG.E desc[UR26][R6.64], R127 ;  /* 0x0000007f06004986 */ /* 0x0007e2000c10191a */
[----:B------:R-:W-:-:S02]  /*1a690*/  LEA.HI.X.SX32 R13, R15, R2, 0x2, P1 ;  /* 0x000000020f0d7211 */ /* 0x000fc400008f16ff */
[----:B--2---:R-:W-:Y:S01]  /*1a6a0*/  ISETP.LT.AND P1, PT, R18, UR6, !P0 ;  /* 0x0000000612007c0c */ /* 0x004fe2000c721270 */
[----:B------:R3:W-:Y:S01]  /*1a6b0*/  @P3 STG.E desc[UR26][R8.64], R128 ;  /* 0x0000008008003986 */ /* 0x0007e2000c10191a */
[----:B-1----:R-:W-:Y:S02]  /*1a6c0*/  ISETP.LT.AND P0, PT, R0, UR4, !P0 ;  /* 0x0000000400007c0c */ /* 0x002fe4000c701270 */
[----:B------:R-:W-:Y:S01]  /*1a6d0*/  LEA.HI.X.SX32 R15, R17, R2, 0x2, P6 ;  /* 0x00000002110f7211 */ /* 0x000fe200030f16ff */
[----:B------:R3:W-:Y:S01]  /*1a6e0*/  @P2 STG.E desc[UR26][R12.64], R129 ;  /* 0x000000810c002986 */ /* 0x0007e2000c10191a */
[----:B-----5:R-:W-:-:S04]  /*1a6f0*/  LEA R10, P6, R16, R3, 0x2 ;  /* 0x00000003100a7211 */ /* 0x020fc800078c10ff */
[----:B------:R-:W-:-:S05]  /*1a700*/  LEA.HI.X.SX32 R11, R16, R2, 0x2, P6 ;  /* 0x00000002100b7211 */ /* 0x000fca00030f16ff */
[----:B------:R3:W-:Y:S04]  /*1a710*/  @P1 STG.E desc[UR26][R10.64], R130 ;  /* 0x000000820a001986 */ /* 0x0007e8000c10191a */
[----:B------:R3:W-:Y:S01]  /*1a720*/  @P0 STG.E desc[UR26][R14.64], R131 ;  /* 0x000000830e000986 */ /* 0x0007e2000c10191a */
[----:B------:R-:W-:Y:S06]  /*1a730*/  BAR.SYNC.DEFER_BLOCKING 0x0 ;  /* 0x0000000000007b1d */ /* 0x000fec0000010000 */
[----:B------:R-:W-:Y:S05]  /*1a740*/  BRA.U UP0, `(.L_x_14) ;  /* 0x0000000100a07547 */ /* 0x000fea000b800000 */
[----:B------:R-:W1:Y:S01]  /*1a750*/  S2UR UR5, SR_CgaCtaId ;  /* 0x00000000000579c3 */ /* 0x000e620000008800 */
[----:B------:R-:W-:Y:S01]  /*1a760*/  NOP ;  /* 0x0000000000007918 */ /* 0x000fe20000000000 */
[----:B------:R-:W-:Y:S01]  /*1a770*/  UMOV UR4, 0x50 ;  /* 0x0000005000047882 */ /* 0x000fe20000000000 */
[----:B------:R-:W-:Y:S02]  /*1a780*/  IMAD.U32 R0, RZ, RZ, UR11 ;  /* 0x0000000bff007e24 */ /* 0x000fe4000f8e00ff */
[----:B------:R-:W-:Y:S02]  /*1a790*/  IMAD.MOV.U32 R3, RZ, RZ, 0xff ;  /* 0x000000ffff037424 */ /* 0x000fe400078e00ff */
[----:B---3--:R-:W-:Y:S01]  /*1a7a0*/  IMAD.MOV.U32 R7, RZ, RZ, 0x1 ;  /* 0x00000001ff077424 */ /* 0x008fe200078e00ff */
[----:B------:R-:W-:-:S04]  /*1a7b0*/  LOP3.LUT R0, R0, 0xffff, RZ, 0xc0, !PT ;  /* 0x0000ffff00007812 */ /* 0x000fc800078ec0ff */
[----:B------:R-:W-:-:S05]  /*1a7c0*/  SHF.R.U32.HI R0, RZ, 0x5, R0 ;  /* 0x00000005ff007819 */ /* 0x000fca0000011600 */
[----:B------:R-:W-:Y:S01]  /*1a7d0*/  VIADD R2, R0, 0x10 ;  /* 0x0000001000027836 */ /* 0x000fe20000000000 */
[----:B------:R-:W-:Y:S01]  /*1a7e0*/  SHF.L.U32 R0, R3, R0, RZ ;  /* 0x0000000003007219 */ /* 0x000fe200000006ff */
[----:B-1----:R-:W-:-:S03]  /*1a7f0*/  ULEA UR6, UR5, UR4, 0x18 ;  /* 0x0000000405067291 */ /* 0x002fc6000f8ec0ff */
[----:B------:R-:W-:-:S04]  /*1a800*/  SHF.L.U32 R3, R7, R2, RZ ;  /* 0x0000000207037219 */ /* 0x000fc800000006ff */
[----:B------:R-:W-:Y:S02]  /*1a810*/  LOP3.LUT R0, R3, R0, RZ, 0xfc, !PT ;  /* 0x0000000003007212 */ /* 0x000fe400078efcff */
[----:B------:R-:W1:Y:S02]  /*1a820*/  LDS R5, [UR6] ;  /* 0x00000006ff057984 */ /* 0x000e640008000800 */
[C---:B------:R-:W-:Y:S02]  /*1a830*/  LOP3.LUT R2, R0.reuse, 0xffff, RZ, 0xc0, !PT ;  /* 0x0000ffff00027812 */ /* 0x040fe400078ec0ff */
[----:B-1----:R-:W-:-:S04]  /*1a840*/  LOP3.LUT R3, R0, 0xffff, R5, 0x80, !PT ;  /* 0x0000ffff00037812 */ /* 0x002fc800078e8005 */
[----:B------:R-:W-:-:S13]  /*1a850*/  ISETP.NE.AND P0, PT, R3, R2, PT ;  /* 0x000000020300720c */ /* 0x000fda0003f05270 */
[----:B------:R-:W-:Y:S05]  /*1a860*/  @P0 BRA `(.L_x_15) ;  /* 0x0000000000500947 */ /* 0x000fea0003800000 */
[----:B------:R-:W-:Y:S02]  /*1a870*/  SHF.R.U32.HI R5, RZ, 0x10, R5 ;  /* 0x00000010ff057819 */ /* 0x000fe40000011605 */
[----:B------:R-:W-:-:S04]  /*1a880*/  SHF.R.U32.HI R2, RZ, 0x10, R0 ;  /* 0x00000010ff027819 */ /* 0x000fc80000011600 */
[----:B------:R-:W-:-:S04]  /*1a890*/  LOP3.LUT R5, R5, R2, RZ, 0xc0, !PT ;  /* 0x0000000205057212 */ /* 0x000fc800078ec0ff */
[----:B------:R-:W-:-:S13]  /*1a8a0*/  ISETP.NE.AND P0, PT, R5, R2, PT ;  /* 0x000000020500720c */ /* 0x000fda0003f05270 */
[----:B------:R-:W-:Y:S05]  /*1a8b0*/  @P0 BRA `(.L_x_16) ;  /* 0x0000000000300947 */ /* 0x000fea0003800000 */
[----:B------:R-:W-:Y:S01]  /*1a8c0*/  R2UR UR4, R0 ;  /* 0x00000000000472ca */ /* 0x000fe200000e0000 */
[----:B------:R-:W-:Y:S01]  /*1a8d0*/  VOTEU.ANY UR5, UPT, PT ;  /* 0x0000000000057886 */ /* 0x000fe200038e0100 */
[----:B------:R-:W1:Y:S01]  /*1a8e0*/  S2R R0, SR_LANEID ;  /* 0x0000000000007919 */ /* 0x000e620000000000 */
[----:B------:R-:W-:-:S10]  /*1a8f0*/  UFLO.U32 UR5, UR5 ;  /* 0x00000005000572bd */ /* 0x000fd400080e0000 */
[----:B------:R-:W-:-:S06]  /*1a900*/  ULOP3.LUT UR4, URZ, UR4, URZ, 0x33, !UPT ;  /* 0x00000004ff047292 */ /* 0x000fcc000f8e33ff */
[----:B------:R-:W-:-:S04]  /*1a910*/  IMAD.U32 R2, RZ, RZ, UR4 ;  /* 0x00000004ff027e24 */ /* 0x000fc8000f8e00ff */
[----:B------:R-:W2:Y:S02]  /*1a920*/  REDUX UR7, R2 ;  /* 0x00000000020773c4 */ /* 0x000ea40000000000 */
[----:B------:R4:W-:Y:S01]  /*1a930*/  UTCATOMSWS.AND URZ, UR4 ;  /* 0x0000000400ff79e3 */ /* 0x0009e20008000000 */
[----:B-1----:R-:W-:Y:S01]  /*1a940*/  ISETP.EQ.U32.AND P0, PT, R0, UR5, PT ;  /* 0x0000000500007c0c */ /* 0x002fe2000bf02070 */
[----:B--2---:R-:W-:-:S12]  /*1a950*/  IMAD.U32 R0, RZ, RZ, UR7 ;  /* 0x00000007ff007e24 */ /* 0x004fd8000f8e00ff */
[----:B------:R4:W-:Y:S01]  /*1a960*/  @P0 ATOMS.AND RZ, [UR6], R0 ;  /* 0x00000000ffff098c */ /* 0x0009e2000a800006 */
[----:B------:R-:W-:Y:S05]  /*1a970*/  BRA `(.L_x_14) ;  /* 0x0000000000147947 */ /* 0x000fea0003800000 */
.L_x_16:
[----:B------:R-:W-:-:S07]  /*1a980*/  MOV R2, 0x1a9a0 ;  /* 0x0001a9a000027802 */ /* 0x000fce0000000f00 */
[----:B------:R-:W-:Y:S05]  /*1a990*/  CALL.REL.NOINC `($__internal_0_$__cuda_sm10x_tcgen05_guardrail_trap_col_being_dealloced_not_returned_by_alloc) ;  /* 0x00000000002c7944 */ /* 0x000fea0003c00000 */
[----:B------:R-:W-:Y:S05]  /*1a9a0*/  BRA `(.L_x_14) ;  /* 0x0000000000087947 */ /* 0x000fea0003800000 */
.L_x_15:
[----:B------:R-:W-:-:S07]  /*1a9b0*/  MOV R2, 0x1a9d0 ;  /* 0x0001a9d000027802 */ /* 0x000fce0000000f00 */
[----:B------:R-:W-:Y:S05]  /*1a9c0*/  CALL.REL.NOINC `($__internal_2_$__cuda_sm10x_tcgen05_guardrail_trap_unallocated_columns_being_dealloced) ;  /* 0x0000000000387944 */ /* 0x000fea0003c00000 */
.L_x_14:
[----:B------:R-:W-:Y:S01]  /*1a9d0*/  NOP ;  /* 0x0000000000007918 */ /* 0x000fe20000000000 */
[----:B----4-:R-:W-:Y:S05]  /*1a9e0*/  EXIT ;  /* 0x000000000000794d */ /* 0x010fea0003800000 */
.L_x_9:
[----:B------:R-:W1:Y:S02]  /*1a9f0*/  SYNCS.PHASECHK.TRANS64.TRYWAIT P1, [UR8], R4 ;  /* 0x00000004ff0075a7 */ /* 0x000e640008021108 */
[----:B-1----:R-:W-:Y:S05]  /*1aa00*/  @!P1 BRA `(.L_x_9) ;  /* 0xfffffffc00f89947 */ /* 0x002fea000383ffff */
[----:B------:R-:W-:Y:S05]  /*1aa10*/  BRA `(.L_x_17) ;  /* 0xffffff8c00e47947 */ /* 0x000fea000383ffff */
.L_x_13:
[----:B------:R-:W1:Y:S02]  /*1aa20*/  SYNCS.PHASECHK.TRANS64.TRYWAIT P3, [UR8], R9 ;  /* 0x00000009ff0075a7 */ /* 0x000e640008061108 */
[----:B-1----:R-:W-:Y:S05]  /*1aa30*/  @!P3 BRA `(.L_x_13) ;  /* 0xfffffffc00f8b947 */ /* 0x002fea000383ffff */
[----:B------:R-:W-:Y:S05]  /*1aa40*/  BRA `(.L_x_12) ;  /* 0xffffffc400a47947 */ /* 0x000fea000383ffff */
        .weak           $__internal_0_$__cuda_sm10x_tcgen05_guardrail_trap_col_being_dealloced_not_returned_by_alloc
        .type           $__internal_0_$__cuda_sm10x_tcgen05_guardrail_trap_col_being_dealloced_not_returned_by_alloc,@function
        .size           $__internal_0_$__cuda_sm10x_tcgen05_guardrail_trap_col_being_dealloced_not_returned_by_alloc,($__internal_1_$__cuda_sm10x_tcgen05_guardrail_trap_phase_invalid_during_alloc - $__internal_0_$__cuda_sm10x_tcgen05_guardrail_trap_col_being_dealloced_not_returned_by_alloc)
$__internal_0_$__cuda_sm10x_tcgen05_guardrail_trap_col_being_dealloced_not_returned_by_alloc:
[----:B------:R-:W-:Y:S05]  /*1aa50*/  BPT.TRAP 0x1 ;  /* 0x000000040000795c */ /* 0x000fea0000300000 */
[----:B------:R-:W-:-:S04]  /*1aa60*/  IMAD.MOV.U32 R3, RZ, RZ, 0x0 ;  /* 0x00000000ff037424 */ /* 0x000fc800078e00ff */
[----:B------:R-:W-:Y:S05]  /*1aa70*/  RET.REL.NODEC R2 `(matmul_kernel) ;  /* 0xfffffe5402607950 */ /* 0x000fea0003c3ffff */
        .weak           $__internal_1_$__cuda_sm10x_tcgen05_guardrail_trap_phase_invalid_during_alloc
        .type           $__internal_1_$__cuda_sm10x_tcgen05_guardrail_trap_phase_invalid_during_alloc,@function
        .size           $__internal_1_$__cuda_sm10x_tcgen05_guardrail_trap_phase_invalid_during_alloc,($__internal_2_$__cuda_sm10x_tcgen05_guardrail_trap_unallocated_columns_being_dealloced - $__internal_1_$__cuda_sm10x_tcgen05_guardrail_trap_phase_invalid_during_alloc)
$__internal_1_$__cuda_sm10x_tcgen05_guardrail_trap_phase_invalid_during_alloc:
[----:B------:R-:W-:Y:S05]  /*1aa80*/  BPT.TRAP 0x1 ;  /* 0x000000040000795c */ /* 0x000fea0000300000 */
[----:B------:R-:W-:-:S04]  /*1aa90*/  IMAD.MOV.U32 R3, RZ, RZ, 0x0 ;  /* 0x00000000ff037424 */ /* 0x000fc800078e00ff */
[----:B------:R-:W-:Y:S05]  /*1aaa0*/  RET.REL.NODEC R2 `(matmul_kernel) ;  /* 0xfffffe5402547950 */ /* 0x000fea0003c3ffff */
        .weak           $__internal_2_$__cuda_sm10x_tcgen05_guardrail_trap_unallocated_columns_being_dealloced
        .type           $__internal_2_$__cuda_sm10x_tcgen05_guardrail_trap_unallocated_columns_being_dealloced,@function
        .size           $__internal_2_$__cuda_sm10x_tcgen05_guardrail_trap_unallocated_columns_being_dealloced,(.L_x_21 - $__internal_2_$__cuda_sm10x_tcgen05_guardrail_trap_unallocated_columns_being_dealloced)
$__internal_2_$__cuda_sm10x_tcgen05_guardrail_trap_unallocated_columns_being_dealloced:
[----:B------:R-:W-:Y:S05]  /*1aab0*/  BPT.TRAP 0x1 ;  /* 0x000000040000795c */ /* 0x000fea0000300000 */
[----:B------:R-:W-:-:S04]  /*1aac0*/  IMAD.MOV.U32 R3, RZ, RZ, 0x0 ;  /* 0x00000000ff037424 */ /* 0x000fc800078e00ff */
[----:B------:R-:W-:Y:S05]  /*1aad0*/  RET.REL.NODEC R2 `(matmul_kernel) ;  /* 0xfffffe5402487950 */ /* 0x000fea0003c3ffff */
.L_x_18:
[----:B------:R-:W-:-:S00]  /*1aae0*/  BRA `(.L_x_18) ;  /* 0xfffffffc00fc7947 */ /* 0x000fc0000383ffff */
[----:B------:R-:W-:-:S00]  /*1aaf0*/  NOP ;  /* 0x0000000000007918 */ /* 0x000fc00000000000 */
        /* <DEDUP_REMOVED lines=8> */
.L_x_21:


//--------------------- .nv.shared.matmul_kernel  --------------------------
	.section	.nv.shared.matmul_kernel,"aw",@nobits
	.sectionflags	@""
	.align	16
	.zero		1024


//--------------------- .nv.shared.reserved.0     --------------------------
	.section	.nv.shared.reserved.0,"aw",@nobits
	.align	8
	.weak		__nv_reservedSMEM_offset_0_alias
	.size		__nv_reservedSMEM_offset_0_alias, 0, 64
	.other		__nv_reservedSMEM_offset_0_alias,@"STO_CUDA_RESERVED_SHARED STV_DEFAULT"
__nv_reservedSMEM_offset_0_alias:
	.zero		0
.nv.shared.reserved.0:
	.zero		64
	.weak		__nv_reservedSMEM_allocation_phase
	.type		__nv_reservedSMEM_allocation_phase,@object
	.size		__nv_reservedSMEM_allocation_phase,(.L_0 - __nv_reservedSMEM_allocation_phase)
__nv_reservedSMEM_allocation_phase:
	.zero		1
.L_0:
	.zero		7
	.weak		__nv_reservedSMEM_devtool_atexit_pc
	.type		__nv_reservedSMEM_devtool_atexit_pc,@object
	.size		__nv_reservedSMEM_devtool_atexit_pc,(__nv_reservedSMEM_allocation_mask - __nv_reservedSMEM_devtool_atexit_pc)
__nv_reservedSMEM_devtool_atexit_pc:
	.zero		8
	.weak		__nv_reservedSMEM_allocation_mask
	.type		__nv_reservedSMEM_allocation_mask,@object
	.size		__nv_reservedSMEM_allocation_mask,(.L_2 - __nv_reservedSMEM_allocation_mask)
__nv_reservedSMEM_allocation_mask:
	.zero		4
.L_2:


//--------------------- .nv.constant0.matmul_kernel --------------------------
	.section	.nv.constant0.matmul_kernel,"a",@progbits
	.sectionflags	@""
	.align	4
.nv.constant0.matmul_kernel:
	.zero		976


//--------------------- SYMBOLS --------------------------

	.type		.nv.reservedSmem.offset0,@object
	.size		.nv.reservedSmem.offset0,0x4
	.type		.nv.reservedSmem.cap,@object
	.size		.nv.reservedSmem.cap,0x4
